//
// Generated by NVIDIA NVVM Compiler
//
// Compiler Build ID: CL-36424714
// Cuda compilation tools, release 13.0, V13.0.88
// Based on NVVM 20.0.0
//

.version 9.0
.target sm_100
.address_size 64

	// .globl	_Z11solveLinearPKmS0_PlS1_S1_
.extern .func  (.param .b32 func_retval0) vprintf
(
	.param .b64 vprintf_param_0,
	.param .b64 vprintf_param_1
)
;
.const .align 8 .b8 const_KeccakRoundConstants[192] = {1, 0, 0, 0, 0, 0, 0, 0, 130, 128, 0, 0, 0, 0, 0, 0, 138, 128, 0, 0, 0, 0, 0, 128, 0, 128, 0, 128, 0, 0, 0, 128, 139, 128, 0, 0, 0, 0, 0, 0, 1, 0, 0, 128, 0, 0, 0, 0, 129, 128, 0, 128, 0, 0, 0, 128, 9, 128, 0, 0, 0, 0, 0, 128, 138, 0, 0, 0, 0, 0, 0, 0, 136, 0, 0, 0, 0, 0, 0, 0, 9, 128, 0, 128, 0, 0, 0, 0, 10, 0, 0, 128, 0, 0, 0, 0, 139, 128, 0, 128, 0, 0, 0, 0, 139, 0, 0, 0, 0, 0, 0, 128, 137, 128, 0, 0, 0, 0, 0, 128, 3, 128, 0, 0, 0, 0, 0, 128, 2, 128, 0, 0, 0, 0, 0, 128, 128, 0, 0, 0, 0, 0, 0, 128, 10, 128, 0, 0, 0, 0, 0, 0, 10, 0, 0, 128, 0, 0, 0, 128, 129, 128, 0, 128, 0, 0, 0, 128, 128, 128, 0, 0, 0, 0, 0, 128, 1, 0, 0, 128, 0, 0, 0, 0, 8, 128, 0, 128, 0, 0, 0, 128};
.const .align 4 .b8 const_KeccakRhoOffsets[100] = {0, 0, 0, 0, 1, 0, 0, 0, 62, 0, 0, 0, 28, 0, 0, 0, 27, 0, 0, 0, 36, 0, 0, 0, 44, 0, 0, 0, 6, 0, 0, 0, 55, 0, 0, 0, 20, 0, 0, 0, 3, 0, 0, 0, 10, 0, 0, 0, 43, 0, 0, 0, 25, 0, 0, 0, 39, 0, 0, 0, 41, 0, 0, 0, 45, 0, 0, 0, 15, 0, 0, 0, 21, 0, 0, 0, 8, 0, 0, 0, 18, 0, 0, 0, 2, 0, 0, 0, 61, 0, 0, 0, 56, 0, 0, 0, 14};
.const .align 8 .b8 const_state[200] = {0, 0, 0, 0, 0, 0, 0, 0, 0, 0, 0, 0, 0, 0, 0, 0, 0, 0, 0, 0, 0, 0, 0, 0, 0, 0, 0, 0, 0, 0, 0, 0, 0, 0, 0, 0, 0, 0, 0, 0, 226, 254, 127, 251, 107, 12, 95, 251, 220, 16, 151, 196, 227, 53, 120, 245, 9, 127, 9, 123, 66, 167, 87, 10, 86, 245, 63, 171, 105, 135, 86, 156, 132, 39, 169, 74, 130, 19, 215, 30, 0, 0, 0, 0, 0, 0, 0, 0, 0, 0, 0, 0, 0, 0, 0, 0, 0, 0, 0, 0, 0, 0, 0, 0, 0, 0, 0, 0, 0, 0, 0, 0, 0, 0, 0, 0, 0, 0, 0, 0, 226, 254, 127, 251, 107, 12, 95, 251, 220, 16, 151, 196, 227, 53, 120, 245, 9, 127, 9, 123, 66, 167, 87, 10, 86, 245, 63, 171, 41, 135, 86, 144, 132, 39, 169, 74, 130, 19, 213, 22, 29, 1, 128, 4, 148, 243, 160, 4, 35, 239, 104, 59, 28, 202, 135, 10, 246, 128, 246, 132, 189, 88, 168, 245, 169, 10, 192, 84, 150, 120, 169, 99, 123, 216, 86, 181, 125, 236, 40, 225};
.global .align 8 .b8 d_linear_mat[72960];
.global .align 8 .b8 d_square_mat[24320];
.global .align 8 .b8 d_var_all[20480];
.global .align 1 .b8 $str$4[30] = {70, 105, 110, 100, 32, 80, 114, 101, 105, 109, 97, 103, 101, 33, 33, 33, 32, 118, 97, 108, 32, 105, 115, 32, 37, 108, 117, 46, 10};
.global .align 1 .b8 $str$5[6] = {37, 108, 108, 120, 32};
.global .align 1 .b8 $str$6[2] = {10};

.visible .entry _Z11solveLinearPKmS0_PlS1_S1_(
	.param .u64 .ptr .align 1 _Z11solveLinearPKmS0_PlS1_S1__param_0,
	.param .u64 .ptr .align 1 _Z11solveLinearPKmS0_PlS1_S1__param_1,
	.param .u64 .ptr .align 1 _Z11solveLinearPKmS0_PlS1_S1__param_2,
	.param .u64 .ptr .align 1 _Z11solveLinearPKmS0_PlS1_S1__param_3,
	.param .u64 .ptr .align 1 _Z11solveLinearPKmS0_PlS1_S1__param_4
)
{
	.local .align 16 .b8 	__local_depot0[16608];
	.reg .b64 	%SP;
	.reg .b64 	%SPL;
	.reg .pred 	%p<151>;
	.reg .b16 	%rs<15>;
	.reg .b32 	%r<408>;
	.reg .b64 	%rd<1514>;

	mov.u64 	%SPL, __local_depot0;
	cvta.local.u64 	%SP, %SPL;
	ld.param.u64 	%rd135, [_Z11solveLinearPKmS0_PlS1_S1__param_0];
	ld.param.u64 	%rd136, [_Z11solveLinearPKmS0_PlS1_S1__param_1];
	ld.param.u64 	%rd137, [_Z11solveLinearPKmS0_PlS1_S1__param_2];
	ld.param.u64 	%rd138, [_Z11solveLinearPKmS0_PlS1_S1__param_3];
	cvta.to.global.u64 	%rd1, %rd136;
	cvta.to.global.u64 	%rd2, %rd135;
	cvta.to.global.u64 	%rd139, %rd138;
	cvta.to.global.u64 	%rd140, %rd137;
	add.u64 	%rd3, %SPL, 0;
	add.u64 	%rd4, %SPL, 760;
	add.u64 	%rd5, %SPL, 960;
	add.u64 	%rd6, %SPL, 5520;
	add.u64 	%rd7, %SPL, 10080;
	add.u64 	%rd8, %SPL, 11600;
	add.u64 	%rd9, %SPL, 16400;
	mov.u32 	%r69, %ntid.x;
	mov.u32 	%r70, %ctaid.x;
	mov.u32 	%r71, %tid.x;
	mad.lo.s32 	%r72, %r69, %r70, %r71;
	mul.wide.s32 	%rd148, %r72, 8;
	add.s64 	%rd149, %rd140, %rd148;
	ld.global.u64 	%rd1499, [%rd149];
	add.s64 	%rd11, %rd139, %rd148;
	mov.b64 	%rd150, 0;
	st.global.u64 	[%rd11], %rd150;
	mul.lo.s32 	%r1, %r72, 570;
	mul.lo.s32 	%r2, %r72, 190;
	mov.b32 	%r384, 0;
$L__BB0_1:
	mad.lo.s32 	%r73, %r384, 3, %r1;
	mul.wide.s32 	%rd151, %r73, 8;
	add.s64 	%rd152, %rd2, %rd151;
	ld.global.u64 	%rd153, [%rd152];
	mul.wide.u32 	%rd154, %r384, 24;
	add.s64 	%rd155, %rd6, %rd154;
	ld.global.u64 	%rd156, [%rd152+8];
	st.local.v2.u64 	[%rd155], {%rd153, %rd156};
	ld.global.u64 	%rd157, [%rd152+16];
	add.s32 	%r74, %r384, %r2;
	mul.wide.s32 	%rd158, %r74, 8;
	add.s64 	%rd159, %rd1, %rd158;
	ld.global.u64 	%rd160, [%rd159];
	mul.wide.u32 	%rd161, %r384, 8;
	add.s64 	%rd162, %rd7, %rd161;
	ld.global.u64 	%rd163, [%rd152+24];
	st.local.v2.u64 	[%rd155+16], {%rd157, %rd163};
	ld.global.u64 	%rd164, [%rd152+32];
	ld.global.u64 	%rd165, [%rd152+40];
	st.local.v2.u64 	[%rd155+32], {%rd164, %rd165};
	ld.global.u64 	%rd166, [%rd159+8];
	st.local.v2.u64 	[%rd162], {%rd160, %rd166};
	add.s32 	%r384, %r384, 2;
	setp.ne.s32 	%p1, %r384, 190;
	@%p1 bra 	$L__BB0_1;
	ld.const.u32 	%r75, [const_KeccakRhoOffsets+20];
	sub.s32 	%r76, 64, %r75;
	cvt.u64.u32 	%rd12, %r76;
	ld.const.u32 	%r77, [const_KeccakRhoOffsets+40];
	sub.s32 	%r78, 64, %r77;
	cvt.u64.u32 	%rd13, %r78;
	ld.const.u32 	%r79, [const_KeccakRhoOffsets+60];
	sub.s32 	%r80, 64, %r79;
	cvt.u64.u32 	%rd14, %r80;
	ld.const.u32 	%r81, [const_KeccakRhoOffsets+80];
	sub.s32 	%r82, 64, %r81;
	cvt.u64.u32 	%rd15, %r82;
	ld.const.u32 	%r83, [const_KeccakRhoOffsets+4];
	sub.s32 	%r84, 64, %r83;
	cvt.u64.u32 	%rd16, %r84;
	ld.const.u32 	%r85, [const_KeccakRhoOffsets+24];
	sub.s32 	%r86, 64, %r85;
	cvt.u64.u32 	%rd17, %r86;
	ld.const.u32 	%r87, [const_KeccakRhoOffsets+44];
	sub.s32 	%r88, 64, %r87;
	cvt.u64.u32 	%rd18, %r88;
	ld.const.u32 	%r89, [const_KeccakRhoOffsets+64];
	sub.s32 	%r90, 64, %r89;
	cvt.u64.u32 	%rd19, %r90;
	ld.const.u32 	%r91, [const_KeccakRhoOffsets+84];
	sub.s32 	%r92, 64, %r91;
	cvt.u64.u32 	%rd20, %r92;
	ld.const.u32 	%r93, [const_KeccakRhoOffsets+8];
	sub.s32 	%r94, 64, %r93;
	cvt.u64.u32 	%rd21, %r94;
	ld.const.u32 	%r95, [const_KeccakRhoOffsets+28];
	sub.s32 	%r96, 64, %r95;
	cvt.u64.u32 	%rd22, %r96;
	ld.const.u32 	%r97, [const_KeccakRhoOffsets+48];
	sub.s32 	%r98, 64, %r97;
	cvt.u64.u32 	%rd23, %r98;
	ld.const.u32 	%r99, [const_KeccakRhoOffsets+68];
	sub.s32 	%r100, 64, %r99;
	cvt.u64.u32 	%rd24, %r100;
	ld.const.u32 	%r101, [const_KeccakRhoOffsets+88];
	sub.s32 	%r102, 64, %r101;
	cvt.u64.u32 	%rd25, %r102;
	ld.const.u32 	%r103, [const_KeccakRhoOffsets+12];
	sub.s32 	%r104, 64, %r103;
	cvt.u64.u32 	%rd26, %r104;
	ld.const.u32 	%r105, [const_KeccakRhoOffsets+32];
	sub.s32 	%r106, 64, %r105;
	cvt.u64.u32 	%rd27, %r106;
	ld.const.u32 	%r107, [const_KeccakRhoOffsets+52];
	cvt.u64.u32 	%rd28, %r107;
	sub.s32 	%r108, 64, %r107;
	cvt.u64.u32 	%rd29, %r108;
	ld.const.u32 	%r109, [const_KeccakRhoOffsets+72];
	cvt.u64.u32 	%rd30, %r109;
	sub.s32 	%r110, 64, %r109;
	cvt.u64.u32 	%rd31, %r110;
	ld.const.u32 	%r111, [const_KeccakRhoOffsets+92];
	cvt.u64.u32 	%rd32, %r111;
	sub.s32 	%r112, 64, %r111;
	cvt.u64.u32 	%rd33, %r112;
	ld.const.u32 	%r113, [const_KeccakRhoOffsets+16];
	sub.s32 	%r114, 64, %r113;
	cvt.u64.u32 	%rd34, %r114;
	ld.const.u32 	%r115, [const_KeccakRhoOffsets+36];
	sub.s32 	%r116, 64, %r115;
	cvt.u64.u32 	%rd35, %r116;
	ld.const.u32 	%r117, [const_KeccakRhoOffsets+56];
	sub.s32 	%r118, 64, %r117;
	cvt.u64.u32 	%rd36, %r118;
	ld.const.u32 	%r119, [const_KeccakRhoOffsets+76];
	sub.s32 	%r120, 64, %r119;
	cvt.u64.u32 	%rd37, %r120;
	ld.const.u32 	%r121, [const_KeccakRhoOffsets+96];
	sub.s32 	%r122, 64, %r121;
	cvt.u64.u32 	%rd38, %r122;
	add.s64 	%rd39, %rd6, 16;
	mov.b64 	%rd1500, 1;
$L__BB0_3:
	add.s64 	%rd1501, %rd5, 32;
	add.s64 	%rd168, %rd1500, -1;
	xor.b64  	%rd169, %rd168, %rd1500;
	brev.b64 	%rd170, %rd169;
	neg.s64 	%rd171, %rd170;
	and.b64  	%rd172, %rd170, %rd171;
	clz.b64 	%r124, %rd172;
	mov.b64 	%rd173, 1;
	shl.b64 	%rd174, %rd173, %r124;
	xor.b64  	%rd1499, %rd174, %rd1499;
	mul.wide.u32 	%rd175, %r124, 4560;
	mov.u64 	%rd176, d_linear_mat;
	add.s64 	%rd177, %rd176, %rd175;
	add.s64 	%rd1505, %rd177, 24;
	mul.wide.u32 	%rd178, %r124, 1520;
	mov.u64 	%rd179, d_square_mat;
	add.s64 	%rd180, %rd179, %rd178;
	add.s64 	%rd1504, %rd180, 8;
	mov.b32 	%r385, 0;
	mov.u64 	%rd1502, %rd7;
	mov.u64 	%rd1503, %rd39;
$L__BB0_4:
	ld.global.u64 	%rd181, [%rd1505+-24];
	ld.local.v2.u64 	{%rd182, %rd183}, [%rd1503+-16];
	xor.b64  	%rd184, %rd182, %rd181;
	ld.global.u64 	%rd185, [%rd1505+-16];
	xor.b64  	%rd186, %rd183, %rd185;
	st.local.v2.u64 	[%rd1503+-16], {%rd184, %rd186};
	ld.global.u64 	%rd187, [%rd1505+-8];
	ld.local.v2.u64 	{%rd188, %rd189}, [%rd1503];
	xor.b64  	%rd190, %rd188, %rd187;
	ld.global.u64 	%rd191, [%rd1504+-8];
	ld.local.v2.u64 	{%rd192, %rd193}, [%rd1502];
	xor.b64  	%rd194, %rd192, %rd191;
	and.b64  	%rd195, %rd194, %rd1499;
	shr.u64 	%rd196, %rd195, 32;
	xor.b64  	%rd197, %rd195, %rd196;
	shr.u64 	%rd198, %rd197, 16;
	xor.b64  	%rd199, %rd197, %rd198;
	shr.u64 	%rd200, %rd199, 8;
	xor.b64  	%rd201, %rd199, %rd200;
	shr.u64 	%rd202, %rd201, 4;
	xor.b64  	%rd203, %rd201, %rd202;
	shr.u64 	%rd204, %rd203, 2;
	xor.b64  	%rd205, %rd203, %rd204;
	shr.u64 	%rd206, %rd205, 1;
	xor.b64  	%rd207, %rd205, %rd206;
	and.b64  	%rd208, %rd207, 1;
	xor.b64  	%rd209, %rd208, %rd184;
	st.local.v2.u64 	[%rd1501+-32], {%rd209, %rd186};
	ld.global.u64 	%rd210, [%rd1505];
	xor.b64  	%rd211, %rd189, %rd210;
	st.local.v2.u64 	[%rd1503], {%rd190, %rd211};
	ld.global.u64 	%rd212, [%rd1505+8];
	ld.local.v2.u64 	{%rd213, %rd214}, [%rd1503+16];
	xor.b64  	%rd215, %rd213, %rd212;
	ld.global.u64 	%rd216, [%rd1505+16];
	xor.b64  	%rd217, %rd214, %rd216;
	st.local.v2.u64 	[%rd1503+16], {%rd215, %rd217};
	ld.global.u64 	%rd218, [%rd1504];
	xor.b64  	%rd219, %rd193, %rd218;
	st.local.v2.u64 	[%rd1502], {%rd194, %rd219};
	st.local.v2.u64 	[%rd1501], {%rd215, %rd217};
	and.b64  	%rd220, %rd219, %rd1499;
	shr.u64 	%rd221, %rd220, 32;
	xor.b64  	%rd222, %rd220, %rd221;
	shr.u64 	%rd223, %rd222, 16;
	xor.b64  	%rd224, %rd222, %rd223;
	shr.u64 	%rd225, %rd224, 8;
	xor.b64  	%rd226, %rd224, %rd225;
	shr.u64 	%rd227, %rd226, 4;
	xor.b64  	%rd228, %rd226, %rd227;
	shr.u64 	%rd229, %rd228, 2;
	xor.b64  	%rd230, %rd228, %rd229;
	shr.u64 	%rd231, %rd230, 1;
	xor.b64  	%rd232, %rd230, %rd231;
	and.b64  	%rd233, %rd232, 1;
	xor.b64  	%rd234, %rd233, %rd211;
	st.local.v2.u64 	[%rd1501+-16], {%rd190, %rd234};
	add.s32 	%r385, %r385, 2;
	add.s64 	%rd1505, %rd1505, 48;
	add.s64 	%rd1504, %rd1504, 16;
	add.s64 	%rd1503, %rd1503, 48;
	add.s64 	%rd1502, %rd1502, 16;
	add.s64 	%rd1501, %rd1501, 48;
	setp.ne.s32 	%p2, %r385, 190;
	@%p2 bra 	$L__BB0_4;
	mov.b32 	%r399, 0;
	mov.b16 	%rs13, 0;
	mov.u16 	%rs14, %rs13;
	mov.u32 	%r387, %r399;
$L__BB0_6:
	sub.s32 	%r9, 189, %r387;
	mul.wide.u32 	%rd235, %r387, 24;
	add.s64 	%rd56, %rd5, %rd235;
	ld.local.u64 	%rd57, [%rd56];
	setp.eq.s64 	%p3, %rd57, 0;
	@%p3 bra 	$L__BB0_8;
	ld.local.u64 	%rd1506, [%rd56+8];
	bra.uni 	$L__BB0_10;
$L__BB0_8:
	ld.local.u64 	%rd1506, [%rd56+8];
	setp.ne.s64 	%p4, %rd1506, 0;
	@%p4 bra 	$L__BB0_10;
	ld.local.u64 	%rd237, [%rd56+16];
	setp.eq.s64 	%p5, %rd237, 0;
	mov.b64 	%rd1506, 0;
	@%p5 bra 	$L__BB0_70;
$L__BB0_10:
	ld.local.u64 	%rd61, [%rd56+16];
	mov.b32 	%r388, 60;
$L__BB0_11:
	setp.eq.s32 	%p6, %r388, 0;
	mov.b32 	%r389, -1;
	@%p6 bra 	$L__BB0_16;
	add.s32 	%r389, %r388, -1;
	shr.u64 	%rd238, %rd61, %r389;
	and.b64  	%rd239, %rd238, 1;
	setp.eq.b64 	%p7, %rd239, 1;
	@%p7 bra 	$L__BB0_16;
	add.s32 	%r389, %r388, -2;
	shr.u64 	%rd240, %rd61, %r389;
	and.b64  	%rd241, %rd240, 1;
	setp.eq.b64 	%p8, %rd241, 1;
	@%p8 bra 	$L__BB0_16;
	add.s32 	%r389, %r388, -3;
	shr.u64 	%rd242, %rd61, %r389;
	and.b64  	%rd243, %rd242, 1;
	setp.eq.b64 	%p9, %rd243, 1;
	@%p9 bra 	$L__BB0_16;
	add.s32 	%r388, %r388, -4;
	shr.u64 	%rd244, %rd61, %r388;
	and.b64  	%rd245, %rd244, 1;
	setp.eq.b64 	%p10, %rd245, 1;
	not.pred 	%p11, %p10;
	mov.u32 	%r389, %r388;
	@%p11 bra 	$L__BB0_11;
$L__BB0_16:
	setp.gt.s32 	%p12, %r389, -1;
	@%p12 bra 	$L__BB0_154;
	mov.b32 	%r390, 64;
$L__BB0_18:
	setp.eq.s32 	%p13, %r390, 0;
	mov.b32 	%r391, -1;
	@%p13 bra 	$L__BB0_23;
	add.s32 	%r391, %r390, -1;
	shr.u64 	%rd246, %rd1506, %r391;
	and.b64  	%rd247, %rd246, 1;
	setp.eq.b64 	%p14, %rd247, 1;
	@%p14 bra 	$L__BB0_23;
	add.s32 	%r391, %r390, -2;
	shr.u64 	%rd248, %rd1506, %r391;
	and.b64  	%rd249, %rd248, 1;
	setp.eq.b64 	%p15, %rd249, 1;
	@%p15 bra 	$L__BB0_23;
	add.s32 	%r391, %r390, -3;
	shr.u64 	%rd250, %rd1506, %r391;
	and.b64  	%rd251, %rd250, 1;
	setp.eq.b64 	%p16, %rd251, 1;
	@%p16 bra 	$L__BB0_23;
	add.s32 	%r390, %r390, -4;
	shr.u64 	%rd252, %rd1506, %r390;
	and.b64  	%rd253, %rd252, 1;
	setp.eq.b64 	%p17, %rd253, 1;
	not.pred 	%p18, %p17;
	mov.u32 	%r391, %r390;
	@%p18 bra 	$L__BB0_18;
$L__BB0_23:
	setp.gt.s32 	%p19, %r391, -1;
	@%p19 bra 	$L__BB0_155;
	mov.b32 	%r392, 64;
$L__BB0_25:
	setp.eq.s32 	%p20, %r392, 0;
	mov.b32 	%r393, -1;
	@%p20 bra 	$L__BB0_30;
	add.s32 	%r393, %r392, -1;
	shr.u64 	%rd254, %rd57, %r393;
	and.b64  	%rd255, %rd254, 1;
	setp.eq.b64 	%p21, %rd255, 1;
	@%p21 bra 	$L__BB0_30;
	add.s32 	%r393, %r392, -2;
	shr.u64 	%rd256, %rd57, %r393;
	and.b64  	%rd257, %rd256, 1;
	setp.eq.b64 	%p22, %rd257, 1;
	@%p22 bra 	$L__BB0_30;
	add.s32 	%r393, %r392, -3;
	shr.u64 	%rd258, %rd57, %r393;
	and.b64  	%rd259, %rd258, 1;
	setp.eq.b64 	%p23, %rd259, 1;
	@%p23 bra 	$L__BB0_30;
	add.s32 	%r392, %r392, -4;
	shr.u64 	%rd260, %rd57, %r392;
	and.b64  	%rd261, %rd260, 1;
	setp.eq.b64 	%p24, %rd261, 1;
	not.pred 	%p25, %p24;
	mov.u32 	%r393, %r392;
	@%p25 bra 	$L__BB0_25;
$L__BB0_30:
	mul.wide.u32 	%rd263, %r387, 4;
	add.s64 	%rd264, %rd3, %rd263;
	st.local.u32 	[%rd264], %r393;
	setp.eq.s32 	%p26, %r393, 0;
	mov.b64 	%rd1512, 0;
	@%p26 bra 	$L__BB0_136;
	add.s32 	%r399, %r399, 1;
	setp.gt.u32 	%p27, %r387, 188;
	@%p27 bra 	$L__BB0_70;
	shr.s32 	%r132, %r393, 31;
	shr.u32 	%r133, %r132, 26;
	add.s32 	%r134, %r393, %r133;
	shr.s32 	%r31, %r134, 6;
	and.b32  	%r135, %r134, -64;
	sub.s32 	%r136, %r393, %r135;
	mov.b64 	%rd265, 1;
	shl.b64 	%rd62, %rd265, %r136;
	add.s32 	%r137, %r387, -182;
	setp.lt.u32 	%p28, %r137, 7;
	mov.u32 	%r396, %r387;
	@%p28 bra 	$L__BB0_51;
	and.b32  	%r32, %r9, -8;
	mov.b32 	%r395, 0;
	mov.u32 	%r396, %r387;
$L__BB0_34:
	.pragma "nounroll";
	mul.wide.u32 	%rd266, %r396, 24;
	add.s64 	%rd63, %rd5, %rd266;
	mul.wide.s32 	%rd267, %r31, 8;
	add.s64 	%rd64, %rd63, %rd267;
	ld.local.u64 	%rd268, [%rd64+24];
	and.b64  	%rd269, %rd62, %rd268;
	setp.eq.s64 	%p29, %rd269, 0;
	@%p29 bra 	$L__BB0_36;
	ld.local.u64 	%rd270, [%rd56];
	ld.local.u64 	%rd271, [%rd63+24];
	xor.b64  	%rd272, %rd271, %rd270;
	st.local.u64 	[%rd63+24], %rd272;
	ld.local.u64 	%rd273, [%rd56+8];
	ld.local.u64 	%rd274, [%rd63+32];
	xor.b64  	%rd275, %rd274, %rd273;
	st.local.u64 	[%rd63+32], %rd275;
	ld.local.u64 	%rd276, [%rd56+16];
	ld.local.u64 	%rd277, [%rd63+40];
	xor.b64  	%rd278, %rd277, %rd276;
	st.local.u64 	[%rd63+40], %rd278;
$L__BB0_36:
	ld.local.u64 	%rd279, [%rd64+48];
	and.b64  	%rd280, %rd62, %rd279;
	setp.eq.s64 	%p30, %rd280, 0;
	@%p30 bra 	$L__BB0_38;
	ld.local.u64 	%rd281, [%rd56];
	ld.local.u64 	%rd282, [%rd63+48];
	xor.b64  	%rd283, %rd282, %rd281;
	st.local.u64 	[%rd63+48], %rd283;
	ld.local.u64 	%rd284, [%rd56+8];
	ld.local.u64 	%rd285, [%rd63+56];
	xor.b64  	%rd286, %rd285, %rd284;
	st.local.u64 	[%rd63+56], %rd286;
	ld.local.u64 	%rd287, [%rd56+16];
	ld.local.u64 	%rd288, [%rd63+64];
	xor.b64  	%rd289, %rd288, %rd287;
	st.local.u64 	[%rd63+64], %rd289;
$L__BB0_38:
	ld.local.u64 	%rd290, [%rd64+72];
	and.b64  	%rd291, %rd62, %rd290;
	setp.eq.s64 	%p31, %rd291, 0;
	@%p31 bra 	$L__BB0_40;
	ld.local.u64 	%rd292, [%rd56];
	ld.local.u64 	%rd293, [%rd63+72];
	xor.b64  	%rd294, %rd293, %rd292;
	st.local.u64 	[%rd63+72], %rd294;
	ld.local.u64 	%rd295, [%rd56+8];
	ld.local.u64 	%rd296, [%rd63+80];
	xor.b64  	%rd297, %rd296, %rd295;
	st.local.u64 	[%rd63+80], %rd297;
	ld.local.u64 	%rd298, [%rd56+16];
	ld.local.u64 	%rd299, [%rd63+88];
	xor.b64  	%rd300, %rd299, %rd298;
	st.local.u64 	[%rd63+88], %rd300;
$L__BB0_40:
	ld.local.u64 	%rd301, [%rd64+96];
	and.b64  	%rd302, %rd62, %rd301;
	setp.eq.s64 	%p32, %rd302, 0;
	@%p32 bra 	$L__BB0_42;
	ld.local.u64 	%rd303, [%rd56];
	ld.local.u64 	%rd304, [%rd63+96];
	xor.b64  	%rd305, %rd304, %rd303;
	st.local.u64 	[%rd63+96], %rd305;
	ld.local.u64 	%rd306, [%rd56+8];
	ld.local.u64 	%rd307, [%rd63+104];
	xor.b64  	%rd308, %rd307, %rd306;
	st.local.u64 	[%rd63+104], %rd308;
	ld.local.u64 	%rd309, [%rd56+16];
	ld.local.u64 	%rd310, [%rd63+112];
	xor.b64  	%rd311, %rd310, %rd309;
	st.local.u64 	[%rd63+112], %rd311;
$L__BB0_42:
	ld.local.u64 	%rd312, [%rd64+120];
	and.b64  	%rd313, %rd62, %rd312;
	setp.eq.s64 	%p33, %rd313, 0;
	@%p33 bra 	$L__BB0_44;
	ld.local.u64 	%rd314, [%rd56];
	ld.local.u64 	%rd315, [%rd63+120];
	xor.b64  	%rd316, %rd315, %rd314;
	st.local.u64 	[%rd63+120], %rd316;
	ld.local.u64 	%rd317, [%rd56+8];
	ld.local.u64 	%rd318, [%rd63+128];
	xor.b64  	%rd319, %rd318, %rd317;
	st.local.u64 	[%rd63+128], %rd319;
	ld.local.u64 	%rd320, [%rd56+16];
	ld.local.u64 	%rd321, [%rd63+136];
	xor.b64  	%rd322, %rd321, %rd320;
	st.local.u64 	[%rd63+136], %rd322;
$L__BB0_44:
	ld.local.u64 	%rd323, [%rd64+144];
	and.b64  	%rd324, %rd62, %rd323;
	setp.eq.s64 	%p34, %rd324, 0;
	@%p34 bra 	$L__BB0_46;
	ld.local.u64 	%rd325, [%rd56];
	ld.local.u64 	%rd326, [%rd63+144];
	xor.b64  	%rd327, %rd326, %rd325;
	st.local.u64 	[%rd63+144], %rd327;
	ld.local.u64 	%rd328, [%rd56+8];
	ld.local.u64 	%rd329, [%rd63+152];
	xor.b64  	%rd330, %rd329, %rd328;
	st.local.u64 	[%rd63+152], %rd330;
	ld.local.u64 	%rd331, [%rd56+16];
	ld.local.u64 	%rd332, [%rd63+160];
	xor.b64  	%rd333, %rd332, %rd331;
	st.local.u64 	[%rd63+160], %rd333;
$L__BB0_46:
	ld.local.u64 	%rd334, [%rd64+168];
	and.b64  	%rd335, %rd62, %rd334;
	setp.eq.s64 	%p35, %rd335, 0;
	@%p35 bra 	$L__BB0_48;
	ld.local.u64 	%rd336, [%rd56];
	ld.local.u64 	%rd337, [%rd63+168];
	xor.b64  	%rd338, %rd337, %rd336;
	st.local.u64 	[%rd63+168], %rd338;
	ld.local.u64 	%rd339, [%rd56+8];
	ld.local.u64 	%rd340, [%rd63+176];
	xor.b64  	%rd341, %rd340, %rd339;
	st.local.u64 	[%rd63+176], %rd341;
	ld.local.u64 	%rd342, [%rd56+16];
	ld.local.u64 	%rd343, [%rd63+184];
	xor.b64  	%rd344, %rd343, %rd342;
	st.local.u64 	[%rd63+184], %rd344;
$L__BB0_48:
	add.s32 	%r396, %r396, 8;
	ld.local.u64 	%rd345, [%rd64+192];
	and.b64  	%rd346, %rd62, %rd345;
	setp.eq.s64 	%p36, %rd346, 0;
	@%p36 bra 	$L__BB0_50;
	ld.local.u64 	%rd347, [%rd56];
	ld.local.u64 	%rd348, [%rd63+192];
	xor.b64  	%rd349, %rd348, %rd347;
	st.local.u64 	[%rd63+192], %rd349;
	ld.local.u64 	%rd350, [%rd56+8];
	ld.local.u64 	%rd351, [%rd63+200];
	xor.b64  	%rd352, %rd351, %rd350;
	st.local.u64 	[%rd63+200], %rd352;
	ld.local.u64 	%rd353, [%rd56+16];
	ld.local.u64 	%rd354, [%rd63+208];
	xor.b64  	%rd355, %rd354, %rd353;
	st.local.u64 	[%rd63+208], %rd355;
$L__BB0_50:
	add.s32 	%r395, %r395, 8;
	setp.ne.s32 	%p37, %r395, %r32;
	@%p37 bra 	$L__BB0_34;
$L__BB0_51:
	and.b32  	%r139, %r9, 7;
	setp.eq.s32 	%p38, %r139, 0;
	@%p38 bra 	$L__BB0_70;
	sub.s16 	%rs7, 5, %rs14;
	cvt.u32.u16 	%r140, %rs7;
	and.b32  	%r38, %r140, 7;
	add.s32 	%r141, %r38, -1;
	setp.lt.u32 	%p39, %r141, 3;
	@%p39 bra 	$L__BB0_61;
	mul.wide.u32 	%rd356, %r396, 24;
	add.s64 	%rd65, %rd5, %rd356;
	mul.wide.s32 	%rd357, %r31, 8;
	add.s64 	%rd66, %rd65, %rd357;
	ld.local.u64 	%rd358, [%rd66+24];
	and.b64  	%rd359, %rd62, %rd358;
	setp.eq.s64 	%p40, %rd359, 0;
	@%p40 bra 	$L__BB0_55;
	ld.local.u64 	%rd360, [%rd56];
	ld.local.u64 	%rd361, [%rd65+24];
	xor.b64  	%rd362, %rd361, %rd360;
	st.local.u64 	[%rd65+24], %rd362;
	ld.local.u64 	%rd363, [%rd56+8];
	ld.local.u64 	%rd364, [%rd65+32];
	xor.b64  	%rd365, %rd364, %rd363;
	st.local.u64 	[%rd65+32], %rd365;
	ld.local.u64 	%rd366, [%rd56+16];
	ld.local.u64 	%rd367, [%rd65+40];
	xor.b64  	%rd368, %rd367, %rd366;
	st.local.u64 	[%rd65+40], %rd368;
$L__BB0_55:
	ld.local.u64 	%rd369, [%rd66+48];
	and.b64  	%rd370, %rd62, %rd369;
	setp.eq.s64 	%p41, %rd370, 0;
	@%p41 bra 	$L__BB0_57;
	ld.local.u64 	%rd371, [%rd56];
	ld.local.u64 	%rd372, [%rd65+48];
	xor.b64  	%rd373, %rd372, %rd371;
	st.local.u64 	[%rd65+48], %rd373;
	ld.local.u64 	%rd374, [%rd56+8];
	ld.local.u64 	%rd375, [%rd65+56];
	xor.b64  	%rd376, %rd375, %rd374;
	st.local.u64 	[%rd65+56], %rd376;
	ld.local.u64 	%rd377, [%rd56+16];
	ld.local.u64 	%rd378, [%rd65+64];
	xor.b64  	%rd379, %rd378, %rd377;
	st.local.u64 	[%rd65+64], %rd379;
$L__BB0_57:
	ld.local.u64 	%rd380, [%rd66+72];
	and.b64  	%rd381, %rd62, %rd380;
	setp.eq.s64 	%p42, %rd381, 0;
	@%p42 bra 	$L__BB0_59;
	ld.local.u64 	%rd382, [%rd56];
	ld.local.u64 	%rd383, [%rd65+72];
	xor.b64  	%rd384, %rd383, %rd382;
	st.local.u64 	[%rd65+72], %rd384;
	ld.local.u64 	%rd385, [%rd56+8];
	ld.local.u64 	%rd386, [%rd65+80];
	xor.b64  	%rd387, %rd386, %rd385;
	st.local.u64 	[%rd65+80], %rd387;
	ld.local.u64 	%rd388, [%rd56+16];
	ld.local.u64 	%rd389, [%rd65+88];
	xor.b64  	%rd390, %rd389, %rd388;
	st.local.u64 	[%rd65+88], %rd390;
$L__BB0_59:
	add.s32 	%r396, %r396, 4;
	ld.local.u64 	%rd391, [%rd66+96];
	and.b64  	%rd392, %rd62, %rd391;
	setp.eq.s64 	%p43, %rd392, 0;
	@%p43 bra 	$L__BB0_61;
	ld.local.u64 	%rd393, [%rd56];
	ld.local.u64 	%rd394, [%rd65+96];
	xor.b64  	%rd395, %rd394, %rd393;
	st.local.u64 	[%rd65+96], %rd395;
	ld.local.u64 	%rd396, [%rd56+8];
	ld.local.u64 	%rd397, [%rd65+104];
	xor.b64  	%rd398, %rd397, %rd396;
	st.local.u64 	[%rd65+104], %rd398;
	ld.local.u64 	%rd399, [%rd56+16];
	ld.local.u64 	%rd400, [%rd65+112];
	xor.b64  	%rd401, %rd400, %rd399;
	st.local.u64 	[%rd65+112], %rd401;
$L__BB0_61:
	and.b32  	%r142, %r38, 3;
	setp.eq.s32 	%p44, %r142, 0;
	@%p44 bra 	$L__BB0_70;
	and.b16  	%rs8, %rs13, 3;
	setp.eq.s16 	%p45, %rs8, 0;
	@%p45 bra 	$L__BB0_67;
	mul.wide.u32 	%rd402, %r396, 24;
	add.s64 	%rd67, %rd5, %rd402;
	mul.wide.s32 	%rd403, %r31, 8;
	add.s64 	%rd68, %rd67, %rd403;
	ld.local.u64 	%rd404, [%rd68+24];
	and.b64  	%rd405, %rd62, %rd404;
	setp.eq.s64 	%p46, %rd405, 0;
	@%p46 bra 	$L__BB0_65;
	ld.local.u64 	%rd406, [%rd56];
	ld.local.u64 	%rd407, [%rd67+24];
	xor.b64  	%rd408, %rd407, %rd406;
	st.local.u64 	[%rd67+24], %rd408;
	ld.local.u64 	%rd409, [%rd56+8];
	ld.local.u64 	%rd410, [%rd67+32];
	xor.b64  	%rd411, %rd410, %rd409;
	st.local.u64 	[%rd67+32], %rd411;
	ld.local.u64 	%rd412, [%rd56+16];
	ld.local.u64 	%rd413, [%rd67+40];
	xor.b64  	%rd414, %rd413, %rd412;
	st.local.u64 	[%rd67+40], %rd414;
$L__BB0_65:
	add.s32 	%r396, %r396, 2;
	ld.local.u64 	%rd415, [%rd68+48];
	and.b64  	%rd416, %rd62, %rd415;
	setp.eq.s64 	%p47, %rd416, 0;
	@%p47 bra 	$L__BB0_67;
	ld.local.u64 	%rd417, [%rd56];
	ld.local.u64 	%rd418, [%rd67+48];
	xor.b64  	%rd419, %rd418, %rd417;
	st.local.u64 	[%rd67+48], %rd419;
	ld.local.u64 	%rd420, [%rd56+8];
	ld.local.u64 	%rd421, [%rd67+56];
	xor.b64  	%rd422, %rd421, %rd420;
	st.local.u64 	[%rd67+56], %rd422;
	ld.local.u64 	%rd423, [%rd56+16];
	ld.local.u64 	%rd424, [%rd67+64];
	xor.b64  	%rd425, %rd424, %rd423;
	st.local.u64 	[%rd67+64], %rd425;
$L__BB0_67:
	and.b16  	%rs9, %rs13, 1;
	setp.eq.b16 	%p48, %rs9, 1;
	@%p48 bra 	$L__BB0_70;
	mul.wide.u32 	%rd426, %r396, 24;
	add.s64 	%rd69, %rd5, %rd426;
	mul.wide.s32 	%rd427, %r31, 8;
	add.s64 	%rd428, %rd69, %rd427;
	ld.local.u64 	%rd429, [%rd428+24];
	and.b64  	%rd430, %rd62, %rd429;
	setp.eq.s64 	%p49, %rd430, 0;
	@%p49 bra 	$L__BB0_70;
	ld.local.u64 	%rd431, [%rd56];
	ld.local.u64 	%rd432, [%rd69+24];
	xor.b64  	%rd433, %rd432, %rd431;
	st.local.u64 	[%rd69+24], %rd433;
	ld.local.u64 	%rd434, [%rd56+8];
	ld.local.u64 	%rd435, [%rd69+32];
	xor.b64  	%rd436, %rd435, %rd434;
	st.local.u64 	[%rd69+32], %rd436;
	ld.local.u64 	%rd437, [%rd56+16];
	ld.local.u64 	%rd438, [%rd69+40];
	xor.b64  	%rd439, %rd438, %rd437;
	st.local.u64 	[%rd69+40], %rd439;
$L__BB0_70:
	add.s32 	%r387, %r387, 1;
	setp.ne.s32 	%p50, %r387, 190;
	add.s16 	%rs14, %rs14, 1;
	add.s16 	%rs13, %rs13, 1;
	@%p50 bra 	$L__BB0_6;
	mov.b32 	%r400, 0;
$L__BB0_72:
	max.u32 	%r46, %r400, 1;
	mul.wide.u32 	%rd440, %r400, 24;
	add.s64 	%rd70, %rd5, %rd440;
	ld.local.u64 	%rd441, [%rd70];
	setp.ne.s64 	%p51, %rd441, 0;
	@%p51 bra 	$L__BB0_75;
	ld.local.u64 	%rd442, [%rd70+8];
	setp.ne.s64 	%p52, %rd442, 0;
	@%p52 bra 	$L__BB0_75;
	ld.local.u64 	%rd443, [%rd70+16];
	setp.eq.s64 	%p54, %rd443, 0;
	setp.eq.s32 	%p55, %r400, 0;
	or.pred  	%p56, %p54, %p55;
	@%p56 bra 	$L__BB0_96;
	bra.uni 	$L__BB0_76;
$L__BB0_75:
	setp.eq.s32 	%p53, %r400, 0;
	@%p53 bra 	$L__BB0_96;
$L__BB0_76:
	mul.wide.u32 	%rd444, %r400, 4;
	add.s64 	%rd445, %rd3, %rd444;
	ld.local.u32 	%r145, [%rd445];
	shr.s32 	%r146, %r145, 31;
	shr.u32 	%r147, %r146, 26;
	add.s32 	%r148, %r145, %r147;
	shr.s32 	%r47, %r148, 6;
	and.b32  	%r149, %r148, -64;
	sub.s32 	%r150, %r145, %r149;
	mov.b64 	%rd446, 1;
	shl.b64 	%rd71, %rd446, %r150;
	and.b32  	%r48, %r46, 3;
	setp.lt.u32 	%p57, %r400, 4;
	mov.b32 	%r402, 0;
	@%p57 bra 	$L__BB0_87;
	and.b32  	%r402, %r46, 2147483644;
	mov.b32 	%r401, 0;
$L__BB0_78:
	mul.wide.u32 	%rd447, %r401, 24;
	add.s64 	%rd72, %rd5, %rd447;
	mul.wide.s32 	%rd448, %r47, 8;
	add.s64 	%rd73, %rd72, %rd448;
	ld.local.u64 	%rd449, [%rd73];
	and.b64  	%rd450, %rd71, %rd449;
	setp.eq.s64 	%p58, %rd450, 0;
	@%p58 bra 	$L__BB0_80;
	ld.local.u64 	%rd451, [%rd70];
	ld.local.v2.u64 	{%rd452, %rd453}, [%rd72];
	xor.b64  	%rd454, %rd452, %rd451;
	ld.local.u64 	%rd455, [%rd70+8];
	xor.b64  	%rd456, %rd453, %rd455;
	st.local.v2.u64 	[%rd72], {%rd454, %rd456};
	ld.local.u64 	%rd457, [%rd70+16];
	ld.local.u64 	%rd458, [%rd72+16];
	xor.b64  	%rd459, %rd458, %rd457;
	st.local.u64 	[%rd72+16], %rd459;
$L__BB0_80:
	ld.local.u64 	%rd460, [%rd73+24];
	and.b64  	%rd461, %rd71, %rd460;
	setp.eq.s64 	%p59, %rd461, 0;
	@%p59 bra 	$L__BB0_82;
	ld.local.u64 	%rd462, [%rd70];
	ld.local.u64 	%rd463, [%rd72+24];
	xor.b64  	%rd464, %rd463, %rd462;
	st.local.u64 	[%rd72+24], %rd464;
	ld.local.u64 	%rd465, [%rd70+8];
	ld.local.v2.u64 	{%rd466, %rd467}, [%rd72+32];
	xor.b64  	%rd468, %rd466, %rd465;
	st.local.u64 	[%rd72+32], %rd468;
	ld.local.u64 	%rd469, [%rd70+16];
	xor.b64  	%rd470, %rd467, %rd469;
	st.local.u64 	[%rd72+40], %rd470;
$L__BB0_82:
	ld.local.u64 	%rd471, [%rd73+48];
	and.b64  	%rd472, %rd71, %rd471;
	setp.eq.s64 	%p60, %rd472, 0;
	@%p60 bra 	$L__BB0_84;
	ld.local.u64 	%rd473, [%rd70];
	ld.local.v2.u64 	{%rd474, %rd475}, [%rd72+48];
	xor.b64  	%rd476, %rd474, %rd473;
	st.local.u64 	[%rd72+48], %rd476;
	ld.local.u64 	%rd477, [%rd70+8];
	xor.b64  	%rd478, %rd475, %rd477;
	st.local.u64 	[%rd72+56], %rd478;
	ld.local.u64 	%rd479, [%rd70+16];
	ld.local.u64 	%rd480, [%rd72+64];
	xor.b64  	%rd481, %rd480, %rd479;
	st.local.u64 	[%rd72+64], %rd481;
$L__BB0_84:
	ld.local.u64 	%rd482, [%rd73+72];
	and.b64  	%rd483, %rd71, %rd482;
	setp.eq.s64 	%p61, %rd483, 0;
	@%p61 bra 	$L__BB0_86;
	ld.local.u64 	%rd484, [%rd70];
	ld.local.u64 	%rd485, [%rd72+72];
	xor.b64  	%rd486, %rd485, %rd484;
	st.local.u64 	[%rd72+72], %rd486;
	ld.local.u64 	%rd487, [%rd70+8];
	ld.local.v2.u64 	{%rd488, %rd489}, [%rd72+80];
	xor.b64  	%rd490, %rd488, %rd487;
	st.local.u64 	[%rd72+80], %rd490;
	ld.local.u64 	%rd491, [%rd70+16];
	xor.b64  	%rd492, %rd489, %rd491;
	st.local.u64 	[%rd72+88], %rd492;
$L__BB0_86:
	add.s32 	%r401, %r401, 4;
	setp.ne.s32 	%p62, %r401, %r402;
	@%p62 bra 	$L__BB0_78;
$L__BB0_87:
	setp.eq.s32 	%p63, %r48, 0;
	@%p63 bra 	$L__BB0_96;
	mul.wide.u32 	%rd493, %r402, 24;
	add.s64 	%rd74, %rd5, %rd493;
	mul.wide.s32 	%rd494, %r47, 8;
	add.s64 	%rd75, %rd74, %rd494;
	ld.local.u64 	%rd495, [%rd75];
	and.b64  	%rd496, %rd71, %rd495;
	setp.eq.s64 	%p64, %rd496, 0;
	@%p64 bra 	$L__BB0_90;
	ld.local.u64 	%rd497, [%rd70];
	ld.local.u64 	%rd498, [%rd74];
	xor.b64  	%rd499, %rd498, %rd497;
	st.local.u64 	[%rd74], %rd499;
	ld.local.u64 	%rd500, [%rd70+8];
	ld.local.u64 	%rd501, [%rd74+8];
	xor.b64  	%rd502, %rd501, %rd500;
	st.local.u64 	[%rd74+8], %rd502;
	ld.local.u64 	%rd503, [%rd70+16];
	ld.local.u64 	%rd504, [%rd74+16];
	xor.b64  	%rd505, %rd504, %rd503;
	st.local.u64 	[%rd74+16], %rd505;
$L__BB0_90:
	setp.eq.s32 	%p65, %r48, 1;
	@%p65 bra 	$L__BB0_96;
	ld.local.u64 	%rd506, [%rd75+24];
	and.b64  	%rd507, %rd71, %rd506;
	setp.eq.s64 	%p66, %rd507, 0;
	@%p66 bra 	$L__BB0_93;
	ld.local.u64 	%rd508, [%rd70];
	ld.local.u64 	%rd509, [%rd74+24];
	xor.b64  	%rd510, %rd509, %rd508;
	st.local.u64 	[%rd74+24], %rd510;
	ld.local.u64 	%rd511, [%rd70+8];
	ld.local.u64 	%rd512, [%rd74+32];
	xor.b64  	%rd513, %rd512, %rd511;
	st.local.u64 	[%rd74+32], %rd513;
	ld.local.u64 	%rd514, [%rd70+16];
	ld.local.u64 	%rd515, [%rd74+40];
	xor.b64  	%rd516, %rd515, %rd514;
	st.local.u64 	[%rd74+40], %rd516;
$L__BB0_93:
	setp.eq.s32 	%p67, %r48, 2;
	@%p67 bra 	$L__BB0_96;
	ld.local.u64 	%rd517, [%rd75+48];
	and.b64  	%rd518, %rd71, %rd517;
	setp.eq.s64 	%p68, %rd518, 0;
	@%p68 bra 	$L__BB0_96;
	ld.local.u64 	%rd519, [%rd70];
	ld.local.u64 	%rd520, [%rd74+48];
	xor.b64  	%rd521, %rd520, %rd519;
	st.local.u64 	[%rd74+48], %rd521;
	ld.local.u64 	%rd522, [%rd70+8];
	ld.local.u64 	%rd523, [%rd74+56];
	xor.b64  	%rd524, %rd523, %rd522;
	st.local.u64 	[%rd74+56], %rd524;
	ld.local.u64 	%rd525, [%rd70+16];
	ld.local.u64 	%rd526, [%rd74+64];
	xor.b64  	%rd527, %rd526, %rd525;
	st.local.u64 	[%rd74+64], %rd527;
$L__BB0_96:
	add.s32 	%r400, %r400, 1;
	setp.ne.s32 	%p69, %r400, 190;
	@%p69 bra 	$L__BB0_72;
	setp.ne.s32 	%p70, %r399, 187;
	@%p70 bra 	$L__BB0_104;
	mov.b64 	%rd629, 0;
	st.local.v2.u64 	[%rd8], {%rd629, %rd629};
	st.local.u64 	[%rd8+16], %rd629;
	mov.b32 	%r403, 0;
$L__BB0_99:
	mul.wide.u32 	%rd630, %r403, 24;
	add.s64 	%rd76, %rd5, %rd630;
	ld.local.u64 	%rd631, [%rd76];
	and.b64  	%rd632, %rd631, 1;
	setp.eq.b64 	%p99, %rd632, 1;
	not.pred 	%p100, %p99;
	mul.wide.u32 	%rd633, %r403, 4;
	add.s64 	%rd77, %rd3, %rd633;
	@%p100 bra 	$L__BB0_101;
	ld.local.u32 	%r182, [%rd77];
	add.s32 	%r183, %r182, -1;
	shr.s32 	%r184, %r183, 31;
	shr.u32 	%r185, %r184, 26;
	add.s32 	%r186, %r183, %r185;
	and.b32  	%r187, %r186, -64;
	sub.s32 	%r188, %r183, %r187;
	mov.b64 	%rd634, 1;
	shl.b64 	%rd635, %rd634, %r188;
	shr.s32 	%r189, %r186, 6;
	mul.wide.s32 	%rd636, %r189, 8;
	add.s64 	%rd637, %rd8, %rd636;
	ld.local.u64 	%rd638, [%rd637];
	xor.b64  	%rd639, %rd635, %rd638;
	st.local.u64 	[%rd637], %rd639;
$L__BB0_101:
	ld.local.u64 	%rd640, [%rd76+24];
	and.b64  	%rd641, %rd640, 1;
	setp.eq.b64 	%p101, %rd641, 1;
	not.pred 	%p102, %p101;
	@%p102 bra 	$L__BB0_103;
	ld.local.u32 	%r190, [%rd77+4];
	add.s32 	%r191, %r190, -1;
	shr.s32 	%r192, %r191, 31;
	shr.u32 	%r193, %r192, 26;
	add.s32 	%r194, %r191, %r193;
	and.b32  	%r195, %r194, -64;
	sub.s32 	%r196, %r191, %r195;
	mov.b64 	%rd642, 1;
	shl.b64 	%rd643, %rd642, %r196;
	shr.s32 	%r197, %r194, 6;
	mul.wide.s32 	%rd644, %r197, 8;
	add.s64 	%rd645, %rd8, %rd644;
	ld.local.u64 	%rd646, [%rd645];
	xor.b64  	%rd647, %rd643, %rd646;
	st.local.u64 	[%rd645], %rd647;
$L__BB0_103:
	add.s32 	%r403, %r403, 2;
	setp.eq.s32 	%p103, %r403, 190;
	mov.b64 	%rd1512, 1;
	@%p103 bra 	$L__BB0_136;
	bra.uni 	$L__BB0_99;
$L__BB0_104:
	mov.b64 	%rd528, 0;
	st.local.v2.u64 	[%rd8], {%rd528, %rd528};
	st.local.u64 	[%rd8+16], %rd528;
	mov.b32 	%r404, 0;
	st.local.u32 	[%rd4], %r404;
	st.local.u32 	[%rd4+4], %r404;
	st.local.u32 	[%rd4+8], %r404;
	st.local.u32 	[%rd4+12], %r404;
	st.local.u32 	[%rd4+16], %r404;
	st.local.u32 	[%rd4+20], %r404;
	st.local.u32 	[%rd4+24], %r404;
	st.local.u32 	[%rd4+28], %r404;
	st.local.u32 	[%rd4+32], %r404;
	st.local.u32 	[%rd4+36], %r404;
	st.local.u32 	[%rd4+40], %r404;
	st.local.u32 	[%rd4+44], %r404;
	st.local.u32 	[%rd4+48], %r404;
	st.local.u32 	[%rd4+52], %r404;
	st.local.u32 	[%rd4+56], %r404;
	st.local.u32 	[%rd4+60], %r404;
	st.local.u32 	[%rd4+64], %r404;
	st.local.u32 	[%rd4+68], %r404;
	st.local.u32 	[%rd4+72], %r404;
	st.local.u32 	[%rd4+76], %r404;
	st.local.u32 	[%rd4+80], %r404;
	st.local.u32 	[%rd4+84], %r404;
	st.local.u32 	[%rd4+88], %r404;
	st.local.u32 	[%rd4+92], %r404;
	st.local.u32 	[%rd4+96], %r404;
	st.local.u32 	[%rd4+100], %r404;
	st.local.u32 	[%rd4+104], %r404;
	st.local.u32 	[%rd4+108], %r404;
	st.local.u32 	[%rd4+112], %r404;
	st.local.u32 	[%rd4+116], %r404;
	st.local.u32 	[%rd4+120], %r404;
	st.local.u32 	[%rd4+124], %r404;
	st.local.u32 	[%rd4+128], %r404;
	st.local.u32 	[%rd4+132], %r404;
	st.local.u32 	[%rd4+136], %r404;
	st.local.u32 	[%rd4+140], %r404;
	st.local.u32 	[%rd4+144], %r404;
	st.local.u32 	[%rd4+148], %r404;
	st.local.u32 	[%rd4+152], %r404;
	st.local.u32 	[%rd4+156], %r404;
	st.local.u32 	[%rd4+160], %r404;
	st.local.u32 	[%rd4+164], %r404;
	st.local.u32 	[%rd4+168], %r404;
	st.local.u32 	[%rd4+172], %r404;
	st.local.u32 	[%rd4+176], %r404;
	st.local.u32 	[%rd4+180], %r404;
	st.local.u32 	[%rd4+184], %r404;
$L__BB0_105:
	mul.wide.u32 	%rd529, %r404, 24;
	add.s64 	%rd78, %rd5, %rd529;
	ld.local.u64 	%rd79, [%rd78];
	setp.ne.s64 	%p71, %rd79, 0;
	mul.wide.u32 	%rd530, %r404, 4;
	add.s64 	%rd80, %rd3, %rd530;
	@%p71 bra 	$L__BB0_108;
	ld.local.u64 	%rd531, [%rd78+8];
	setp.ne.s64 	%p72, %rd531, 0;
	@%p72 bra 	$L__BB0_108;
	ld.local.u64 	%rd532, [%rd78+16];
	setp.eq.s64 	%p73, %rd532, 0;
	@%p73 bra 	$L__BB0_110;
$L__BB0_108:
	ld.local.u32 	%r57, [%rd80];
	cvt.s64.s32 	%rd533, %r57;
	add.s64 	%rd534, %rd4, %rd533;
	mov.b16 	%rs10, 1;
	st.local.u8 	[%rd534], %rs10;
	and.b64  	%rd535, %rd79, 1;
	setp.eq.b64 	%p74, %rd535, 1;
	not.pred 	%p75, %p74;
	@%p75 bra 	$L__BB0_110;
	add.s32 	%r153, %r57, -1;
	shr.s32 	%r154, %r153, 31;
	shr.u32 	%r155, %r154, 26;
	add.s32 	%r156, %r153, %r155;
	and.b32  	%r157, %r156, -64;
	sub.s32 	%r158, %r153, %r157;
	mov.b64 	%rd536, 1;
	shl.b64 	%rd537, %rd536, %r158;
	shr.s32 	%r159, %r156, 6;
	mul.wide.s32 	%rd538, %r159, 8;
	add.s64 	%rd539, %rd8, %rd538;
	ld.local.u64 	%rd540, [%rd539];
	xor.b64  	%rd541, %rd537, %rd540;
	st.local.u64 	[%rd539], %rd541;
$L__BB0_110:
	ld.local.u64 	%rd81, [%rd78+24];
	setp.ne.s64 	%p76, %rd81, 0;
	@%p76 bra 	$L__BB0_113;
	ld.local.u64 	%rd542, [%rd78+32];
	setp.ne.s64 	%p77, %rd542, 0;
	@%p77 bra 	$L__BB0_113;
	ld.local.u64 	%rd543, [%rd78+40];
	setp.eq.s64 	%p78, %rd543, 0;
	@%p78 bra 	$L__BB0_115;
$L__BB0_113:
	ld.local.u32 	%r58, [%rd80+4];
	cvt.s64.s32 	%rd544, %r58;
	add.s64 	%rd545, %rd4, %rd544;
	mov.b16 	%rs11, 1;
	st.local.u8 	[%rd545], %rs11;
	and.b64  	%rd546, %rd81, 1;
	setp.eq.b64 	%p79, %rd546, 1;
	not.pred 	%p80, %p79;
	@%p80 bra 	$L__BB0_115;
	add.s32 	%r160, %r58, -1;
	shr.s32 	%r161, %r160, 31;
	shr.u32 	%r162, %r161, 26;
	add.s32 	%r163, %r160, %r162;
	and.b32  	%r164, %r163, -64;
	sub.s32 	%r165, %r160, %r164;
	mov.b64 	%rd547, 1;
	shl.b64 	%rd548, %rd547, %r165;
	shr.s32 	%r166, %r163, 6;
	mul.wide.s32 	%rd549, %r166, 8;
	add.s64 	%rd550, %rd8, %rd549;
	ld.local.u64 	%rd551, [%rd550];
	xor.b64  	%rd552, %rd548, %rd551;
	st.local.u64 	[%rd550], %rd552;
$L__BB0_115:
	add.s32 	%r404, %r404, 2;
	setp.ne.s32 	%p81, %r404, 190;
	@%p81 bra 	$L__BB0_105;
	mov.b64 	%rd1512, 1;
	mov.b32 	%r405, 1;
$L__BB0_117:
	cvt.u64.u32 	%rd554, %r405;
	add.s64 	%rd555, %rd4, %rd554;
	ld.local.u8 	%rs12, [%rd555];
	setp.ne.s16 	%p82, %rs12, 0;
	@%p82 bra 	$L__BB0_135;
	setp.lt.s64 	%p83, %rd1512, 1;
	@%p83 bra 	$L__BB0_126;
	add.s32 	%r168, %r405, -1;
	and.b32  	%r169, %r168, 63;
	mov.b64 	%rd557, 1;
	shl.b64 	%rd83, %rd557, %r169;
	shr.u32 	%r61, %r168, 6;
	and.b64  	%rd84, %rd1512, 3;
	setp.lt.u64 	%p84, %rd1512, 4;
	mov.b64 	%rd1508, 0;
	@%p84 bra 	$L__BB0_122;
	and.b64  	%rd1508, %rd1512, 9223372036854775804;
	mov.b64 	%rd1509, 0;
$L__BB0_121:
	mad.lo.s64 	%rd559, %rd1509, 24, %rd8;
	ld.local.v2.u64 	{%rd560, %rd561}, [%rd559];
	mad.lo.s64 	%rd562, %rd1512, 24, %rd559;
	st.local.u64 	[%rd562], %rd560;
	st.local.u64 	[%rd562+8], %rd561;
	ld.local.u64 	%rd563, [%rd559+16];
	st.local.u64 	[%rd562+16], %rd563;
	mul.wide.u32 	%rd564, %r61, 8;
	add.s64 	%rd565, %rd562, %rd564;
	ld.local.u64 	%rd566, [%rd565];
	xor.b64  	%rd567, %rd566, %rd83;
	st.local.u64 	[%rd565], %rd567;
	ld.local.u64 	%rd568, [%rd559+24];
	st.local.u64 	[%rd562+24], %rd568;
	ld.local.u64 	%rd569, [%rd559+32];
	st.local.u64 	[%rd562+32], %rd569;
	ld.local.u64 	%rd570, [%rd559+40];
	st.local.u64 	[%rd562+40], %rd570;
	ld.local.u64 	%rd571, [%rd565+24];
	xor.b64  	%rd572, %rd571, %rd83;
	st.local.u64 	[%rd565+24], %rd572;
	ld.local.u64 	%rd573, [%rd559+48];
	st.local.u64 	[%rd562+48], %rd573;
	ld.local.u64 	%rd574, [%rd559+56];
	st.local.u64 	[%rd562+56], %rd574;
	ld.local.u64 	%rd575, [%rd559+64];
	st.local.u64 	[%rd562+64], %rd575;
	ld.local.u64 	%rd576, [%rd565+48];
	xor.b64  	%rd577, %rd576, %rd83;
	st.local.u64 	[%rd565+48], %rd577;
	ld.local.u64 	%rd578, [%rd559+72];
	st.local.u64 	[%rd562+72], %rd578;
	ld.local.u64 	%rd579, [%rd559+80];
	st.local.u64 	[%rd562+80], %rd579;
	ld.local.u64 	%rd580, [%rd559+88];
	st.local.u64 	[%rd562+88], %rd580;
	ld.local.u64 	%rd581, [%rd565+72];
	xor.b64  	%rd582, %rd581, %rd83;
	st.local.u64 	[%rd565+72], %rd582;
	add.s64 	%rd1509, %rd1509, 4;
	setp.eq.s64 	%p85, %rd1509, %rd1508;
	@%p85 bra 	$L__BB0_122;
	bra.uni 	$L__BB0_121;
$L__BB0_122:
	setp.eq.s64 	%p86, %rd84, 0;
	@%p86 bra 	$L__BB0_126;
	mad.lo.s64 	%rd583, %rd1508, 24, %rd8;
	ld.local.u64 	%rd584, [%rd583];
	mul.lo.s64 	%rd87, %rd1512, 24;
	add.s64 	%rd585, %rd583, %rd87;
	st.local.u64 	[%rd585], %rd584;
	ld.local.u64 	%rd586, [%rd583+8];
	st.local.u64 	[%rd585+8], %rd586;
	ld.local.u64 	%rd587, [%rd583+16];
	st.local.u64 	[%rd585+16], %rd587;
	mul.wide.u32 	%rd88, %r61, 8;
	add.s64 	%rd588, %rd585, %rd88;
	ld.local.u64 	%rd589, [%rd588];
	xor.b64  	%rd590, %rd589, %rd83;
	st.local.u64 	[%rd588], %rd590;
	setp.eq.s64 	%p87, %rd84, 1;
	@%p87 bra 	$L__BB0_126;
	add.s64 	%rd591, %rd1508, 1;
	and.b64  	%rd592, %rd591, 4294967295;
	mad.lo.s64 	%rd593, %rd592, 24, %rd8;
	ld.local.u64 	%rd594, [%rd593];
	add.s64 	%rd595, %rd593, %rd87;
	st.local.u64 	[%rd595], %rd594;
	ld.local.u64 	%rd596, [%rd593+8];
	st.local.u64 	[%rd595+8], %rd596;
	ld.local.u64 	%rd597, [%rd593+16];
	st.local.u64 	[%rd595+16], %rd597;
	add.s64 	%rd598, %rd595, %rd88;
	ld.local.u64 	%rd599, [%rd598];
	xor.b64  	%rd600, %rd599, %rd83;
	st.local.u64 	[%rd598], %rd600;
	setp.eq.s64 	%p88, %rd84, 2;
	@%p88 bra 	$L__BB0_126;
	add.s64 	%rd601, %rd1508, 2;
	and.b64  	%rd602, %rd601, 4294967295;
	mad.lo.s64 	%rd603, %rd602, 24, %rd8;
	ld.local.u64 	%rd604, [%rd603];
	add.s64 	%rd605, %rd603, %rd87;
	st.local.u64 	[%rd605], %rd604;
	ld.local.u64 	%rd606, [%rd603+8];
	st.local.u64 	[%rd605+8], %rd606;
	ld.local.u64 	%rd607, [%rd603+16];
	st.local.u64 	[%rd605+16], %rd607;
	add.s64 	%rd608, %rd605, %rd88;
	ld.local.u64 	%rd609, [%rd608];
	xor.b64  	%rd610, %rd609, %rd83;
	st.local.u64 	[%rd608], %rd610;
$L__BB0_126:
	shr.u32 	%r62, %r405, 6;
	and.b32  	%r171, %r405, 63;
	cvt.u64.u32 	%rd89, %r171;
	mov.b32 	%r406, 0;
$L__BB0_127:
	mul.wide.u32 	%rd611, %r406, 24;
	add.s64 	%rd92, %rd5, %rd611;
	ld.local.u64 	%rd612, [%rd92];
	setp.ne.s64 	%p89, %rd612, 0;
	@%p89 bra 	$L__BB0_130;
	ld.local.u64 	%rd613, [%rd92+8];
	setp.ne.s64 	%p90, %rd613, 0;
	@%p90 bra 	$L__BB0_130;
	ld.local.u64 	%rd614, [%rd92+16];
	setp.eq.s64 	%p91, %rd614, 0;
	@%p91 bra 	$L__BB0_133;
$L__BB0_130:
	setp.lt.s64 	%p92, %rd1512, 1;
	mul.wide.u32 	%rd615, %r62, 8;
	add.s64 	%rd616, %rd92, %rd615;
	ld.local.u64 	%rd617, [%rd616];
	cvt.u32.u64 	%r172, %rd89;
	shr.u64 	%rd618, %rd617, %r172;
	and.b64  	%rd619, %rd618, 1;
	setp.eq.b64 	%p93, %rd619, 1;
	not.pred 	%p94, %p93;
	or.pred  	%p95, %p92, %p94;
	@%p95 bra 	$L__BB0_133;
	mul.wide.u32 	%rd621, %r406, 4;
	add.s64 	%rd622, %rd3, %rd621;
	ld.local.u32 	%r173, [%rd622];
	add.s32 	%r174, %r173, -1;
	shr.s32 	%r175, %r174, 31;
	shr.u32 	%r176, %r175, 26;
	add.s32 	%r177, %r174, %r176;
	and.b32  	%r178, %r177, -64;
	sub.s32 	%r179, %r174, %r178;
	mov.b64 	%rd623, 1;
	shl.b64 	%rd93, %rd623, %r179;
	shr.s32 	%r180, %r177, 6;
	mul.wide.s32 	%rd624, %r180, 8;
	add.s64 	%rd94, %rd8, %rd624;
	mov.b64 	%rd1510, 0;
$L__BB0_132:
	add.s64 	%rd625, %rd1510, %rd1512;
	mad.lo.s64 	%rd626, %rd625, 24, %rd94;
	ld.local.u64 	%rd627, [%rd626];
	xor.b64  	%rd628, %rd93, %rd627;
	st.local.u64 	[%rd626], %rd628;
	add.s64 	%rd1510, %rd1510, 1;
	setp.gt.s64 	%p96, %rd1512, %rd1510;
	@%p96 bra 	$L__BB0_132;
$L__BB0_133:
	add.s32 	%r406, %r406, 1;
	setp.ne.s32 	%p97, %r406, 190;
	@%p97 bra 	$L__BB0_127;
	shl.b64 	%rd1512, %rd1512, 1;
$L__BB0_135:
	add.s32 	%r405, %r405, 1;
	setp.ne.s32 	%p98, %r405, 188;
	@%p98 bra 	$L__BB0_117;
$L__BB0_136:
	ld.global.u64 	%rd649, [%rd11];
	add.s64 	%rd650, %rd649, %rd1512;
	st.global.u64 	[%rd11], %rd650;
	setp.lt.s64 	%p104, %rd1512, 1;
	@%p104 bra 	$L__BB0_152;
	xor.b64  	%rd100, %rd1499, 137438953472;
	mov.b64 	%rd1513, 0;
$L__BB0_138:
	mov.b64 	%rd652, 0;
	st.local.u64 	[%rd9], %rd652;
	st.local.u64 	[%rd9+8], %rd652;
	st.local.u64 	[%rd9+16], %rd652;
	st.local.u64 	[%rd9+24], %rd652;
	st.local.u64 	[%rd9+32], %rd652;
	ld.const.u64 	%rd653, [const_state+40];
	st.local.u64 	[%rd9+40], %rd653;
	ld.const.u64 	%rd654, [const_state+48];
	st.local.u64 	[%rd9+48], %rd654;
	ld.const.u64 	%rd655, [const_state+56];
	st.local.u64 	[%rd9+56], %rd655;
	ld.const.u64 	%rd656, [const_state+64];
	st.local.u64 	[%rd9+64], %rd656;
	ld.const.u64 	%rd657, [const_state+72];
	st.local.u64 	[%rd9+72], %rd657;
	st.local.u64 	[%rd9+80], %rd652;
	st.local.u64 	[%rd9+88], %rd652;
	st.local.u64 	[%rd9+96], %rd652;
	st.local.u64 	[%rd9+104], %rd652;
	st.local.u64 	[%rd9+112], %rd652;
	ld.const.u64 	%rd658, [const_state+120];
	st.local.u64 	[%rd9+120], %rd658;
	ld.const.u64 	%rd659, [const_state+128];
	st.local.u64 	[%rd9+128], %rd659;
	ld.const.u64 	%rd660, [const_state+136];
	st.local.u64 	[%rd9+136], %rd660;
	ld.const.u64 	%rd661, [const_state+144];
	st.local.u64 	[%rd9+144], %rd661;
	ld.const.u64 	%rd662, [const_state+152];
	st.local.u64 	[%rd9+152], %rd662;
	ld.const.u64 	%rd663, [const_state+160];
	st.local.u64 	[%rd9+160], %rd663;
	ld.const.u64 	%rd664, [const_state+168];
	st.local.u64 	[%rd9+168], %rd664;
	ld.const.u64 	%rd665, [const_state+176];
	st.local.u64 	[%rd9+176], %rd665;
	ld.const.u64 	%rd666, [const_state+184];
	st.local.u64 	[%rd9+184], %rd666;
	ld.const.u64 	%rd667, [const_state+192];
	st.local.u64 	[%rd9+192], %rd667;
	mad.lo.s64 	%rd668, %rd1513, 24, %rd8;
	ld.local.u64 	%rd102, [%rd668+16];
	ld.local.u64 	%rd103, [%rd668+8];
	ld.local.u64 	%rd104, [%rd668];
	mov.b32 	%r407, 0;
$L__BB0_139:
	shl.b32 	%r199, %r407, 2;
	mul.wide.u32 	%rd669, %r199, 8;
	mov.u64 	%rd670, d_var_all;
	add.s64 	%rd105, %rd670, %rd669;
	ld.global.u64 	%rd671, [%rd105];
	and.b64  	%rd672, %rd100, %rd671;
	ld.global.u64 	%rd673, [%rd105+8];
	and.b64  	%rd674, %rd104, %rd673;
	ld.global.u64 	%rd675, [%rd105+16];
	and.b64  	%rd676, %rd103, %rd675;
	ld.global.u64 	%rd677, [%rd105+24];
	and.b64  	%rd678, %rd102, %rd677;
	xor.b64  	%rd679, %rd674, %rd672;
	xor.b64  	%rd680, %rd679, %rd676;
	xor.b64  	%rd681, %rd680, %rd678;
	shr.u64 	%rd682, %rd681, 32;
	xor.b64  	%rd683, %rd681, %rd682;
	shr.u64 	%rd684, %rd683, 16;
	xor.b64  	%rd685, %rd683, %rd684;
	shr.u64 	%rd686, %rd685, 8;
	xor.b64  	%rd687, %rd685, %rd686;
	shr.u64 	%rd688, %rd687, 4;
	xor.b64  	%rd689, %rd687, %rd688;
	shr.u64 	%rd690, %rd689, 2;
	xor.b64  	%rd691, %rd689, %rd690;
	shr.u64 	%rd692, %rd691, 1;
	xor.b64  	%rd693, %rd691, %rd692;
	and.b64  	%rd694, %rd693, 1;
	setp.eq.b64 	%p105, %rd694, 1;
	not.pred 	%p106, %p105;
	@%p106 bra 	$L__BB0_141;
	setp.gt.u32 	%p107, %r407, 319;
	shr.u32 	%r200, %r407, 6;
	add.s32 	%r201, %r200, 5;
	selp.b32 	%r202, %r201, %r200, %p107;
	and.b32  	%r203, %r407, 60;
	mov.b64 	%rd695, 1;
	shl.b64 	%rd696, %rd695, %r203;
	mul.wide.u32 	%rd697, %r202, 8;
	add.s64 	%rd698, %rd9, %rd697;
	ld.local.u64 	%rd699, [%rd698];
	xor.b64  	%rd700, %rd699, %rd696;
	st.local.u64 	[%rd698], %rd700;
$L__BB0_141:
	ld.global.u64 	%rd701, [%rd105+32];
	and.b64  	%rd702, %rd100, %rd701;
	ld.global.u64 	%rd703, [%rd105+40];
	and.b64  	%rd704, %rd104, %rd703;
	ld.global.u64 	%rd705, [%rd105+48];
	and.b64  	%rd706, %rd103, %rd705;
	ld.global.u64 	%rd707, [%rd105+56];
	and.b64  	%rd708, %rd102, %rd707;
	xor.b64  	%rd709, %rd704, %rd702;
	xor.b64  	%rd710, %rd709, %rd706;
	xor.b64  	%rd711, %rd710, %rd708;
	shr.u64 	%rd712, %rd711, 32;
	xor.b64  	%rd713, %rd711, %rd712;
	shr.u64 	%rd714, %rd713, 16;
	xor.b64  	%rd715, %rd713, %rd714;
	shr.u64 	%rd716, %rd715, 8;
	xor.b64  	%rd717, %rd715, %rd716;
	shr.u64 	%rd718, %rd717, 4;
	xor.b64  	%rd719, %rd717, %rd718;
	shr.u64 	%rd720, %rd719, 2;
	xor.b64  	%rd721, %rd719, %rd720;
	shr.u64 	%rd722, %rd721, 1;
	xor.b64  	%rd723, %rd721, %rd722;
	and.b64  	%rd724, %rd723, 1;
	setp.eq.b64 	%p108, %rd724, 1;
	not.pred 	%p109, %p108;
	@%p109 bra 	$L__BB0_143;
	add.s32 	%r204, %r407, 1;
	setp.gt.u32 	%p110, %r407, 318;
	shr.u32 	%r205, %r407, 6;
	add.s32 	%r206, %r205, 5;
	selp.b32 	%r207, %r206, %r205, %p110;
	and.b32  	%r208, %r204, 61;
	mov.b64 	%rd725, 1;
	shl.b64 	%rd726, %rd725, %r208;
	mul.wide.u32 	%rd727, %r207, 8;
	add.s64 	%rd728, %rd9, %rd727;
	ld.local.u64 	%rd729, [%rd728];
	xor.b64  	%rd730, %rd729, %rd726;
	st.local.u64 	[%rd728], %rd730;
$L__BB0_143:
	ld.global.u64 	%rd731, [%rd105+64];
	and.b64  	%rd732, %rd100, %rd731;
	ld.global.u64 	%rd733, [%rd105+72];
	and.b64  	%rd734, %rd104, %rd733;
	ld.global.u64 	%rd735, [%rd105+80];
	and.b64  	%rd736, %rd103, %rd735;
	ld.global.u64 	%rd737, [%rd105+88];
	and.b64  	%rd738, %rd102, %rd737;
	xor.b64  	%rd739, %rd734, %rd732;
	xor.b64  	%rd740, %rd739, %rd736;
	xor.b64  	%rd741, %rd740, %rd738;
	shr.u64 	%rd742, %rd741, 32;
	xor.b64  	%rd743, %rd741, %rd742;
	shr.u64 	%rd744, %rd743, 16;
	xor.b64  	%rd745, %rd743, %rd744;
	shr.u64 	%rd746, %rd745, 8;
	xor.b64  	%rd747, %rd745, %rd746;
	shr.u64 	%rd748, %rd747, 4;
	xor.b64  	%rd749, %rd747, %rd748;
	shr.u64 	%rd750, %rd749, 2;
	xor.b64  	%rd751, %rd749, %rd750;
	shr.u64 	%rd752, %rd751, 1;
	xor.b64  	%rd753, %rd751, %rd752;
	and.b64  	%rd754, %rd753, 1;
	setp.eq.b64 	%p111, %rd754, 1;
	not.pred 	%p112, %p111;
	@%p112 bra 	$L__BB0_145;
	add.s32 	%r209, %r407, 2;
	setp.gt.u32 	%p113, %r407, 317;
	shr.u32 	%r210, %r407, 6;
	add.s32 	%r211, %r210, 5;
	selp.b32 	%r212, %r211, %r210, %p113;
	and.b32  	%r213, %r209, 62;
	mov.b64 	%rd755, 1;
	shl.b64 	%rd756, %rd755, %r213;
	mul.wide.u32 	%rd757, %r212, 8;
	add.s64 	%rd758, %rd9, %rd757;
	ld.local.u64 	%rd759, [%rd758];
	xor.b64  	%rd760, %rd759, %rd756;
	st.local.u64 	[%rd758], %rd760;
$L__BB0_145:
	ld.global.u64 	%rd761, [%rd105+96];
	and.b64  	%rd762, %rd100, %rd761;
	ld.global.u64 	%rd763, [%rd105+104];
	and.b64  	%rd764, %rd104, %rd763;
	ld.global.u64 	%rd765, [%rd105+112];
	and.b64  	%rd766, %rd103, %rd765;
	ld.global.u64 	%rd767, [%rd105+120];
	and.b64  	%rd768, %rd102, %rd767;
	xor.b64  	%rd769, %rd764, %rd762;
	xor.b64  	%rd770, %rd769, %rd766;
	xor.b64  	%rd771, %rd770, %rd768;
	shr.u64 	%rd772, %rd771, 32;
	xor.b64  	%rd773, %rd771, %rd772;
	shr.u64 	%rd774, %rd773, 16;
	xor.b64  	%rd775, %rd773, %rd774;
	shr.u64 	%rd776, %rd775, 8;
	xor.b64  	%rd777, %rd775, %rd776;
	shr.u64 	%rd778, %rd777, 4;
	xor.b64  	%rd779, %rd777, %rd778;
	shr.u64 	%rd780, %rd779, 2;
	xor.b64  	%rd781, %rd779, %rd780;
	shr.u64 	%rd782, %rd781, 1;
	xor.b64  	%rd783, %rd781, %rd782;
	and.b64  	%rd784, %rd783, 1;
	setp.eq.b64 	%p114, %rd784, 1;
	not.pred 	%p115, %p114;
	@%p115 bra 	$L__BB0_147;
	add.s32 	%r214, %r407, 3;
	setp.gt.u32 	%p116, %r407, 316;
	shr.u32 	%r215, %r407, 6;
	add.s32 	%r216, %r215, 5;
	selp.b32 	%r217, %r216, %r215, %p116;
	and.b32  	%r218, %r214, 63;
	mov.b64 	%rd785, 1;
	shl.b64 	%rd786, %rd785, %r218;
	mul.wide.u32 	%rd787, %r217, 8;
	add.s64 	%rd788, %rd9, %rd787;
	ld.local.u64 	%rd789, [%rd788];
	xor.b64  	%rd790, %rd789, %rd786;
	st.local.u64 	[%rd788], %rd790;
$L__BB0_147:
	add.s32 	%r407, %r407, 4;
	setp.ne.s32 	%p117, %r407, 640;
	@%p117 bra 	$L__BB0_139;
	ld.const.u32 	%r219, [const_KeccakRhoOffsets+96];
	setp.eq.s32 	%p118, %r219, 0;
	ld.const.u32 	%r220, [const_KeccakRhoOffsets+76];
	setp.eq.s32 	%p119, %r220, 0;
	ld.const.u32 	%r221, [const_KeccakRhoOffsets+56];
	setp.eq.s32 	%p120, %r221, 0;
	ld.const.u32 	%r222, [const_KeccakRhoOffsets+36];
	setp.eq.s32 	%p121, %r222, 0;
	ld.const.u32 	%r223, [const_KeccakRhoOffsets+16];
	setp.eq.s32 	%p122, %r223, 0;
	cvt.u32.u64 	%r224, %rd32;
	setp.eq.s32 	%p123, %r224, 0;
	cvt.u32.u64 	%r225, %rd30;
	setp.eq.s32 	%p124, %r225, 0;
	cvt.u32.u64 	%r226, %rd28;
	setp.eq.s32 	%p125, %r226, 0;
	ld.const.u32 	%r227, [const_KeccakRhoOffsets+32];
	setp.eq.s32 	%p126, %r227, 0;
	ld.const.u32 	%r228, [const_KeccakRhoOffsets+12];
	setp.eq.s32 	%p127, %r228, 0;
	ld.const.u32 	%r229, [const_KeccakRhoOffsets+88];
	setp.eq.s32 	%p128, %r229, 0;
	ld.const.u32 	%r230, [const_KeccakRhoOffsets+68];
	setp.eq.s32 	%p129, %r230, 0;
	ld.const.u32 	%r231, [const_KeccakRhoOffsets+48];
	setp.eq.s32 	%p130, %r231, 0;
	ld.const.u32 	%r232, [const_KeccakRhoOffsets+28];
	setp.eq.s32 	%p131, %r232, 0;
	ld.const.u32 	%r233, [const_KeccakRhoOffsets+8];
	setp.eq.s32 	%p132, %r233, 0;
	ld.const.u32 	%r234, [const_KeccakRhoOffsets+84];
	setp.eq.s32 	%p133, %r234, 0;
	ld.const.u32 	%r235, [const_KeccakRhoOffsets+64];
	setp.eq.s32 	%p134, %r235, 0;
	ld.const.u32 	%r236, [const_KeccakRhoOffsets+44];
	setp.eq.s32 	%p135, %r236, 0;
	ld.const.u32 	%r237, [const_KeccakRhoOffsets+24];
	setp.eq.s32 	%p136, %r237, 0;
	ld.const.u32 	%r238, [const_KeccakRhoOffsets+4];
	setp.eq.s32 	%p137, %r238, 0;
	ld.const.u32 	%r239, [const_KeccakRhoOffsets+80];
	setp.eq.s32 	%p138, %r239, 0;
	ld.const.u32 	%r240, [const_KeccakRhoOffsets+60];
	setp.eq.s32 	%p139, %r240, 0;
	ld.const.u32 	%r241, [const_KeccakRhoOffsets+40];
	setp.eq.s32 	%p140, %r241, 0;
	ld.const.u32 	%r242, [const_KeccakRhoOffsets+20];
	setp.eq.s32 	%p141, %r242, 0;
	ld.const.u32 	%r243, [const_KeccakRhoOffsets];
	setp.eq.s32 	%p142, %r243, 0;
	ld.local.u64 	%rd106, [%rd9];
	ld.local.u64 	%rd107, [%rd9+8];
	ld.local.u64 	%rd108, [%rd9+16];
	ld.local.u64 	%rd109, [%rd9+24];
	ld.local.u64 	%rd110, [%rd9+32];
	ld.local.u64 	%rd111, [%rd9+40];
	ld.local.u64 	%rd112, [%rd9+48];
	ld.local.u64 	%rd113, [%rd9+56];
	ld.local.u64 	%rd114, [%rd9+64];
	ld.local.u64 	%rd115, [%rd9+72];
	ld.local.u64 	%rd116, [%rd9+80];
	ld.local.u64 	%rd117, [%rd9+88];
	ld.local.u64 	%rd118, [%rd9+96];
	ld.local.u64 	%rd119, [%rd9+104];
	ld.local.u64 	%rd120, [%rd9+112];
	ld.local.u64 	%rd121, [%rd9+120];
	ld.local.u64 	%rd122, [%rd9+128];
	ld.local.u64 	%rd123, [%rd9+136];
	ld.local.u64 	%rd124, [%rd9+144];
	ld.local.u64 	%rd125, [%rd9+152];
	ld.local.u64 	%rd126, [%rd9+160];
	ld.local.u64 	%rd127, [%rd9+168];
	ld.local.u64 	%rd128, [%rd9+176];
	ld.local.u64 	%rd129, [%rd9+184];
	ld.local.u64 	%rd130, [%rd9+192];
	xor.b64  	%rd791, %rd106, %rd111;
	xor.b64  	%rd792, %rd791, %rd116;
	xor.b64  	%rd793, %rd792, %rd121;
	xor.b64  	%rd794, %rd793, %rd126;
	xor.b64  	%rd795, %rd107, %rd112;
	xor.b64  	%rd796, %rd795, %rd117;
	xor.b64  	%rd797, %rd796, %rd122;
	xor.b64  	%rd798, %rd797, %rd127;
	xor.b64  	%rd799, %rd108, %rd113;
	xor.b64  	%rd800, %rd799, %rd118;
	xor.b64  	%rd801, %rd800, %rd123;
	xor.b64  	%rd802, %rd801, %rd128;
	xor.b64  	%rd803, %rd109, %rd114;
	xor.b64  	%rd804, %rd803, %rd119;
	xor.b64  	%rd805, %rd804, %rd124;
	xor.b64  	%rd806, %rd805, %rd129;
	xor.b64  	%rd807, %rd110, %rd115;
	xor.b64  	%rd808, %rd807, %rd120;
	xor.b64  	%rd809, %rd808, %rd125;
	xor.b64  	%rd810, %rd809, %rd130;
	mov.b64 	{%r244, %r245}, %rd798;
	shf.l.wrap.b32 	%r246, %r244, %r245, 1;
	shf.l.wrap.b32 	%r247, %r245, %r244, 1;
	mov.b64 	%rd811, {%r247, %r246};
	xor.b64  	%rd812, %rd811, %rd810;
	mov.b64 	{%r248, %r249}, %rd802;
	shf.l.wrap.b32 	%r250, %r248, %r249, 1;
	shf.l.wrap.b32 	%r251, %r249, %r248, 1;
	mov.b64 	%rd813, {%r251, %r250};
	xor.b64  	%rd814, %rd813, %rd794;
	mov.b64 	{%r252, %r253}, %rd806;
	shf.l.wrap.b32 	%r254, %r252, %r253, 1;
	shf.l.wrap.b32 	%r255, %r253, %r252, 1;
	mov.b64 	%rd815, {%r255, %r254};
	xor.b64  	%rd816, %rd815, %rd798;
	mov.b64 	{%r256, %r257}, %rd810;
	shf.l.wrap.b32 	%r258, %r256, %r257, 1;
	shf.l.wrap.b32 	%r259, %r257, %r256, 1;
	mov.b64 	%rd817, {%r259, %r258};
	xor.b64  	%rd818, %rd817, %rd802;
	mov.b64 	{%r260, %r261}, %rd794;
	shf.l.wrap.b32 	%r262, %r260, %r261, 1;
	shf.l.wrap.b32 	%r263, %r261, %r260, 1;
	mov.b64 	%rd819, {%r263, %r262};
	xor.b64  	%rd820, %rd819, %rd806;
	xor.b64  	%rd821, %rd106, %rd812;
	xor.b64  	%rd822, %rd111, %rd812;
	xor.b64  	%rd823, %rd116, %rd812;
	xor.b64  	%rd824, %rd121, %rd812;
	xor.b64  	%rd825, %rd126, %rd812;
	xor.b64  	%rd826, %rd107, %rd814;
	xor.b64  	%rd827, %rd112, %rd814;
	xor.b64  	%rd828, %rd117, %rd814;
	xor.b64  	%rd829, %rd122, %rd814;
	xor.b64  	%rd830, %rd127, %rd814;
	xor.b64  	%rd831, %rd108, %rd816;
	xor.b64  	%rd832, %rd113, %rd816;
	xor.b64  	%rd833, %rd118, %rd816;
	xor.b64  	%rd834, %rd123, %rd816;
	xor.b64  	%rd835, %rd128, %rd816;
	xor.b64  	%rd836, %rd109, %rd818;
	xor.b64  	%rd837, %rd114, %rd818;
	xor.b64  	%rd838, %rd119, %rd818;
	xor.b64  	%rd839, %rd124, %rd818;
	xor.b64  	%rd840, %rd129, %rd818;
	xor.b64  	%rd841, %rd110, %rd820;
	xor.b64  	%rd842, %rd115, %rd820;
	xor.b64  	%rd843, %rd120, %rd820;
	xor.b64  	%rd844, %rd125, %rd820;
	xor.b64  	%rd845, %rd130, %rd820;
	shl.b64 	%rd846, %rd821, %r243;
	sub.s32 	%r264, 64, %r243;
	shr.u64 	%rd847, %rd821, %r264;
	xor.b64  	%rd848, %rd847, %rd846;
	selp.b64 	%rd849, %rd821, %rd848, %p142;
	shl.b64 	%rd850, %rd822, %r242;
	cvt.u32.u64 	%r265, %rd12;
	shr.u64 	%rd851, %rd822, %r265;
	xor.b64  	%rd852, %rd851, %rd850;
	selp.b64 	%rd853, %rd822, %rd852, %p141;
	shl.b64 	%rd854, %rd823, %r241;
	cvt.u32.u64 	%r266, %rd13;
	shr.u64 	%rd855, %rd823, %r266;
	xor.b64  	%rd856, %rd855, %rd854;
	selp.b64 	%rd857, %rd823, %rd856, %p140;
	shl.b64 	%rd858, %rd824, %r240;
	cvt.u32.u64 	%r267, %rd14;
	shr.u64 	%rd859, %rd824, %r267;
	xor.b64  	%rd860, %rd859, %rd858;
	selp.b64 	%rd861, %rd824, %rd860, %p139;
	shl.b64 	%rd862, %rd825, %r239;
	cvt.u32.u64 	%r268, %rd15;
	shr.u64 	%rd863, %rd825, %r268;
	xor.b64  	%rd864, %rd863, %rd862;
	selp.b64 	%rd865, %rd825, %rd864, %p138;
	shl.b64 	%rd866, %rd826, %r238;
	cvt.u32.u64 	%r269, %rd16;
	shr.u64 	%rd867, %rd826, %r269;
	xor.b64  	%rd868, %rd867, %rd866;
	selp.b64 	%rd869, %rd826, %rd868, %p137;
	shl.b64 	%rd870, %rd827, %r237;
	cvt.u32.u64 	%r270, %rd17;
	shr.u64 	%rd871, %rd827, %r270;
	xor.b64  	%rd872, %rd871, %rd870;
	selp.b64 	%rd873, %rd827, %rd872, %p136;
	shl.b64 	%rd874, %rd828, %r236;
	cvt.u32.u64 	%r271, %rd18;
	shr.u64 	%rd875, %rd828, %r271;
	xor.b64  	%rd876, %rd875, %rd874;
	selp.b64 	%rd877, %rd828, %rd876, %p135;
	shl.b64 	%rd878, %rd829, %r235;
	cvt.u32.u64 	%r272, %rd19;
	shr.u64 	%rd879, %rd829, %r272;
	xor.b64  	%rd880, %rd879, %rd878;
	selp.b64 	%rd881, %rd829, %rd880, %p134;
	shl.b64 	%rd882, %rd830, %r234;
	cvt.u32.u64 	%r273, %rd20;
	shr.u64 	%rd883, %rd830, %r273;
	xor.b64  	%rd884, %rd883, %rd882;
	selp.b64 	%rd885, %rd830, %rd884, %p133;
	shl.b64 	%rd886, %rd831, %r233;
	cvt.u32.u64 	%r274, %rd21;
	shr.u64 	%rd887, %rd831, %r274;
	xor.b64  	%rd888, %rd887, %rd886;
	selp.b64 	%rd889, %rd831, %rd888, %p132;
	shl.b64 	%rd890, %rd832, %r232;
	cvt.u32.u64 	%r275, %rd22;
	shr.u64 	%rd891, %rd832, %r275;
	xor.b64  	%rd892, %rd891, %rd890;
	selp.b64 	%rd893, %rd832, %rd892, %p131;
	shl.b64 	%rd894, %rd833, %r231;
	cvt.u32.u64 	%r276, %rd23;
	shr.u64 	%rd895, %rd833, %r276;
	xor.b64  	%rd896, %rd895, %rd894;
	selp.b64 	%rd897, %rd833, %rd896, %p130;
	shl.b64 	%rd898, %rd834, %r230;
	cvt.u32.u64 	%r277, %rd24;
	shr.u64 	%rd899, %rd834, %r277;
	xor.b64  	%rd900, %rd899, %rd898;
	selp.b64 	%rd901, %rd834, %rd900, %p129;
	shl.b64 	%rd902, %rd835, %r229;
	cvt.u32.u64 	%r278, %rd25;
	shr.u64 	%rd903, %rd835, %r278;
	xor.b64  	%rd904, %rd903, %rd902;
	selp.b64 	%rd905, %rd835, %rd904, %p128;
	shl.b64 	%rd906, %rd836, %r228;
	cvt.u32.u64 	%r279, %rd26;
	shr.u64 	%rd907, %rd836, %r279;
	xor.b64  	%rd908, %rd907, %rd906;
	selp.b64 	%rd909, %rd836, %rd908, %p127;
	shl.b64 	%rd910, %rd837, %r227;
	cvt.u32.u64 	%r280, %rd27;
	shr.u64 	%rd911, %rd837, %r280;
	xor.b64  	%rd912, %rd911, %rd910;
	selp.b64 	%rd913, %rd837, %rd912, %p126;
	shl.b64 	%rd914, %rd838, %r226;
	cvt.u32.u64 	%r281, %rd29;
	shr.u64 	%rd915, %rd838, %r281;
	xor.b64  	%rd916, %rd915, %rd914;
	selp.b64 	%rd917, %rd838, %rd916, %p125;
	shl.b64 	%rd918, %rd839, %r225;
	cvt.u32.u64 	%r282, %rd31;
	shr.u64 	%rd919, %rd839, %r282;
	xor.b64  	%rd920, %rd919, %rd918;
	selp.b64 	%rd921, %rd839, %rd920, %p124;
	shl.b64 	%rd922, %rd840, %r224;
	cvt.u32.u64 	%r283, %rd33;
	shr.u64 	%rd923, %rd840, %r283;
	xor.b64  	%rd924, %rd923, %rd922;
	selp.b64 	%rd925, %rd840, %rd924, %p123;
	shl.b64 	%rd926, %rd841, %r223;
	cvt.u32.u64 	%r284, %rd34;
	shr.u64 	%rd927, %rd841, %r284;
	xor.b64  	%rd928, %rd927, %rd926;
	selp.b64 	%rd929, %rd841, %rd928, %p122;
	shl.b64 	%rd930, %rd842, %r222;
	cvt.u32.u64 	%r285, %rd35;
	shr.u64 	%rd931, %rd842, %r285;
	xor.b64  	%rd932, %rd931, %rd930;
	selp.b64 	%rd933, %rd842, %rd932, %p121;
	shl.b64 	%rd934, %rd843, %r221;
	cvt.u32.u64 	%r286, %rd36;
	shr.u64 	%rd935, %rd843, %r286;
	xor.b64  	%rd936, %rd935, %rd934;
	selp.b64 	%rd937, %rd843, %rd936, %p120;
	shl.b64 	%rd938, %rd844, %r220;
	cvt.u32.u64 	%r287, %rd37;
	shr.u64 	%rd939, %rd844, %r287;
	xor.b64  	%rd940, %rd939, %rd938;
	selp.b64 	%rd941, %rd844, %rd940, %p119;
	shl.b64 	%rd942, %rd845, %r219;
	cvt.u32.u64 	%r288, %rd38;
	shr.u64 	%rd943, %rd845, %r288;
	xor.b64  	%rd944, %rd943, %rd942;
	selp.b64 	%rd945, %rd845, %rd944, %p118;
	not.b64 	%rd946, %rd873;
	and.b64  	%rd947, %rd897, %rd946;
	not.b64 	%rd948, %rd897;
	and.b64  	%rd949, %rd921, %rd948;
	xor.b64  	%rd950, %rd949, %rd873;
	not.b64 	%rd951, %rd921;
	and.b64  	%rd952, %rd945, %rd951;
	xor.b64  	%rd953, %rd952, %rd897;
	not.b64 	%rd954, %rd945;
	and.b64  	%rd955, %rd849, %rd954;
	xor.b64  	%rd956, %rd955, %rd921;
	not.b64 	%rd957, %rd849;
	and.b64  	%rd958, %rd873, %rd957;
	xor.b64  	%rd959, %rd958, %rd945;
	st.local.u64 	[%rd9+8], %rd950;
	st.local.u64 	[%rd9+16], %rd953;
	st.local.u64 	[%rd9+24], %rd956;
	st.local.u64 	[%rd9+32], %rd959;
	not.b64 	%rd960, %rd933;
	and.b64  	%rd961, %rd857, %rd960;
	xor.b64  	%rd962, %rd961, %rd909;
	not.b64 	%rd963, %rd857;
	and.b64  	%rd964, %rd881, %rd963;
	xor.b64  	%rd965, %rd964, %rd933;
	not.b64 	%rd966, %rd881;
	and.b64  	%rd967, %rd905, %rd966;
	xor.b64  	%rd968, %rd967, %rd857;
	not.b64 	%rd969, %rd905;
	and.b64  	%rd970, %rd909, %rd969;
	xor.b64  	%rd971, %rd970, %rd881;
	not.b64 	%rd972, %rd909;
	and.b64  	%rd973, %rd933, %rd972;
	xor.b64  	%rd974, %rd973, %rd905;
	st.local.u64 	[%rd9+40], %rd962;
	st.local.u64 	[%rd9+48], %rd965;
	st.local.u64 	[%rd9+56], %rd968;
	st.local.u64 	[%rd9+64], %rd971;
	st.local.u64 	[%rd9+72], %rd974;
	not.b64 	%rd975, %rd893;
	and.b64  	%rd976, %rd917, %rd975;
	xor.b64  	%rd977, %rd976, %rd869;
	not.b64 	%rd978, %rd917;
	and.b64  	%rd979, %rd941, %rd978;
	xor.b64  	%rd980, %rd979, %rd893;
	not.b64 	%rd981, %rd941;
	and.b64  	%rd982, %rd865, %rd981;
	xor.b64  	%rd983, %rd982, %rd917;
	not.b64 	%rd984, %rd865;
	and.b64  	%rd985, %rd869, %rd984;
	xor.b64  	%rd986, %rd985, %rd941;
	not.b64 	%rd987, %rd869;
	and.b64  	%rd988, %rd893, %rd987;
	xor.b64  	%rd989, %rd988, %rd865;
	st.local.u64 	[%rd9+80], %rd977;
	st.local.u64 	[%rd9+88], %rd980;
	st.local.u64 	[%rd9+96], %rd983;
	st.local.u64 	[%rd9+104], %rd986;
	st.local.u64 	[%rd9+112], %rd989;
	not.b64 	%rd990, %rd853;
	and.b64  	%rd991, %rd877, %rd990;
	xor.b64  	%rd992, %rd991, %rd929;
	not.b64 	%rd993, %rd877;
	and.b64  	%rd994, %rd901, %rd993;
	xor.b64  	%rd995, %rd994, %rd853;
	not.b64 	%rd996, %rd901;
	and.b64  	%rd997, %rd925, %rd996;
	xor.b64  	%rd998, %rd997, %rd877;
	not.b64 	%rd999, %rd925;
	and.b64  	%rd1000, %rd929, %rd999;
	xor.b64  	%rd1001, %rd1000, %rd901;
	not.b64 	%rd1002, %rd929;
	and.b64  	%rd1003, %rd853, %rd1002;
	xor.b64  	%rd1004, %rd1003, %rd925;
	st.local.u64 	[%rd9+120], %rd992;
	st.local.u64 	[%rd9+128], %rd995;
	st.local.u64 	[%rd9+136], %rd998;
	st.local.u64 	[%rd9+144], %rd1001;
	st.local.u64 	[%rd9+152], %rd1004;
	not.b64 	%rd1005, %rd913;
	and.b64  	%rd1006, %rd937, %rd1005;
	xor.b64  	%rd1007, %rd1006, %rd889;
	not.b64 	%rd1008, %rd937;
	and.b64  	%rd1009, %rd861, %rd1008;
	xor.b64  	%rd1010, %rd1009, %rd913;
	not.b64 	%rd1011, %rd861;
	and.b64  	%rd1012, %rd885, %rd1011;
	xor.b64  	%rd1013, %rd1012, %rd937;
	not.b64 	%rd1014, %rd885;
	and.b64  	%rd1015, %rd889, %rd1014;
	xor.b64  	%rd1016, %rd1015, %rd861;
	not.b64 	%rd1017, %rd889;
	and.b64  	%rd1018, %rd913, %rd1017;
	xor.b64  	%rd1019, %rd1018, %rd885;
	st.local.u64 	[%rd9+160], %rd1007;
	st.local.u64 	[%rd9+168], %rd1010;
	st.local.u64 	[%rd9+176], %rd1013;
	ld.const.u64 	%rd1020, [const_KeccakRoundConstants];
	xor.b64  	%rd1021, %rd947, %rd1020;
	xor.b64  	%rd1022, %rd1021, %rd849;
	xor.b64  	%rd1023, %rd962, %rd977;
	xor.b64  	%rd1024, %rd1023, %rd992;
	xor.b64  	%rd1025, %rd1024, %rd1007;
	xor.b64  	%rd1026, %rd1025, %rd1022;
	xor.b64  	%rd1027, %rd950, %rd965;
	xor.b64  	%rd1028, %rd1027, %rd980;
	xor.b64  	%rd1029, %rd1028, %rd995;
	xor.b64  	%rd1030, %rd1029, %rd1010;
	xor.b64  	%rd1031, %rd953, %rd968;
	xor.b64  	%rd1032, %rd1031, %rd983;
	xor.b64  	%rd1033, %rd1032, %rd998;
	xor.b64  	%rd1034, %rd1033, %rd1013;
	xor.b64  	%rd1035, %rd956, %rd971;
	xor.b64  	%rd1036, %rd1035, %rd986;
	xor.b64  	%rd1037, %rd1036, %rd1001;
	xor.b64  	%rd1038, %rd1037, %rd1016;
	xor.b64  	%rd1039, %rd959, %rd974;
	xor.b64  	%rd1040, %rd1039, %rd989;
	xor.b64  	%rd1041, %rd1040, %rd1004;
	xor.b64  	%rd1042, %rd1041, %rd1019;
	mov.b64 	{%r289, %r290}, %rd1030;
	shf.l.wrap.b32 	%r291, %r289, %r290, 1;
	shf.l.wrap.b32 	%r292, %r290, %r289, 1;
	mov.b64 	%rd1043, {%r292, %r291};
	xor.b64  	%rd1044, %rd1043, %rd1042;
	mov.b64 	{%r293, %r294}, %rd1034;
	shf.l.wrap.b32 	%r295, %r293, %r294, 1;
	shf.l.wrap.b32 	%r296, %r294, %r293, 1;
	mov.b64 	%rd1045, {%r296, %r295};
	xor.b64  	%rd1046, %rd1045, %rd1026;
	mov.b64 	{%r297, %r298}, %rd1038;
	shf.l.wrap.b32 	%r299, %r297, %r298, 1;
	shf.l.wrap.b32 	%r300, %r298, %r297, 1;
	mov.b64 	%rd1047, {%r300, %r299};
	xor.b64  	%rd1048, %rd1047, %rd1030;
	mov.b64 	{%r301, %r302}, %rd1042;
	shf.l.wrap.b32 	%r303, %r301, %r302, 1;
	shf.l.wrap.b32 	%r304, %r302, %r301, 1;
	mov.b64 	%rd1049, {%r304, %r303};
	xor.b64  	%rd1050, %rd1049, %rd1034;
	mov.b64 	{%r305, %r306}, %rd1026;
	shf.l.wrap.b32 	%r307, %r305, %r306, 1;
	shf.l.wrap.b32 	%r308, %r306, %r305, 1;
	mov.b64 	%rd1051, {%r308, %r307};
	xor.b64  	%rd1052, %rd1051, %rd1038;
	xor.b64  	%rd1053, %rd1022, %rd1044;
	xor.b64  	%rd1054, %rd962, %rd1044;
	xor.b64  	%rd1055, %rd977, %rd1044;
	xor.b64  	%rd1056, %rd992, %rd1044;
	xor.b64  	%rd1057, %rd1007, %rd1044;
	xor.b64  	%rd1058, %rd950, %rd1046;
	xor.b64  	%rd1059, %rd965, %rd1046;
	xor.b64  	%rd1060, %rd980, %rd1046;
	xor.b64  	%rd1061, %rd995, %rd1046;
	xor.b64  	%rd1062, %rd1010, %rd1046;
	xor.b64  	%rd1063, %rd953, %rd1048;
	xor.b64  	%rd1064, %rd968, %rd1048;
	xor.b64  	%rd1065, %rd983, %rd1048;
	xor.b64  	%rd1066, %rd998, %rd1048;
	xor.b64  	%rd1067, %rd1013, %rd1048;
	xor.b64  	%rd1068, %rd956, %rd1050;
	xor.b64  	%rd1069, %rd971, %rd1050;
	xor.b64  	%rd1070, %rd986, %rd1050;
	xor.b64  	%rd1071, %rd1001, %rd1050;
	xor.b64  	%rd1072, %rd1016, %rd1050;
	xor.b64  	%rd1073, %rd959, %rd1052;
	xor.b64  	%rd1074, %rd974, %rd1052;
	xor.b64  	%rd1075, %rd989, %rd1052;
	xor.b64  	%rd1076, %rd1004, %rd1052;
	xor.b64  	%rd1077, %rd1019, %rd1052;
	shl.b64 	%rd1078, %rd1053, %r243;
	shr.u64 	%rd1079, %rd1053, %r264;
	xor.b64  	%rd1080, %rd1079, %rd1078;
	selp.b64 	%rd1081, %rd1053, %rd1080, %p142;
	shl.b64 	%rd1082, %rd1054, %r242;
	shr.u64 	%rd1083, %rd1054, %r265;
	xor.b64  	%rd1084, %rd1083, %rd1082;
	selp.b64 	%rd1085, %rd1054, %rd1084, %p141;
	shl.b64 	%rd1086, %rd1055, %r241;
	shr.u64 	%rd1087, %rd1055, %r266;
	xor.b64  	%rd1088, %rd1087, %rd1086;
	selp.b64 	%rd1089, %rd1055, %rd1088, %p140;
	shl.b64 	%rd1090, %rd1056, %r240;
	shr.u64 	%rd1091, %rd1056, %r267;
	xor.b64  	%rd1092, %rd1091, %rd1090;
	selp.b64 	%rd1093, %rd1056, %rd1092, %p139;
	shl.b64 	%rd1094, %rd1057, %r239;
	shr.u64 	%rd1095, %rd1057, %r268;
	xor.b64  	%rd1096, %rd1095, %rd1094;
	selp.b64 	%rd1097, %rd1057, %rd1096, %p138;
	shl.b64 	%rd1098, %rd1058, %r238;
	shr.u64 	%rd1099, %rd1058, %r269;
	xor.b64  	%rd1100, %rd1099, %rd1098;
	selp.b64 	%rd1101, %rd1058, %rd1100, %p137;
	shl.b64 	%rd1102, %rd1059, %r237;
	shr.u64 	%rd1103, %rd1059, %r270;
	xor.b64  	%rd1104, %rd1103, %rd1102;
	selp.b64 	%rd1105, %rd1059, %rd1104, %p136;
	shl.b64 	%rd1106, %rd1060, %r236;
	shr.u64 	%rd1107, %rd1060, %r271;
	xor.b64  	%rd1108, %rd1107, %rd1106;
	selp.b64 	%rd1109, %rd1060, %rd1108, %p135;
	shl.b64 	%rd1110, %rd1061, %r235;
	shr.u64 	%rd1111, %rd1061, %r272;
	xor.b64  	%rd1112, %rd1111, %rd1110;
	selp.b64 	%rd1113, %rd1061, %rd1112, %p134;
	shl.b64 	%rd1114, %rd1062, %r234;
	shr.u64 	%rd1115, %rd1062, %r273;
	xor.b64  	%rd1116, %rd1115, %rd1114;
	selp.b64 	%rd1117, %rd1062, %rd1116, %p133;
	shl.b64 	%rd1118, %rd1063, %r233;
	shr.u64 	%rd1119, %rd1063, %r274;
	xor.b64  	%rd1120, %rd1119, %rd1118;
	selp.b64 	%rd1121, %rd1063, %rd1120, %p132;
	shl.b64 	%rd1122, %rd1064, %r232;
	shr.u64 	%rd1123, %rd1064, %r275;
	xor.b64  	%rd1124, %rd1123, %rd1122;
	selp.b64 	%rd1125, %rd1064, %rd1124, %p131;
	shl.b64 	%rd1126, %rd1065, %r231;
	shr.u64 	%rd1127, %rd1065, %r276;
	xor.b64  	%rd1128, %rd1127, %rd1126;
	selp.b64 	%rd1129, %rd1065, %rd1128, %p130;
	shl.b64 	%rd1130, %rd1066, %r230;
	shr.u64 	%rd1131, %rd1066, %r277;
	xor.b64  	%rd1132, %rd1131, %rd1130;
	selp.b64 	%rd1133, %rd1066, %rd1132, %p129;
	shl.b64 	%rd1134, %rd1067, %r229;
	shr.u64 	%rd1135, %rd1067, %r278;
	xor.b64  	%rd1136, %rd1135, %rd1134;
	selp.b64 	%rd1137, %rd1067, %rd1136, %p128;
	shl.b64 	%rd1138, %rd1068, %r228;
	shr.u64 	%rd1139, %rd1068, %r279;
	xor.b64  	%rd1140, %rd1139, %rd1138;
	selp.b64 	%rd1141, %rd1068, %rd1140, %p127;
	shl.b64 	%rd1142, %rd1069, %r227;
	shr.u64 	%rd1143, %rd1069, %r280;
	xor.b64  	%rd1144, %rd1143, %rd1142;
	selp.b64 	%rd1145, %rd1069, %rd1144, %p126;
	shl.b64 	%rd1146, %rd1070, %r226;
	shr.u64 	%rd1147, %rd1070, %r281;
	xor.b64  	%rd1148, %rd1147, %rd1146;
	selp.b64 	%rd1149, %rd1070, %rd1148, %p125;
	shl.b64 	%rd1150, %rd1071, %r225;
	shr.u64 	%rd1151, %rd1071, %r282;
	xor.b64  	%rd1152, %rd1151, %rd1150;
	selp.b64 	%rd1153, %rd1071, %rd1152, %p124;
	shl.b64 	%rd1154, %rd1072, %r224;
	shr.u64 	%rd1155, %rd1072, %r283;
	xor.b64  	%rd1156, %rd1155, %rd1154;
	selp.b64 	%rd1157, %rd1072, %rd1156, %p123;
	shl.b64 	%rd1158, %rd1073, %r223;
	shr.u64 	%rd1159, %rd1073, %r284;
	xor.b64  	%rd1160, %rd1159, %rd1158;
	selp.b64 	%rd1161, %rd1073, %rd1160, %p122;
	shl.b64 	%rd1162, %rd1074, %r222;
	shr.u64 	%rd1163, %rd1074, %r285;
	xor.b64  	%rd1164, %rd1163, %rd1162;
	selp.b64 	%rd1165, %rd1074, %rd1164, %p121;
	shl.b64 	%rd1166, %rd1075, %r221;
	shr.u64 	%rd1167, %rd1075, %r286;
	xor.b64  	%rd1168, %rd1167, %rd1166;
	selp.b64 	%rd1169, %rd1075, %rd1168, %p120;
	shl.b64 	%rd1170, %rd1076, %r220;
	shr.u64 	%rd1171, %rd1076, %r287;
	xor.b64  	%rd1172, %rd1171, %rd1170;
	selp.b64 	%rd1173, %rd1076, %rd1172, %p119;
	shl.b64 	%rd1174, %rd1077, %r219;
	shr.u64 	%rd1175, %rd1077, %r288;
	xor.b64  	%rd1176, %rd1175, %rd1174;
	selp.b64 	%rd1177, %rd1077, %rd1176, %p118;
	st.local.u64 	[%rd9+184], %rd1093;
	st.local.u64 	[%rd9+192], %rd1117;
	not.b64 	%rd1178, %rd1105;
	and.b64  	%rd1179, %rd1129, %rd1178;
	xor.b64  	%rd1180, %rd1179, %rd1081;
	not.b64 	%rd1181, %rd1129;
	and.b64  	%rd1182, %rd1153, %rd1181;
	xor.b64  	%rd1183, %rd1182, %rd1105;
	not.b64 	%rd1184, %rd1153;
	and.b64  	%rd1185, %rd1177, %rd1184;
	xor.b64  	%rd1186, %rd1185, %rd1129;
	not.b64 	%rd1187, %rd1177;
	and.b64  	%rd1188, %rd1081, %rd1187;
	xor.b64  	%rd1189, %rd1188, %rd1153;
	not.b64 	%rd1190, %rd1081;
	and.b64  	%rd1191, %rd1105, %rd1190;
	xor.b64  	%rd1192, %rd1191, %rd1177;
	st.local.u64 	[%rd9], %rd1180;
	st.local.u64 	[%rd9+24], %rd1189;
	st.local.u64 	[%rd9+32], %rd1192;
	not.b64 	%rd1193, %rd1165;
	and.b64  	%rd1194, %rd1089, %rd1193;
	xor.b64  	%rd1195, %rd1194, %rd1141;
	not.b64 	%rd1196, %rd1089;
	and.b64  	%rd1197, %rd1113, %rd1196;
	xor.b64  	%rd1198, %rd1197, %rd1165;
	not.b64 	%rd1199, %rd1113;
	and.b64  	%rd1200, %rd1137, %rd1199;
	xor.b64  	%rd1201, %rd1200, %rd1089;
	not.b64 	%rd1202, %rd1137;
	and.b64  	%rd1203, %rd1141, %rd1202;
	xor.b64  	%rd1204, %rd1203, %rd1113;
	not.b64 	%rd1205, %rd1141;
	and.b64  	%rd1206, %rd1165, %rd1205;
	xor.b64  	%rd1207, %rd1206, %rd1137;
	st.local.u64 	[%rd9+56], %rd1201;
	st.local.u64 	[%rd9+64], %rd1204;
	st.local.u64 	[%rd9+72], %rd1207;
	not.b64 	%rd1208, %rd1125;
	and.b64  	%rd1209, %rd1149, %rd1208;
	xor.b64  	%rd1210, %rd1209, %rd1101;
	not.b64 	%rd1211, %rd1149;
	and.b64  	%rd1212, %rd1173, %rd1211;
	xor.b64  	%rd1213, %rd1212, %rd1125;
	not.b64 	%rd1214, %rd1173;
	and.b64  	%rd1215, %rd1097, %rd1214;
	xor.b64  	%rd1216, %rd1215, %rd1149;
	not.b64 	%rd1217, %rd1097;
	and.b64  	%rd1218, %rd1101, %rd1217;
	xor.b64  	%rd1219, %rd1218, %rd1173;
	not.b64 	%rd1220, %rd1101;
	and.b64  	%rd1221, %rd1125, %rd1220;
	xor.b64  	%rd1222, %rd1221, %rd1097;
	st.local.u64 	[%rd9+88], %rd1213;
	st.local.u64 	[%rd9+96], %rd1216;
	st.local.u64 	[%rd9+104], %rd1219;
	st.local.u64 	[%rd9+112], %rd1222;
	not.b64 	%rd1223, %rd1085;
	and.b64  	%rd1224, %rd1109, %rd1223;
	xor.b64  	%rd1225, %rd1224, %rd1161;
	not.b64 	%rd1226, %rd1109;
	and.b64  	%rd1227, %rd1133, %rd1226;
	xor.b64  	%rd1228, %rd1227, %rd1085;
	not.b64 	%rd1229, %rd1133;
	and.b64  	%rd1230, %rd1157, %rd1229;
	xor.b64  	%rd1231, %rd1230, %rd1109;
	not.b64 	%rd1232, %rd1157;
	and.b64  	%rd1233, %rd1161, %rd1232;
	xor.b64  	%rd1234, %rd1233, %rd1133;
	not.b64 	%rd1235, %rd1161;
	and.b64  	%rd1236, %rd1085, %rd1235;
	xor.b64  	%rd1237, %rd1236, %rd1157;
	st.local.u64 	[%rd9+120], %rd1225;
	st.local.u64 	[%rd9+128], %rd1228;
	st.local.u64 	[%rd9+136], %rd1231;
	st.local.u64 	[%rd9+144], %rd1234;
	st.local.u64 	[%rd9+152], %rd1237;
	not.b64 	%rd1238, %rd1145;
	and.b64  	%rd1239, %rd1169, %rd1238;
	xor.b64  	%rd1240, %rd1239, %rd1121;
	not.b64 	%rd1241, %rd1169;
	and.b64  	%rd1242, %rd1093, %rd1241;
	xor.b64  	%rd1243, %rd1242, %rd1145;
	not.b64 	%rd1244, %rd1093;
	and.b64  	%rd1245, %rd1117, %rd1244;
	xor.b64  	%rd1246, %rd1245, %rd1169;
	not.b64 	%rd1247, %rd1117;
	and.b64  	%rd1248, %rd1121, %rd1247;
	xor.b64  	%rd1249, %rd1248, %rd1093;
	not.b64 	%rd1250, %rd1121;
	and.b64  	%rd1251, %rd1145, %rd1250;
	xor.b64  	%rd1252, %rd1251, %rd1117;
	ld.const.u64 	%rd1253, [const_KeccakRoundConstants+8];
	xor.b64  	%rd1254, %rd1180, %rd1253;
	xor.b64  	%rd1255, %rd1195, %rd1210;
	xor.b64  	%rd1256, %rd1255, %rd1225;
	xor.b64  	%rd1257, %rd1256, %rd1240;
	xor.b64  	%rd1258, %rd1257, %rd1254;
	xor.b64  	%rd1259, %rd1183, %rd1198;
	xor.b64  	%rd1260, %rd1259, %rd1213;
	xor.b64  	%rd1261, %rd1260, %rd1228;
	xor.b64  	%rd1262, %rd1261, %rd1243;
	xor.b64  	%rd1263, %rd1186, %rd1201;
	xor.b64  	%rd1264, %rd1263, %rd1216;
	xor.b64  	%rd1265, %rd1264, %rd1231;
	xor.b64  	%rd1266, %rd1265, %rd1246;
	xor.b64  	%rd1267, %rd1189, %rd1204;
	xor.b64  	%rd1268, %rd1267, %rd1219;
	xor.b64  	%rd1269, %rd1268, %rd1234;
	xor.b64  	%rd1270, %rd1269, %rd1249;
	xor.b64  	%rd1271, %rd1192, %rd1207;
	xor.b64  	%rd1272, %rd1271, %rd1222;
	xor.b64  	%rd1273, %rd1272, %rd1237;
	xor.b64  	%rd1274, %rd1273, %rd1252;
	mov.b64 	{%r309, %r310}, %rd1262;
	shf.l.wrap.b32 	%r311, %r309, %r310, 1;
	shf.l.wrap.b32 	%r312, %r310, %r309, 1;
	mov.b64 	%rd1275, {%r312, %r311};
	xor.b64  	%rd1276, %rd1275, %rd1274;
	mov.b64 	{%r313, %r314}, %rd1266;
	shf.l.wrap.b32 	%r315, %r313, %r314, 1;
	shf.l.wrap.b32 	%r316, %r314, %r313, 1;
	mov.b64 	%rd1277, {%r316, %r315};
	xor.b64  	%rd1278, %rd1277, %rd1258;
	mov.b64 	{%r317, %r318}, %rd1270;
	shf.l.wrap.b32 	%r319, %r317, %r318, 1;
	shf.l.wrap.b32 	%r320, %r318, %r317, 1;
	mov.b64 	%rd1279, {%r320, %r319};
	xor.b64  	%rd1280, %rd1279, %rd1262;
	mov.b64 	{%r321, %r322}, %rd1274;
	shf.l.wrap.b32 	%r323, %r321, %r322, 1;
	shf.l.wrap.b32 	%r324, %r322, %r321, 1;
	mov.b64 	%rd1281, {%r324, %r323};
	xor.b64  	%rd1282, %rd1281, %rd1266;
	mov.b64 	{%r325, %r326}, %rd1258;
	shf.l.wrap.b32 	%r327, %r325, %r326, 1;
	shf.l.wrap.b32 	%r328, %r326, %r325, 1;
	mov.b64 	%rd1283, {%r328, %r327};
	xor.b64  	%rd1284, %rd1283, %rd1270;
	xor.b64  	%rd1285, %rd1254, %rd1276;
	xor.b64  	%rd1286, %rd1195, %rd1276;
	xor.b64  	%rd1287, %rd1210, %rd1276;
	xor.b64  	%rd1288, %rd1225, %rd1276;
	xor.b64  	%rd1289, %rd1240, %rd1276;
	xor.b64  	%rd1290, %rd1183, %rd1278;
	xor.b64  	%rd1291, %rd1198, %rd1278;
	xor.b64  	%rd1292, %rd1213, %rd1278;
	xor.b64  	%rd1293, %rd1228, %rd1278;
	xor.b64  	%rd1294, %rd1243, %rd1278;
	xor.b64  	%rd1295, %rd1186, %rd1280;
	xor.b64  	%rd1296, %rd1201, %rd1280;
	xor.b64  	%rd1297, %rd1216, %rd1280;
	xor.b64  	%rd1298, %rd1231, %rd1280;
	xor.b64  	%rd1299, %rd1246, %rd1280;
	xor.b64  	%rd1300, %rd1189, %rd1282;
	xor.b64  	%rd1301, %rd1204, %rd1282;
	xor.b64  	%rd1302, %rd1219, %rd1282;
	xor.b64  	%rd1303, %rd1234, %rd1282;
	xor.b64  	%rd1304, %rd1249, %rd1282;
	xor.b64  	%rd1305, %rd1192, %rd1284;
	xor.b64  	%rd1306, %rd1207, %rd1284;
	xor.b64  	%rd1307, %rd1222, %rd1284;
	xor.b64  	%rd1308, %rd1237, %rd1284;
	xor.b64  	%rd1309, %rd1252, %rd1284;
	shl.b64 	%rd1310, %rd1285, %r243;
	shr.u64 	%rd1311, %rd1285, %r264;
	xor.b64  	%rd1312, %rd1311, %rd1310;
	selp.b64 	%rd1313, %rd1285, %rd1312, %p142;
	shl.b64 	%rd1314, %rd1286, %r242;
	shr.u64 	%rd1315, %rd1286, %r265;
	xor.b64  	%rd1316, %rd1315, %rd1314;
	selp.b64 	%rd1317, %rd1286, %rd1316, %p141;
	shl.b64 	%rd1318, %rd1287, %r241;
	shr.u64 	%rd1319, %rd1287, %r266;
	xor.b64  	%rd1320, %rd1319, %rd1318;
	selp.b64 	%rd1321, %rd1287, %rd1320, %p140;
	shl.b64 	%rd1322, %rd1288, %r240;
	shr.u64 	%rd1323, %rd1288, %r267;
	xor.b64  	%rd1324, %rd1323, %rd1322;
	selp.b64 	%rd1325, %rd1288, %rd1324, %p139;
	shl.b64 	%rd1326, %rd1289, %r239;
	shr.u64 	%rd1327, %rd1289, %r268;
	xor.b64  	%rd1328, %rd1327, %rd1326;
	selp.b64 	%rd1329, %rd1289, %rd1328, %p138;
	shl.b64 	%rd1330, %rd1290, %r238;
	shr.u64 	%rd1331, %rd1290, %r269;
	xor.b64  	%rd1332, %rd1331, %rd1330;
	selp.b64 	%rd1333, %rd1290, %rd1332, %p137;
	shl.b64 	%rd1334, %rd1291, %r237;
	shr.u64 	%rd1335, %rd1291, %r270;
	xor.b64  	%rd1336, %rd1335, %rd1334;
	selp.b64 	%rd1337, %rd1291, %rd1336, %p136;
	shl.b64 	%rd1338, %rd1292, %r236;
	shr.u64 	%rd1339, %rd1292, %r271;
	xor.b64  	%rd1340, %rd1339, %rd1338;
	selp.b64 	%rd1341, %rd1292, %rd1340, %p135;
	shl.b64 	%rd1342, %rd1293, %r235;
	shr.u64 	%rd1343, %rd1293, %r272;
	xor.b64  	%rd1344, %rd1343, %rd1342;
	selp.b64 	%rd1345, %rd1293, %rd1344, %p134;
	shl.b64 	%rd1346, %rd1294, %r234;
	shr.u64 	%rd1347, %rd1294, %r273;
	xor.b64  	%rd1348, %rd1347, %rd1346;
	selp.b64 	%rd1349, %rd1294, %rd1348, %p133;
	shl.b64 	%rd1350, %rd1295, %r233;
	shr.u64 	%rd1351, %rd1295, %r274;
	xor.b64  	%rd1352, %rd1351, %rd1350;
	selp.b64 	%rd1353, %rd1295, %rd1352, %p132;
	shl.b64 	%rd1354, %rd1296, %r232;
	shr.u64 	%rd1355, %rd1296, %r275;
	xor.b64  	%rd1356, %rd1355, %rd1354;
	selp.b64 	%rd1357, %rd1296, %rd1356, %p131;
	shl.b64 	%rd1358, %rd1297, %r231;
	shr.u64 	%rd1359, %rd1297, %r276;
	xor.b64  	%rd1360, %rd1359, %rd1358;
	selp.b64 	%rd1361, %rd1297, %rd1360, %p130;
	shl.b64 	%rd1362, %rd1298, %r230;
	shr.u64 	%rd1363, %rd1298, %r277;
	xor.b64  	%rd1364, %rd1363, %rd1362;
	selp.b64 	%rd1365, %rd1298, %rd1364, %p129;
	shl.b64 	%rd1366, %rd1299, %r229;
	shr.u64 	%rd1367, %rd1299, %r278;
	xor.b64  	%rd1368, %rd1367, %rd1366;
	selp.b64 	%rd1369, %rd1299, %rd1368, %p128;
	shl.b64 	%rd1370, %rd1300, %r228;
	shr.u64 	%rd1371, %rd1300, %r279;
	xor.b64  	%rd1372, %rd1371, %rd1370;
	selp.b64 	%rd1373, %rd1300, %rd1372, %p127;
	shl.b64 	%rd1374, %rd1301, %r227;
	shr.u64 	%rd1375, %rd1301, %r280;
	xor.b64  	%rd1376, %rd1375, %rd1374;
	selp.b64 	%rd1377, %rd1301, %rd1376, %p126;
	shl.b64 	%rd1378, %rd1302, %r226;
	shr.u64 	%rd1379, %rd1302, %r281;
	xor.b64  	%rd1380, %rd1379, %rd1378;
	selp.b64 	%rd1381, %rd1302, %rd1380, %p125;
	shl.b64 	%rd1382, %rd1303, %r225;
	shr.u64 	%rd1383, %rd1303, %r282;
	xor.b64  	%rd1384, %rd1383, %rd1382;
	selp.b64 	%rd1385, %rd1303, %rd1384, %p124;
	shl.b64 	%rd1386, %rd1304, %r224;
	shr.u64 	%rd1387, %rd1304, %r283;
	xor.b64  	%rd1388, %rd1387, %rd1386;
	selp.b64 	%rd1389, %rd1304, %rd1388, %p123;
	shl.b64 	%rd1390, %rd1305, %r223;
	shr.u64 	%rd1391, %rd1305, %r284;
	xor.b64  	%rd1392, %rd1391, %rd1390;
	selp.b64 	%rd1393, %rd1305, %rd1392, %p122;
	shl.b64 	%rd1394, %rd1306, %r222;
	shr.u64 	%rd1395, %rd1306, %r285;
	xor.b64  	%rd1396, %rd1395, %rd1394;
	selp.b64 	%rd1397, %rd1306, %rd1396, %p121;
	shl.b64 	%rd1398, %rd1307, %r221;
	shr.u64 	%rd1399, %rd1307, %r286;
	xor.b64  	%rd1400, %rd1399, %rd1398;
	selp.b64 	%rd1401, %rd1307, %rd1400, %p120;
	shl.b64 	%rd1402, %rd1308, %r220;
	shr.u64 	%rd1403, %rd1308, %r287;
	xor.b64  	%rd1404, %rd1403, %rd1402;
	selp.b64 	%rd1405, %rd1308, %rd1404, %p119;
	shl.b64 	%rd1406, %rd1309, %r219;
	shr.u64 	%rd1407, %rd1309, %r288;
	xor.b64  	%rd1408, %rd1407, %rd1406;
	selp.b64 	%rd1409, %rd1309, %rd1408, %p118;
	not.b64 	%rd1410, %rd1337;
	and.b64  	%rd1411, %rd1361, %rd1410;
	not.b64 	%rd1412, %rd1361;
	and.b64  	%rd1413, %rd1385, %rd1412;
	xor.b64  	%rd1414, %rd1413, %rd1337;
	not.b64 	%rd1416, %rd1385;
	and.b64  	%rd1417, %rd1409, %rd1416;
	xor.b64  	%rd1418, %rd1417, %rd1361;
	not.b64 	%rd1420, %rd1409;
	and.b64  	%rd1421, %rd1313, %rd1420;
	xor.b64  	%rd131, %rd1421, %rd1385;
	not.b64 	%rd1422, %rd1313;
	and.b64  	%rd1423, %rd1337, %rd1422;
	xor.b64  	%rd1424, %rd1423, %rd1409;
	st.local.u64 	[%rd9+8], %rd1414;
	st.local.u64 	[%rd9+16], %rd1418;
	st.local.u64 	[%rd9+24], %rd131;
	st.local.u64 	[%rd9+32], %rd1424;
	not.b64 	%rd1425, %rd1397;
	and.b64  	%rd1426, %rd1321, %rd1425;
	xor.b64  	%rd1427, %rd1426, %rd1373;
	not.b64 	%rd1428, %rd1321;
	and.b64  	%rd1429, %rd1345, %rd1428;
	xor.b64  	%rd1430, %rd1429, %rd1397;
	not.b64 	%rd1431, %rd1345;
	and.b64  	%rd1432, %rd1369, %rd1431;
	xor.b64  	%rd1433, %rd1432, %rd1321;
	not.b64 	%rd1434, %rd1369;
	and.b64  	%rd1435, %rd1373, %rd1434;
	xor.b64  	%rd1436, %rd1435, %rd1345;
	not.b64 	%rd1437, %rd1373;
	and.b64  	%rd1438, %rd1397, %rd1437;
	xor.b64  	%rd1439, %rd1438, %rd1369;
	st.local.u64 	[%rd9+40], %rd1427;
	st.local.u64 	[%rd9+48], %rd1430;
	st.local.u64 	[%rd9+56], %rd1433;
	st.local.u64 	[%rd9+64], %rd1436;
	st.local.u64 	[%rd9+72], %rd1439;
	not.b64 	%rd1440, %rd1357;
	and.b64  	%rd1441, %rd1381, %rd1440;
	xor.b64  	%rd1442, %rd1441, %rd1333;
	not.b64 	%rd1443, %rd1381;
	and.b64  	%rd1444, %rd1405, %rd1443;
	xor.b64  	%rd1445, %rd1444, %rd1357;
	not.b64 	%rd1446, %rd1405;
	and.b64  	%rd1447, %rd1329, %rd1446;
	xor.b64  	%rd1448, %rd1447, %rd1381;
	not.b64 	%rd1449, %rd1329;
	and.b64  	%rd1450, %rd1333, %rd1449;
	xor.b64  	%rd1451, %rd1450, %rd1405;
	not.b64 	%rd1452, %rd1333;
	and.b64  	%rd1453, %rd1357, %rd1452;
	xor.b64  	%rd1454, %rd1453, %rd1329;
	st.local.u64 	[%rd9+80], %rd1442;
	st.local.u64 	[%rd9+88], %rd1445;
	st.local.u64 	[%rd9+96], %rd1448;
	st.local.u64 	[%rd9+104], %rd1451;
	st.local.u64 	[%rd9+112], %rd1454;
	not.b64 	%rd1455, %rd1317;
	and.b64  	%rd1456, %rd1341, %rd1455;
	xor.b64  	%rd1457, %rd1456, %rd1393;
	not.b64 	%rd1458, %rd1341;
	and.b64  	%rd1459, %rd1365, %rd1458;
	xor.b64  	%rd1460, %rd1459, %rd1317;
	not.b64 	%rd1461, %rd1365;
	and.b64  	%rd1462, %rd1389, %rd1461;
	xor.b64  	%rd1463, %rd1462, %rd1341;
	not.b64 	%rd1464, %rd1389;
	and.b64  	%rd1465, %rd1393, %rd1464;
	xor.b64  	%rd1466, %rd1465, %rd1365;
	not.b64 	%rd1467, %rd1393;
	and.b64  	%rd1468, %rd1317, %rd1467;
	xor.b64  	%rd1469, %rd1468, %rd1389;
	st.local.u64 	[%rd9+120], %rd1457;
	st.local.u64 	[%rd9+128], %rd1460;
	st.local.u64 	[%rd9+136], %rd1463;
	st.local.u64 	[%rd9+144], %rd1466;
	st.local.u64 	[%rd9+152], %rd1469;
	not.b64 	%rd1470, %rd1377;
	and.b64  	%rd1471, %rd1401, %rd1470;
	xor.b64  	%rd1472, %rd1471, %rd1353;
	not.b64 	%rd1473, %rd1401;
	and.b64  	%rd1474, %rd1325, %rd1473;
	xor.b64  	%rd1475, %rd1474, %rd1377;
	not.b64 	%rd1476, %rd1325;
	and.b64  	%rd1477, %rd1349, %rd1476;
	xor.b64  	%rd1478, %rd1477, %rd1401;
	not.b64 	%rd1479, %rd1349;
	and.b64  	%rd1480, %rd1353, %rd1479;
	xor.b64  	%rd1481, %rd1480, %rd1325;
	not.b64 	%rd1482, %rd1353;
	and.b64  	%rd1483, %rd1377, %rd1482;
	xor.b64  	%rd1484, %rd1483, %rd1349;
	st.local.u64 	[%rd9+160], %rd1472;
	st.local.u64 	[%rd9+168], %rd1475;
	st.local.u64 	[%rd9+176], %rd1478;
	st.local.u64 	[%rd9+184], %rd1481;
	st.local.u64 	[%rd9+192], %rd1484;
	ld.const.u64 	%rd1485, [const_KeccakRoundConstants+16];
	xor.b64  	%rd1486, %rd1411, %rd1485;
	xor.b64  	%rd1487, %rd1486, %rd1313;
	st.local.u64 	[%rd9], %rd1487;
	setp.ne.s64 	%p143, %rd1487, -793059257383079612;
	setp.ne.s64 	%p144, %rd1414, 6986986372630938536;
	or.pred  	%p145, %p143, %p144;
	setp.ne.s64 	%p146, %rd1418, -6749122730586146665;
	or.pred  	%p147, %p145, %p146;
	@%p147 bra 	$L__BB0_151;
	xor.b64  	%rd1488, %rd131, 3392199557;
	st.local.u64 	[%rd9+24], %rd1488;
	cvt.u32.u64 	%r329, %rd1488;
	setp.ne.s32 	%p148, %r329, 0;
	@%p148 bra 	$L__BB0_151;
	ld.param.u64 	%rd1498, [_Z11solveLinearPKmS0_PlS1_S1__param_4];
	add.u64 	%rd1489, %SP, 16600;
	add.u64 	%rd1490, %SPL, 16600;
	st.local.u64 	[%rd1490], %rd1499;
	mov.u64 	%rd1491, $str$4;
	cvta.global.u64 	%rd1492, %rd1491;
	{ // callseq 0, 0
	.param .b64 param0;
	st.param.b64 	[param0], %rd1492;
	.param .b64 param1;
	st.param.b64 	[param1], %rd1489;
	.param .b32 retval0;
	call.uni (retval0), 
	vprintf, 
	(
	param0, 
	param1
	);
	ld.param.b32 	%r330, [retval0];
	} // callseq 0
	cvta.to.global.u64 	%rd1493, %rd1498;
	st.global.u64 	[%rd1493], %rd1499;
	st.global.u64 	[%rd1493+8], %rd104;
	st.global.u64 	[%rd1493+16], %rd103;
	st.global.u64 	[%rd1493+24], %rd102;
	st.local.u64 	[%rd1490], %rd106;
	mov.u64 	%rd1494, $str$5;
	cvta.global.u64 	%rd1495, %rd1494;
	{ // callseq 1, 0
	.param .b64 param0;
	st.param.b64 	[param0], %rd1495;
	.param .b64 param1;
	st.param.b64 	[param1], %rd1489;
	.param .b32 retval0;
	call.uni (retval0), 
	vprintf, 
	(
	param0, 
	param1
	);
	ld.param.b32 	%r332, [retval0];
	} // callseq 1
	st.local.u64 	[%rd1490], %rd107;
	{ // callseq 2, 0
	.param .b64 param0;
	st.param.b64 	[param0], %rd1495;
	.param .b64 param1;
	st.param.b64 	[param1], %rd1489;
	.param .b32 retval0;
	call.uni (retval0), 
	vprintf, 
	(
	param0, 
	param1
	);
	ld.param.b32 	%r334, [retval0];
	} // callseq 2
	st.local.u64 	[%rd1490], %rd108;
	{ // callseq 3, 0
	.param .b64 param0;
	st.param.b64 	[param0], %rd1495;
	.param .b64 param1;
	st.param.b64 	[param1], %rd1489;
	.param .b32 retval0;
	call.uni (retval0), 
	vprintf, 
	(
	param0, 
	param1
	);
	ld.param.b32 	%r336, [retval0];
	} // callseq 3
	st.local.u64 	[%rd1490], %rd109;
	{ // callseq 4, 0
	.param .b64 param0;
	st.param.b64 	[param0], %rd1495;
	.param .b64 param1;
	st.param.b64 	[param1], %rd1489;
	.param .b32 retval0;
	call.uni (retval0), 
	vprintf, 
	(
	param0, 
	param1
	);
	ld.param.b32 	%r338, [retval0];
	} // callseq 4
	st.local.u64 	[%rd1490], %rd110;
	{ // callseq 5, 0
	.param .b64 param0;
	st.param.b64 	[param0], %rd1495;
	.param .b64 param1;
	st.param.b64 	[param1], %rd1489;
	.param .b32 retval0;
	call.uni (retval0), 
	vprintf, 
	(
	param0, 
	param1
	);
	ld.param.b32 	%r340, [retval0];
	} // callseq 5
	st.local.u64 	[%rd1490], %rd111;
	{ // callseq 6, 0
	.param .b64 param0;
	st.param.b64 	[param0], %rd1495;
	.param .b64 param1;
	st.param.b64 	[param1], %rd1489;
	.param .b32 retval0;
	call.uni (retval0), 
	vprintf, 
	(
	param0, 
	param1
	);
	ld.param.b32 	%r342, [retval0];
	} // callseq 6
	st.local.u64 	[%rd1490], %rd112;
	{ // callseq 7, 0
	.param .b64 param0;
	st.param.b64 	[param0], %rd1495;
	.param .b64 param1;
	st.param.b64 	[param1], %rd1489;
	.param .b32 retval0;
	call.uni (retval0), 
	vprintf, 
	(
	param0, 
	param1
	);
	ld.param.b32 	%r344, [retval0];
	} // callseq 7
	st.local.u64 	[%rd1490], %rd113;
	{ // callseq 8, 0
	.param .b64 param0;
	st.param.b64 	[param0], %rd1495;
	.param .b64 param1;
	st.param.b64 	[param1], %rd1489;
	.param .b32 retval0;
	call.uni (retval0), 
	vprintf, 
	(
	param0, 
	param1
	);
	ld.param.b32 	%r346, [retval0];
	} // callseq 8
	st.local.u64 	[%rd1490], %rd114;
	{ // callseq 9, 0
	.param .b64 param0;
	st.param.b64 	[param0], %rd1495;
	.param .b64 param1;
	st.param.b64 	[param1], %rd1489;
	.param .b32 retval0;
	call.uni (retval0), 
	vprintf, 
	(
	param0, 
	param1
	);
	ld.param.b32 	%r348, [retval0];
	} // callseq 9
	st.local.u64 	[%rd1490], %rd115;
	{ // callseq 10, 0
	.param .b64 param0;
	st.param.b64 	[param0], %rd1495;
	.param .b64 param1;
	st.param.b64 	[param1], %rd1489;
	.param .b32 retval0;
	call.uni (retval0), 
	vprintf, 
	(
	param0, 
	param1
	);
	ld.param.b32 	%r350, [retval0];
	} // callseq 10
	st.local.u64 	[%rd1490], %rd116;
	{ // callseq 11, 0
	.param .b64 param0;
	st.param.b64 	[param0], %rd1495;
	.param .b64 param1;
	st.param.b64 	[param1], %rd1489;
	.param .b32 retval0;
	call.uni (retval0), 
	vprintf, 
	(
	param0, 
	param1
	);
	ld.param.b32 	%r352, [retval0];
	} // callseq 11
	st.local.u64 	[%rd1490], %rd117;
	{ // callseq 12, 0
	.param .b64 param0;
	st.param.b64 	[param0], %rd1495;
	.param .b64 param1;
	st.param.b64 	[param1], %rd1489;
	.param .b32 retval0;
	call.uni (retval0), 
	vprintf, 
	(
	param0, 
	param1
	);
	ld.param.b32 	%r354, [retval0];
	} // callseq 12
	st.local.u64 	[%rd1490], %rd118;
	{ // callseq 13, 0
	.param .b64 param0;
	st.param.b64 	[param0], %rd1495;
	.param .b64 param1;
	st.param.b64 	[param1], %rd1489;
	.param .b32 retval0;
	call.uni (retval0), 
	vprintf, 
	(
	param0, 
	param1
	);
	ld.param.b32 	%r356, [retval0];
	} // callseq 13
	st.local.u64 	[%rd1490], %rd119;
	{ // callseq 14, 0
	.param .b64 param0;
	st.param.b64 	[param0], %rd1495;
	.param .b64 param1;
	st.param.b64 	[param1], %rd1489;
	.param .b32 retval0;
	call.uni (retval0), 
	vprintf, 
	(
	param0, 
	param1
	);
	ld.param.b32 	%r358, [retval0];
	} // callseq 14
	st.local.u64 	[%rd1490], %rd120;
	{ // callseq 15, 0
	.param .b64 param0;
	st.param.b64 	[param0], %rd1495;
	.param .b64 param1;
	st.param.b64 	[param1], %rd1489;
	.param .b32 retval0;
	call.uni (retval0), 
	vprintf, 
	(
	param0, 
	param1
	);
	ld.param.b32 	%r360, [retval0];
	} // callseq 15
	st.local.u64 	[%rd1490], %rd121;
	{ // callseq 16, 0
	.param .b64 param0;
	st.param.b64 	[param0], %rd1495;
	.param .b64 param1;
	st.param.b64 	[param1], %rd1489;
	.param .b32 retval0;
	call.uni (retval0), 
	vprintf, 
	(
	param0, 
	param1
	);
	ld.param.b32 	%r362, [retval0];
	} // callseq 16
	st.local.u64 	[%rd1490], %rd122;
	{ // callseq 17, 0
	.param .b64 param0;
	st.param.b64 	[param0], %rd1495;
	.param .b64 param1;
	st.param.b64 	[param1], %rd1489;
	.param .b32 retval0;
	call.uni (retval0), 
	vprintf, 
	(
	param0, 
	param1
	);
	ld.param.b32 	%r364, [retval0];
	} // callseq 17
	st.local.u64 	[%rd1490], %rd123;
	{ // callseq 18, 0
	.param .b64 param0;
	st.param.b64 	[param0], %rd1495;
	.param .b64 param1;
	st.param.b64 	[param1], %rd1489;
	.param .b32 retval0;
	call.uni (retval0), 
	vprintf, 
	(
	param0, 
	param1
	);
	ld.param.b32 	%r366, [retval0];
	} // callseq 18
	st.local.u64 	[%rd1490], %rd124;
	{ // callseq 19, 0
	.param .b64 param0;
	st.param.b64 	[param0], %rd1495;
	.param .b64 param1;
	st.param.b64 	[param1], %rd1489;
	.param .b32 retval0;
	call.uni (retval0), 
	vprintf, 
	(
	param0, 
	param1
	);
	ld.param.b32 	%r368, [retval0];
	} // callseq 19
	st.local.u64 	[%rd1490], %rd125;
	{ // callseq 20, 0
	.param .b64 param0;
	st.param.b64 	[param0], %rd1495;
	.param .b64 param1;
	st.param.b64 	[param1], %rd1489;
	.param .b32 retval0;
	call.uni (retval0), 
	vprintf, 
	(
	param0, 
	param1
	);
	ld.param.b32 	%r370, [retval0];
	} // callseq 20
	st.local.u64 	[%rd1490], %rd126;
	{ // callseq 21, 0
	.param .b64 param0;
	st.param.b64 	[param0], %rd1495;
	.param .b64 param1;
	st.param.b64 	[param1], %rd1489;
	.param .b32 retval0;
	call.uni (retval0), 
	vprintf, 
	(
	param0, 
	param1
	);
	ld.param.b32 	%r372, [retval0];
	} // callseq 21
	st.local.u64 	[%rd1490], %rd127;
	{ // callseq 22, 0
	.param .b64 param0;
	st.param.b64 	[param0], %rd1495;
	.param .b64 param1;
	st.param.b64 	[param1], %rd1489;
	.param .b32 retval0;
	call.uni (retval0), 
	vprintf, 
	(
	param0, 
	param1
	);
	ld.param.b32 	%r374, [retval0];
	} // callseq 22
	st.local.u64 	[%rd1490], %rd128;
	{ // callseq 23, 0
	.param .b64 param0;
	st.param.b64 	[param0], %rd1495;
	.param .b64 param1;
	st.param.b64 	[param1], %rd1489;
	.param .b32 retval0;
	call.uni (retval0), 
	vprintf, 
	(
	param0, 
	param1
	);
	ld.param.b32 	%r376, [retval0];
	} // callseq 23
	st.local.u64 	[%rd1490], %rd129;
	{ // callseq 24, 0
	.param .b64 param0;
	st.param.b64 	[param0], %rd1495;
	.param .b64 param1;
	st.param.b64 	[param1], %rd1489;
	.param .b32 retval0;
	call.uni (retval0), 
	vprintf, 
	(
	param0, 
	param1
	);
	ld.param.b32 	%r378, [retval0];
	} // callseq 24
	st.local.u64 	[%rd1490], %rd130;
	{ // callseq 25, 0
	.param .b64 param0;
	st.param.b64 	[param0], %rd1495;
	.param .b64 param1;
	st.param.b64 	[param1], %rd1489;
	.param .b32 retval0;
	call.uni (retval0), 
	vprintf, 
	(
	param0, 
	param1
	);
	ld.param.b32 	%r380, [retval0];
	} // callseq 25
	mov.u64 	%rd1496, $str$6;
	cvta.global.u64 	%rd1497, %rd1496;
	{ // callseq 26, 0
	.param .b64 param0;
	st.param.b64 	[param0], %rd1497;
	.param .b64 param1;
	st.param.b64 	[param1], 0;
	.param .b32 retval0;
	call.uni (retval0), 
	vprintf, 
	(
	param0, 
	param1
	);
	ld.param.b32 	%r382, [retval0];
	} // callseq 26
$L__BB0_151:
	add.s64 	%rd1513, %rd1513, 1;
	setp.gt.s64 	%p149, %rd1512, %rd1513;
	@%p149 bra 	$L__BB0_138;
$L__BB0_152:
	add.s64 	%rd1500, %rd1500, 1;
	setp.ne.s64 	%p150, %rd1500, 65536;
	@%p150 bra 	$L__BB0_3;
	ret;
$L__BB0_154:
	add.s32 	%r393, %r389, 128;
	bra.uni 	$L__BB0_30;
$L__BB0_155:
	add.s32 	%r393, %r391, 64;
	bra.uni 	$L__BB0_30;

}


// ===== COMPILED SASS (sm_100) =====

	.target	sm_100

	.elftype	@"ET_EXEC"


//--------------------- .note.nv.tkinfo           --------------------------
	.section	.note.nv.tkinfo,"",@"SHT_NOTE"
	.sectionflags	@"SHF_NOTE_NV_TKINFO"
	.tkinfo
        /*0018*/ 	.word	0x00000002
        /*0030*/ 	.string	""
        /*0030*/ 	.string	"ptxas"
        /*0030*/ 	.string	"Cuda compilation tools, release 13.0, V13.0.88"
        /*0030*/ 	.string	"Build cuda_13.0.r13.0/compiler.36424714_0"
        /*0030*/ 	.string	"-arch sm_100 -m 64 "



//--------------------- .note.nv.cuinfo           --------------------------
	.section	.note.nv.cuinfo,"",@"SHT_NOTE"
	.sectionflags	@"SHF_NOTE_NV_CUINFO"
        /*0018*/ 	.short	0x0002
        /*001a*/ 	.short	0x0064
        /*001c*/ 	.short	0x0082
	.zero		2


//--------------------- .nv.info                  --------------------------
	.section	.nv.info,"",@"SHT_CUDA_INFO"
	.align	4


	//----- nvinfo : EIATTR_REGCOUNT
	.align		4
        /*0000*/ 	.byte	0x04, 0x2f
        /*0002*/ 	.short	(.L_10 - .L_9)
	.align		4
.L_9:
        /*0004*/ 	.word	index@(_Z11solveLinearPKmS0_PlS1_S1_)
        /*0008*/ 	.word	0x000000a8


	//----- nvinfo : EIATTR_FRAME_SIZE
	.align		4
.L_10:
        /*000c*/ 	.byte	0x04, 0x11
        /*000e*/ 	.short	(.L_12 - .L_11)
	.align		4
.L_11:
        /*0010*/ 	.word	index@(_Z11solveLinearPKmS0_PlS1_S1_)
        /*0014*/ 	.word	0x000040e0


	//----- nvinfo : EIATTR_MIN_STACK_SIZE
	.align		4
.L_12:
        /*0018*/ 	.byte	0x04, 0x12
        /*001a*/ 	.short	(.L_14 - .L_13)
	.align		4
.L_13:
        /*001c*/ 	.word	index@(_Z11solveLinearPKmS0_PlS1_S1_)
        /*0020*/ 	.word	0x000040e0
.L_14:


//--------------------- .nv.compat                --------------------------
	.section	.nv.compat,"",@"SHT_CUDA_COMPAT_INFO"
	.align	4
        /*0000*/ 	.byte	0x02, 0x09, 0x00, 0x00, 0x02, 0x02, 0x01, 0x00, 0x02, 0x05, 0x05, 0x00, 0x03, 0x07, 0x01, 0x01
        /*0010*/ 	.byte	0x02, 0x03, 0x00, 0x00, 0x02, 0x06, 0x01, 0x00, 0x04, 0x0b, 0x08, 0x00, 0x09, 0x00, 0x00, 0x00
        /*0020*/ 	.byte	0x00, 0x00, 0x00, 0x00


//--------------------- .nv.info._Z11solveLinearPKmS0_PlS1_S1_ --------------------------
	.section	.nv.info._Z11solveLinearPKmS0_PlS1_S1_,"",@"SHT_CUDA_INFO"
	.sectionflags	@""
	.align	4


	//----- nvinfo : EIATTR_CUDA_API_VERSION
	.align		4
        /*0000*/ 	.byte	0x04, 0x37
        /*0002*/ 	.short	(.L_16 - .L_15)
.L_15:
        /*0004*/ 	.word	0x00000082


	//----- nvinfo : EIATTR_KPARAM_INFO
	.align		4
.L_16:
        /*0008*/ 	.byte	0x04, 0x17
        /*000a*/ 	.short	(.L_18 - .L_17)
.L_17:
        /*000c*/ 	.word	0x00000000
        /*0010*/ 	.short	0x0004
        /*0012*/ 	.short	0x0020
        /*0014*/ 	.byte	0x00, 0xf5, 0x21, 0x00


	//----- nvinfo : EIATTR_KPARAM_INFO
	.align		4
.L_18:
        /*0018*/ 	.byte	0x04, 0x17
        /*001a*/ 	.short	(.L_20 - .L_19)
.L_19:
        /*001c*/ 	.word	0x00000000
        /*0020*/ 	.short	0x0003
        /*0022*/ 	.short	0x0018
        /*0024*/ 	.byte	0x00, 0xf5, 0x21, 0x00


	//----- nvinfo : EIATTR_KPARAM_INFO
	.align		4
.L_20:
        /*0028*/ 	.byte	0x04, 0x17
        /*002a*/ 	.short	(.L_22 - .L_21)
.L_21:
        /*002c*/ 	.word	0x00000000
        /*0030*/ 	.short	0x0002
        /*0032*/ 	.short	0x0010
        /*0034*/ 	.byte	0x00, 0xf5, 0x21, 0x00


	//----- nvinfo : EIATTR_KPARAM_INFO
	.align		4
.L_22:
        /*0038*/ 	.byte	0x04, 0x17
        /*003a*/ 	.short	(.L_24 - .L_23)
.L_23:
        /*003c*/ 	.word	0x00000000
        /*0040*/ 	.short	0x0001
        /*0042*/ 	.short	0x0008
        /*0044*/ 	.byte	0x00, 0xf5, 0x21, 0x00


	//----- nvinfo : EIATTR_KPARAM_INFO
	.align		4
.L_24:
        /*0048*/ 	.byte	0x04, 0x17
        /*004a*/ 	.short	(.L_26 - .L_25)
.L_25:
        /*004c*/ 	.word	0x00000000
        /*0050*/ 	.short	0x0000
        /*0052*/ 	.short	0x0000
        /*0054*/ 	.byte	0x00, 0xf5, 0x21, 0x00


	//----- nvinfo : EIATTR_SPARSE_MMA_MASK
	.align		4
.L_26:
        /*0058*/ 	.byte	0x03, 0x50
        /*005a*/ 	.short	0x0000


	//----- nvinfo : EIATTR_MAXREG_COUNT
	.align		4
        /*005c*/ 	.byte	0x03, 0x1b
        /*005e*/ 	.short	0x00ff


	//----- nvinfo : EIATTR_EXTERNS
	.align		4
        /*0060*/ 	.byte	0x04, 0x0f
        /*0062*/ 	.short	(.L_28 - .L_27)


	//   ....[0]....
	.align		4
.L_27:
        /*0064*/ 	.word	index@(vprintf)


	//----- nvinfo : EIATTR_MERCURY_ISA_VERSION
	.align		4
.L_28:
        /*0068*/ 	.byte	0x03, 0x5f
        /*006a*/ 	.short	0x0101


	//----- nvinfo : EIATTR_VRC_CTA_INIT_COUNT
	.align		4
        /*006c*/ 	.byte	0x02, 0x4a
	.zero		1
	.zero		1


	//----- nvinfo : EIATTR_SYSCALL_OFFSETS
	.align		4
        /*0070*/ 	.byte	0x04, 0x46
        /*0072*/ 	.short	(.L_30 - .L_29)


	//   ....[0]....
.L_29:
        /*0074*/ 	.word	0x0000bd50


	//   ....[1]....
        /*0078*/ 	.word	0x0000be30


	//   ....[2]....
        /*007c*/ 	.word	0x0000bec0


	//   ....[3]....
        /*0080*/ 	.word	0x0000bf50


	//   ....[4]....
        /*0084*/ 	.word	0x0000bfe0


	//   ....[5]....
        /*0088*/ 	.word	0x0000c070


	//   ....[6]....
        /*008c*/ 	.word	0x0000c100


	//   ....[7]....
        /*0090*/ 	.word	0x0000c190


	//   ....[8]....
        /*0094*/ 	.word	0x0000c220


	//   ....[9]....
        /*0098*/ 	.word	0x0000c2b0


	//   ....[10]....
        /*009c*/ 	.word	0x0000c340


	//   ....[11]....
        /*00a0*/ 	.word	0x0000c3d0


	//   ....[12]....
        /*00a4*/ 	.word	0x0000c460


	//   ....[13]....
        /*00a8*/ 	.word	0x0000c4f0


	//   ....[14]....
        /*00ac*/ 	.word	0x0000c580


	//   ....[15]....
        /*00b0*/ 	.word	0x0000c610


	//   ....[16]....
        /*00b4*/ 	.word	0x0000c6a0


	//   ....[17]....
        /*00b8*/ 	.word	0x0000c730


	//   ....[18]....
        /*00bc*/ 	.word	0x0000c7c0


	//   ....[19]....
        /*00c0*/ 	.word	0x0000c850


	//   ....[20]....
        /*00c4*/ 	.word	0x0000c8e0


	//   ....[21]....
        /*00c8*/ 	.word	0x0000c970


	//   ....[22]....
        /*00cc*/ 	.word	0x0000ca00


	//   ....[23]....
        /*00d0*/ 	.word	0x0000ca90


	//   ....[24]....
        /*00d4*/ 	.word	0x0000cb20


	//   ....[25]....
        /*00d8*/ 	.word	0x0000cbb0


	//   ....[26]....
        /*00dc*/ 	.word	0x0000cc20


	//----- nvinfo : EIATTR_EXIT_INSTR_OFFSETS
	.align		4
.L_30:
        /*00e0*/ 	.byte	0x04, 0x1c
        /*00e2*/ 	.short	(.L_32 - .L_31)


	//   ....[0]....
.L_31:
        /*00e4*/ 	.word	0x0000ccc0


	//----- nvinfo : EIATTR_CRS_STACK_SIZE
	.align		4
.L_32:
        /*00e8*/ 	.byte	0x04, 0x1e
        /*00ea*/ 	.short	(.L_34 - .L_33)
.L_33:
        /*00ec*/ 	.word	0x00000000


	//----- nvinfo : EIATTR_CBANK_PARAM_SIZE
	.align		4
.L_34:
        /*00f0*/ 	.byte	0x03, 0x19
        /*00f2*/ 	.short	0x0028


	//----- nvinfo : EIATTR_PARAM_CBANK
	.align		4
        /*00f4*/ 	.byte	0x04, 0x0a
        /*00f6*/ 	.short	(.L_36 - .L_35)
	.align		4
.L_35:
        /*00f8*/ 	.word	index@(.nv.constant0._Z11solveLinearPKmS0_PlS1_S1_)
        /*00fc*/ 	.short	0x0380
        /*00fe*/ 	.short	0x0028


	//----- nvinfo : EIATTR_SW_WAR
	.align		4
.L_36:
        /*0100*/ 	.byte	0x04, 0x36
        /*0102*/ 	.short	(.L_38 - .L_37)
.L_37:
        /*0104*/ 	.word	0x00000008
.L_38:


//--------------------- .nv.callgraph             --------------------------
	.section	.nv.callgraph,"",@"SHT_CUDA_CALLGRAPH"
	.align	4
	.sectionentsize	8
	.align		4
        /*0000*/ 	.word	0x00000000
	.align		4
        /*0004*/ 	.word	0xffffffff
	.align		4
        /*0008*/ 	.word	index@(_Z11solveLinearPKmS0_PlS1_S1_)
	.align		4
        /*000c*/ 	.word	index@(vprintf)
	.align		4
        /*0010*/ 	.word	0x00000000
	.align		4
        /*0014*/ 	.word	0xfffffffe
	.align		4
        /*0018*/ 	.word	0x00000000
	.align		4
        /*001c*/ 	.word	0xfffffffd
	.align		4
        /*0020*/ 	.word	0x00000000
	.align		4
        /*0024*/ 	.word	0xfffffffc


//--------------------- .nv.constant4             --------------------------
	.section	.nv.constant4,"a",@progbits
	.align	8
	.align		8
.nv.constant4:
        /*0000*/ 	.dword	vprintf
	.align		8
        /*0008*/ 	.dword	d_linear_mat
	.align		8
        /*0010*/ 	.dword	d_square_mat
	.align		8
        /*0018*/ 	.dword	d_var_all
	.align		8
        /*0020*/ 	.dword	$str$4
	.align		8
        /*0028*/ 	.dword	$str$5
	.align		8
        /*0030*/ 	.dword	$str$6


//--------------------- .nv.constant3             --------------------------
	.section	.nv.constant3,"a",@progbits
	.align	8
.nv.constant3:
	.type		const_KeccakRoundConstants,@object
	.size		const_KeccakRoundConstants,(const_KeccakRhoOffsets - const_KeccakRoundConstants)
const_KeccakRoundConstants:
        /*0000*/ 	.byte	0x01, 0x00, 0x00, 0x00, 0x00, 0x00, 0x00, 0x00, 0x82, 0x80, 0x00, 0x00, 0x00, 0x00, 0x00, 0x00
        /* <DEDUP_REMOVED lines=11> */
	.type		const_KeccakRhoOffsets,@object
	.size		const_KeccakRhoOffsets,(.L_1 - const_KeccakRhoOffsets)
const_KeccakRhoOffsets:
        /*00c0*/ 	.byte	0x00, 0x00, 0x00, 0x00, 0x01, 0x00, 0x00, 0x00, 0x3e, 0x00, 0x00, 0x00, 0x1c, 0x00, 0x00, 0x00
        /*00d0*/ 	.byte	0x1b, 0x00, 0x00, 0x00, 0x24, 0x00, 0x00, 0x00, 0x2c, 0x00, 0x00, 0x00, 0x06, 0x00, 0x00, 0x00
        /*00e0*/ 	.byte	0x37, 0x00, 0x00, 0x00, 0x14, 0x00, 0x00, 0x00, 0x03, 0x00, 0x00, 0x00, 0x0a, 0x00, 0x00, 0x00
        /*00f0*/ 	.byte	0x2b, 0x00, 0x00, 0x00, 0x19, 0x00, 0x00, 0x00, 0x27, 0x00, 0x00, 0x00, 0x29, 0x00, 0x00, 0x00
        /*0100*/ 	.byte	0x2d, 0x00, 0x00, 0x00, 0x0f, 0x00, 0x00, 0x00, 0x15, 0x00, 0x00, 0x00, 0x08, 0x00, 0x00, 0x00
        /*0110*/ 	.byte	0x12, 0x00, 0x00, 0x00, 0x02, 0x00, 0x00, 0x00, 0x3d, 0x00, 0x00, 0x00, 0x38, 0x00, 0x00, 0x00
        /*0120*/ 	.byte	0x0e, 0x00, 0x00, 0x00
.L_1:
	.zero		4
	.type		const_state,@object
	.size		const_state,(.L_2 - const_state)
const_state:
        /* <DEDUP_REMOVED lines=12> */
        /*01e8*/ 	.byte	0x7b, 0xd8, 0x56, 0xb5, 0x7d, 0xec, 0x28, 0xe1
.L_2:


//--------------------- .text._Z11solveLinearPKmS0_PlS1_S1_ --------------------------
	.section	.text._Z11solveLinearPKmS0_PlS1_S1_,"ax",@progbits
	.align	128
        .global         _Z11solveLinearPKmS0_PlS1_S1_
        .type           _Z11solveLinearPKmS0_PlS1_S1_,@function
        .size           _Z11solveLinearPKmS0_PlS1_S1_,(.L_x_109 - _Z11solveLinearPKmS0_PlS1_S1_)
        .other          _Z11solveLinearPKmS0_PlS1_S1_,@"STO_CUDA_ENTRY STV_DEFAULT"
_Z11solveLinearPKmS0_PlS1_S1_:
.text._Z11solveLinearPKmS0_PlS1_S1_:
[----:B------:R-:W0:Y:S01]  /*0000*/  LDC R1, c[0x0][0x37c] ;  /* 0x0000df00ff017b82 */ /* 0x000e220000000800 */
[----:B------:R-:W1:Y:S01]  /*0010*/  S2R R3, SR_CTAID.X ;  /* 0x0000000000037919 */ /* 0x000e620000002500 */
[----:B------:R-:W2:Y:S06]  /*0020*/  LDCU UR39, c[0x0][0x2fc] ;  /* 0x00005f80ff2777ac */ /* 0x000eac0008000800 */
[----:B------:R-:W3:Y:S01]  /*0030*/  LDC.64 R74, c[0x0][0x390] ;  /* 0x0000e400ff4a7b82 */ /* 0x000ee20000000a00 */
[----:B0-----:R-:W-:Y:S01]  /*0040*/  VIADD R1, R1, 0xffffbf20 ;  /* 0xffffbf2001017836 */ /* 0x001fe20000000000 */
[----:B------:R-:W1:Y:S01]  /*0050*/  S2R R0, SR_TID.X ;  /* 0x0000000000007919 */ /* 0x000e620000002100 */
[----:B------:R-:W1:Y:S01]  /*0060*/  LDCU UR4, c[0x0][0x360] ;  /* 0x00006c00ff0477ac */ /* 0x000e620008000800 */
[----:B------:R-:W0:Y:S04]  /*0070*/  LDCU.64 UR36, c[0x0][0x358] ;  /* 0x00006b00ff2477ac */ /* 0x000e280008000a00 */
[----:B------:R-:W4:Y:S08]  /*0080*/  LDC.64 R150, c[0x0][0x398] ;  /* 0x0000e600ff967b82 */ /* 0x000f300000000a00 */
[----:B------:R-:W2:Y:S08]  /*0090*/  LDC.64 R68, c[0x0][0x380] ;  /* 0x0000e000ff447b82 */ /* 0x000eb00000000a00 */
[----:B------:R-:W2:Y:S01]  /*00a0*/  LDC.64 R70, c[0x0][0x388] ;  /* 0x0000e200ff467b82 */ /* 0x000ea20000000a00 */
[----:B-1----:R-:W-:-:S04]  /*00b0*/  IMAD R3, R3, UR4, R0 ;  /* 0x0000000403037c24 */ /* 0x002fc8000f8e0200 */
[C---:B------:R-:W-:Y:S02]  /*00c0*/  IMAD R2, R3.reuse, 0x23a, RZ ;  /* 0x0000023a03027824 */ /* 0x040fe400078e02ff */
[C---:B------:R-:W-:Y:S02]  /*00d0*/  IMAD R72, R3.reuse, 0xbe, RZ ;  /* 0x000000be03487824 */ /* 0x040fe400078e02ff */
[C---:B------:R-:W-:Y:S02]  /*00e0*/  VIADD R15, R2.reuse, 0x6 ;  /* 0x00000006020f7836 */ /* 0x040fe40000000000 */
[----:B------:R-:W-:Y:S02]  /*00f0*/  VIADD R45, R2, 0xc ;  /* 0x0000000c022d7836 */ /* 0x000fe40000000000 */
[----:B---3--:R-:W-:-:S04]  /*0100*/  IMAD.WIDE R74, R3, 0x8, R74 ;  /* 0x00000008034a7825 */ /* 0x008fc800078e024a */
[----:B------:R-:W-:Y:S02]  /*0110*/  VIADD R83, R2, 0x12 ;  /* 0x0000001202537836 */ /* 0x000fe40000000000 */
[C---:B------:R-:W-:Y:S01]  /*0120*/  VIADD R79, R72.reuse, 0x2 ;  /* 0x00000002484f7836 */ /* 0x040fe20000000000 */
[----:B0-----:R-:W5:Y:S01]  /*0130*/  LDG.E.64 R74, desc[UR36][R74.64] ;  /* 0x000000244a4a7981 */ /* 0x001f62000c1e1b00 */
[C---:B------:R-:W-:Y:S02]  /*0140*/  VIADD R81, R72.reuse, 0x4 ;  /* 0x0000000448517836 */ /* 0x040fe40000000000 */
[----:B------:R-:W-:Y:S02]  /*0150*/  VIADD R85, R72, 0x6 ;  /* 0x0000000648557836 */ /* 0x000fe40000000000 */
[----:B----4-:R-:W-:-:S04]  /*0160*/  IMAD.WIDE R150, R3, 0x8, R150 ;  /* 0x0000000803967825 */ /* 0x010fc800078e0296 */
[----:B--2---:R-:W-:-:S04]  /*0170*/  IMAD.WIDE R12, R2, 0x8, R68 ;  /* 0x00000008020c7825 */ /* 0x004fc800078e0244 */
[----:B------:R-:W-:-:S04]  /*0180*/  IMAD.WIDE R14, R15, 0x8, R68 ;  /* 0x000000080f0e7825 */ /* 0x000fc800078e0244 */
[----:B------:R-:W-:Y:S01]  /*0190*/  IMAD.WIDE R44, R45, 0x8, R68 ;  /* 0x000000082d2c7825 */ /* 0x000fe200078e0244 */
[----:B------:R0:W-:Y:S03]  /*01a0*/  STG.E.64 desc[UR36][R150.64], RZ ;  /* 0x000000ff96007986 */ /* 0x0001e6000c101b24 */
[----:B------:R-:W-:Y:S01]  /*01b0*/  IMAD.WIDE R76, R72, 0x8, R70 ;  /* 0x00000008484c7825 */ /* 0x000fe200078e0246 */
[----:B------:R-:W2:Y:S03]  /*01c0*/  LDG.E.64 R4, desc[UR36][R12.64] ;  /* 0x000000240c047981 */ /* 0x000ea6000c1e1b00 */
[----:B------:R-:W-:Y:S01]  /*01d0*/  IMAD.WIDE R82, R83, 0x8, R68 ;  /* 0x0000000853527825 */ /* 0x000fe200078e0244 */
[----:B------:R-:W2:Y:S03]  /*01e0*/  LDG.E.64 R6, desc[UR36][R12.64+0x8] ;  /* 0x000008240c067981 */ /* 0x000ea6000c1e1b00 */
[--C-:B------:R-:W-:Y:S01]  /*01f0*/  IMAD.WIDE R78, R79, 0x8, R70.reuse ;  /* 0x000000084f4e7825 */ /* 0x100fe200078e0246 */
[----:B------:R-:W3:Y:S03]  /*0200*/  LDG.E.64 R8, desc[UR36][R12.64+0x10] ;  /* 0x000010240c087981 */ /* 0x000ee6000c1e1b00 */
[--C-:B------:R-:W-:Y:S01]  /*0210*/  IMAD.WIDE R80, R81, 0x8, R70.reuse ;  /* 0x0000000851507825 */ /* 0x100fe200078e0246 */
[----:B------:R-:W3:Y:S03]  /*0220*/  LDG.E.64 R10, desc[UR36][R12.64+0x18] ;  /* 0x000018240c0a7981 */ /* 0x000ee6000c1e1b00 */
[----:B------:R-:W-:Y:S01]  /*0230*/  IMAD.WIDE R84, R85, 0x8, R70 ;  /* 0x0000000855547825 */ /* 0x000fe200078e0246 */
[----:B------:R-:W4:Y:S04]  /*0240*/  LDG.E.64 R16, desc[UR36][R12.64+0x20] ;  /* 0x000020240c107981 */ /* 0x000f28000c1e1b00 */
        /* <DEDUP_REMOVED lines=26> */
[----:B------:R-:W4:Y:S01]  /*03f0*/  LDG.E.64 R62, desc[UR36][R84.64+0x8] ;  /* 0x00000824543e7981 */ /* 0x000f22000c1e1b00 */
[----:B------:R-:W1:Y:S01]  /*0400*/  LDCU UR38, c[0x0][0x2f8] ;  /* 0x00005f00ff2677ac */ /* 0x000e620008000800 */
[----:B------:R-:W-:-:S02]  /*0410*/  R2UR UR40, R1 ;  /* 0x00000000012872ca */ /* 0x000fc400000e0000 */
[C---:B------:R-:W-:Y:S01]  /*0420*/  R2UR UR41, R1.reuse ;  /* 0x00000000012972ca */ /* 0x040fe200000e0000 */
[----:B------:R-:W-:Y:S02]  /*0430*/  VIADD R0, R1, 0x1590 ;  /* 0x0000159001007836 */ /* 0x000fe40000000000 */
[----:B------:R-:W-:-:S08]  /*0440*/  IMAD.MOV.U32 R3, RZ, RZ, 0x8 ;  /* 0x00000008ff037424 */ /* 0x000fd000078e00ff */
[----:B------:R-:W-:Y:S02]  /*0450*/  UIADD3 UR42, UPT, UPT, UR40, 0x2760, URZ ;  /* 0x00002760282a7890 */ /* 0x000fe4000fffe0ff */
[----:B-1----:R-:W-:-:S04]  /*0460*/  UIADD3 UR38, UP0, UPT, UR40, UR38, URZ ;  /* 0x0000002628267290 */ /* 0x002fc8000ff1e0ff */
[----:B------:R-:W-:Y:S01]  /*0470*/  UIADD3.X UR39, UPT, UPT, URZ, UR39, URZ, UP0, !UPT ;  /* 0x00000027ff277290 */ /* 0x000fe200087fe4ff */
[----:B--2---:R0:W-:Y:S04]  /*0480*/  STL.128 [R1+0x1590], R4 ;  /* 0x0015900401007387 */ /* 0x0041e80000100c00 */
[----:B---3--:R0:W-:Y:S04]  /*0490*/  STL.128 [R1+0x15a0], R8 ;  /* 0x0015a00801007387 */ /* 0x0081e80000100c00 */
[----:B----4-:R0:W-:Y:S04]  /*04a0*/  STL.128 [R1+0x15b0], R16 ;  /* 0x0015b01001007387 */ /* 0x0101e80000100c00 */
[----:B------:R0:W-:Y:S04]  /*04b0*/  STL.128 [R1+0x15c0], R20 ;  /* 0x0015c01401007387 */ /* 0x0001e80000100c00 */
        /* <DEDUP_REMOVED lines=11> */
[----:B------:R0:W-:Y:S02]  /*0570*/  STL.128 [R1+0x2790], R60 ;  /* 0x0027903c01007387 */ /* 0x0001e40000100c00 */
.L_x_0:
[C---:B0-2---:R-:W-:Y:S02]  /*0580*/  IMAD R37, R3.reuse, 0x3, R2 ;  /* 0x0000000303257824 */ /* 0x045fe400078e0202 */
[C---:B------:R-:W-:Y:S02]  /*0590*/  VIADD R135, R3.reuse, 0x2 ;  /* 0x0000000203877836 */ /* 0x040fe40000000000 */
[----:B------:R-:W-:Y:S02]  /*05a0*/  IMAD.IADD R41, R72, 0x1, R3 ;  /* 0x0000000148297824 */ /* 0x000fe400078e0203 */
[----:B------:R-:W-:Y:S02]  /*05b0*/  VIADD R133, R3, 0x4 ;  /* 0x0000000403857836 */ /* 0x000fe40000000000 */
[----:B------:R-:W-:Y:S02]  /*05c0*/  VIADD R53, R37, 0x6 ;  /* 0x0000000625357836 */ /* 0x000fe40000000000 */
[----:B------:R-:W-:-:S02]  /*05d0*/  VIADD R131, R3, 0x6 ;  /* 0x0000000603837836 */ /* 0x000fc40000000000 */
[C---:B------:R-:W-:Y:S02]  /*05e0*/  VIADD R77, R37.reuse, 0xc ;  /* 0x0000000c254d7836 */ /* 0x040fe40000000000 */
[C---:B------:R-:W-:Y:S02]  /*05f0*/  VIADD R93, R37.reuse, 0x12 ;  /* 0x00000012255d7836 */ /* 0x040fe40000000000 */
[C---:B------:R-:W-:Y:S02]  /*0600*/  VIADD R109, R37.reuse, 0x18 ;  /* 0x00000018256d7836 */ /* 0x040fe40000000000 */
[C---:B------:R-:W-:Y:S02]  /*0610*/  VIADD R139, R37.reuse, 0x1e ;  /* 0x0000001e258b7836 */ /* 0x040fe40000000000 */
[----:B------:R-:W-:Y:S02]  /*0620*/  VIADD R137, R37, 0x24 ;  /* 0x0000002425897836 */ /* 0x000fe40000000000 */
[----:B------:R-:W-:-:S02]  /*0630*/  IMAD.IADD R57, R72, 0x1, R135 ;  /* 0x0000000148397824 */ /* 0x000fc400078e0287 */
[----:B------:R-:W-:-:S04]  /*0640*/  IMAD.WIDE R36, R37, 0x8, R68 ;  /* 0x0000000825247825 */ /* 0x000fc800078e0244 */
[----:B------:R-:W-:Y:S01]  /*0650*/  VIADD R129, R3, 0x8 ;  /* 0x0000000803817836 */ /* 0x000fe20000000000 */
[----:B------:R-:W2:Y:S01]  /*0660*/  LDG.E.64 R4, desc[UR36][R36.64] ;  /* 0x0000002424047981 */ /* 0x000ea2000c1e1b00 */
[----:B------:R-:W-:-:S03]  /*0670*/  IMAD.WIDE R40, R41, 0x8, R70 ;  /* 0x0000000829287825 */ /* 0x000fc600078e0246 */
[----:B------:R-:W2:Y:S01]  /*0680*/  LDG.E.64 R6, desc[UR36][R36.64+0x8] ;  /* 0x0000082424067981 */ /* 0x000ea2000c1e1b00 */
[C---:B------:R-:W-:Y:S02]  /*0690*/  IMAD.IADD R81, R72.reuse, 0x1, R133 ;  /* 0x0000000148517824 */ /* 0x040fe400078e0285 */
[----:B------:R-:W-:Y:S01]  /*06a0*/  IMAD.WIDE R52, R53, 0x8, R68 ;  /* 0x0000000835347825 */ /* 0x000fe200078e0244 */
[----:B------:R-:W3:Y:S03]  /*06b0*/  LDG.E.64 R8, desc[UR36][R36.64+0x10] ;  /* 0x0000102424087981 */ /* 0x000ee6000c1e1b00 */
[----:B------:R-:W-:Y:S01]  /*06c0*/  VIADD R127, R3, 0xa ;  /* 0x0000000a037f7836 */ /* 0x000fe20000000000 */
[----:B------:R-:W3:Y:S01]  /*06d0*/  LDG.E.64 R10, desc[UR36][R36.64+0x18] ;  /* 0x00001824240a7981 */ /* 0x000ee2000c1e1b00 */
[C---:B------:R-:W-:Y:S02]  /*06e0*/  IMAD.IADD R97, R72.reuse, 0x1, R131 ;  /* 0x0000000148617824 */ /* 0x040fe400078e0283 */
[----:B------:R-:W-:Y:S01]  /*06f0*/  IMAD.WIDE R56, R57, 0x8, R70 ;  /* 0x0000000839387825 */ /* 0x000fe200078e0246 */
[----:B------:R-:W4:Y:S03]  /*0700*/  LDG.E.64 R12, desc[UR36][R36.64+0x20] ;  /* 0x00002024240c7981 */ /* 0x000f26000c1e1b00 */
[----:B------:R-:W-:Y:S01]  /*0710*/  IMAD.WIDE R76, R77, 0x8, R68 ;  /* 0x000000084d4c7825 */ /* 0x000fe200078e0244 */
[----:B------:R-:W4:Y:S03]  /*0720*/  LDG.E.64 R14, desc[UR36][R36.64+0x28] ;  /* 0x00002824240e7981 */ /* 0x000f26000c1e1b00 */
[----:B------:R-:W-:Y:S01]  /*0730*/  VIADD R73, R3, 0xc ;  /* 0x0000000c03497836 */ /* 0x000fe20000000000 */
[----:B------:R-:W4:Y:S01]  /*0740*/  LDG.E.64 R16, desc[UR36][R40.64] ;  /* 0x0000002428107981 */ /* 0x000f22000c1e1b00 */
[----:B------:R-:W-:-:S02]  /*0750*/  IMAD.IADD R113, R72, 0x1, R129 ;  /* 0x0000000148717824 */ /* 0x000fc400078e0281 */
[----:B------:R-:W-:Y:S01]  /*0760*/  IMAD.WIDE R80, R81, 0x8, R70 ;  /* 0x0000000851507825 */ /* 0x000fe200078e0246 */
[----:B------:R-:W4:Y:S03]  /*0770*/  LDG.E.64 R18, desc[UR36][R40.64+0x8] ;  /* 0x0000082428127981 */ /* 0x000f26000c1e1b00 */
[----:B------:R-:W-:Y:S01]  /*0780*/  IMAD.WIDE R92, R93, 0x8, R68 ;  /* 0x000000085d5c7825 */ /* 0x000fe200078e0244 */
[----:B------:R-:W4:Y:S03]  /*0790*/  LDG.E.64 R20, desc[UR36][R52.64] ;  /* 0x0000002434147981 */ /* 0x000f26000c1e1b00 */
[----:B------:R-:W-:Y:S01]  /*07a0*/  IMAD.IADD R141, R72, 0x1, R127 ;  /* 0x00000001488d7824 */ /* 0x000fe200078e027f */
[----:B------:R-:W4:Y:S01]  /*07b0*/  LDG.E.64 R22, desc[UR36][R52.64+0x8] ;  /* 0x0000082434167981 */ /* 0x000f22000c1e1b00 */
[----:B------:R-:W-:-:S03]  /*07c0*/  IMAD.WIDE R96, R97, 0x8, R70 ;  /* 0x0000000861607825 */ /* 0x000fc600078e0246 */
[----:B------:R-:W4:Y:S01]  /*07d0*/  LDG.E.64 R24, desc[UR36][R52.64+0x10] ;  /* 0x0000102434187981 */ /* 0x000f22000c1e1b00 */
[----:B------:R-:W-:-:S03]  /*07e0*/  IMAD.WIDE R108, R109, 0x8, R68 ;  /* 0x000000086d6c7825 */ /* 0x000fc600078e0244 */
[----:B------:R-:W4:Y:S01]  /*07f0*/  LDG.E.64 R26, desc[UR36][R52.64+0x18] ;  /* 0x00001824341a7981 */ /* 0x000f22000c1e1b00 */
[----:B------:R-:W-:Y:S02]  /*0800*/  IMAD.IADD R125, R72, 0x1, R73 ;  /* 0x00000001487d7824 */ /* 0x000fe400078e0249 */
[----:B------:R-:W-:Y:S01]  /*0810*/  IMAD.WIDE R112, R113, 0x8, R70 ;  /* 0x0000000871707825 */ /* 0x000fe200078e0246 */
[----:B------:R-:W4:Y:S03]  /*0820*/  LDG.E.64 R28, desc[UR36][R52.64+0x20] ;  /* 0x00002024341c7981 */ /* 0x000f26000c1e1b00 */
[----:B------:R-:W-:Y:S01]  /*0830*/  IMAD.WIDE R138, R139, 0x8, R68 ;  /* 0x000000088b8a7825 */ /* 0x000fe200078e0244 */
[----:B------:R-:W4:Y:S03]  /*0840*/  LDG.E.64 R30, desc[UR36][R52.64+0x28] ;  /* 0x00002824341e7981 */ /* 0x000f26000c1e1b00 */
[----:B------:R-:W-:Y:S01]  /*0850*/  IMAD.WIDE R140, R141, 0x8, R70 ;  /* 0x000000088d8c7825 */ /* 0x000fe200078e0246 */
[----:B------:R-:W4:Y:S03]  /*0860*/  LDG.E.64 R32, desc[UR36][R56.64] ;  /* 0x0000002438207981 */ /* 0x000f26000c1e1b00 */
[----:B------:R-:W-:Y:S01]  /*0870*/  IMAD.WIDE R136, R137, 0x8, R68 ;  /* 0x0000000889887825 */ /* 0x000fe200078e0244 */
[----:B------:R-:W4:Y:S03]  /*0880*/  LDG.E.64 R34, desc[UR36][R56.64+0x8] ;  /* 0x0000082438227981 */ /* 0x000f26000c1e1b00 */
        /* <DEDUP_REMOVED lines=30> */
[----:B------:R0:W4:Y:S04]  /*0a70*/  LDG.E.64 R102, desc[UR36][R138.64+0x28] ;  /* 0x000028248a667981 */ /* 0x000128000c1e1b00 */
[----:B------:R-:W4:Y:S04]  /*0a80*/  LDG.E.64 R104, desc[UR36][R140.64] ;  /* 0x000000248c687981 */ /* 0x000f28000c1e1b00 */
[----:B------:R1:W4:Y:S04]  /*0a90*/  LDG.E.64 R106, desc[UR36][R140.64+0x8] ;  /* 0x000008248c6a7981 */ /* 0x000328000c1e1b00 */
[----:B------:R-:W4:Y:S04]  /*0aa0*/  LDG.E.64 R108, desc[UR36][R136.64] ;  /* 0x00000024886c7981 */ /* 0x000f28000c1e1b00 */
[----:B------:R-:W4:Y:S04]  /*0ab0*/  LDG.E.64 R110, desc[UR36][R136.64+0x8] ;  /* 0x00000824886e7981 */ /* 0x000f28000c1e1b00 */
[----:B------:R-:W4:Y:S04]  /*0ac0*/  LDG.E.64 R112, desc[UR36][R136.64+0x10] ;  /* 0x0000102488707981 */ /* 0x000f28000c1e1b00 */
[----:B------:R-:W4:Y:S04]  /*0ad0*/  LDG.E.64 R114, desc[UR36][R136.64+0x18] ;  /* 0x0000182488727981 */ /* 0x000f28000c1e1b00 */
[----:B------:R-:W4:Y:S04]  /*0ae0*/  LDG.E.64 R116, desc[UR36][R136.64+0x20] ;  /* 0x0000202488747981 */ /* 0x000f28000c1e1b00 */
[----:B------:R1:W4:Y:S04]  /*0af0*/  LDG.E.64 R118, desc[UR36][R136.64+0x28] ;  /* 0x0000282488767981 */ /* 0x000328000c1e1b00 */
[----:B------:R-:W4:Y:S04]  /*0b00*/  LDG.E.64 R120, desc[UR36][R124.64] ;  /* 0x000000247c787981 */ /* 0x000f28000c1e1b00 */
[----:B------:R-:W4:Y:S01]  /*0b10*/  LDG.E.64 R122, desc[UR36][R124.64+0x8] ;  /* 0x000008247c7a7981 */ /* 0x000f22000c1e1b00 */
[C-C-:B0-----:R-:W-:Y:S01]  /*0b20*/  IMAD R139, R3.reuse, 0x18, R0.reuse ;  /* 0x00000018038b7824 */ /* 0x141fe200078e0200 */
[----:B------:R-:W-:Y:S01]  /*0b30*/  LEA R143, R3, UR42, 0x3 ;  /* 0x0000002a038f7c11 */ /* 0x000fe2000f8e18ff */
[C-C-:B-1----:R-:W-:Y:S01]  /*0b40*/  IMAD R141, R135.reuse, 0x18, R0.reuse ;  /* 0x00000018878d7824 */ /* 0x142fe200078e0200 */
[----:B------:R-:W-:Y:S01]  /*0b50*/  LEA R135, R135, UR42, 0x3 ;  /* 0x0000002a87877c11 */ /* 0x000fe2000f8e18ff */
[C---:B------:R-:W-:Y:S01]  /*0b60*/  IMAD R137, R133.reuse, 0x18, R0 ;  /* 0x0000001885897824 */ /* 0x040fe200078e0200 */
[----:B------:R-:W-:Y:S01]  /*0b70*/  LEA R133, R133, UR42, 0x3 ;  /* 0x0000002a85857c11 */ /* 0x000fe2000f8e18ff */
[----:B------:R-:W-:-:S05]  /*0b80*/  VIADD R3, R3, 0xe ;  /* 0x0000000e03037836 */ /* 0x000fca0000000000 */
[----:B------:R-:W-:Y:S01]  /*0b90*/  ISETP.NE.AND P0, PT, R3, 0xbe, PT ;  /* 0x000000be0300780c */ /* 0x000fe20003f05270 */
[----:B--2---:R0:W-:Y:S04]  /*0ba0*/  STL.128 [R139], R4 ;  /* 0x000000048b007387 */ /* 0x0041e80000100c00 */
[----:B---3--:R1:W-:Y:S04]  /*0bb0*/  STL.128 [R139+0x10], R8 ;  /* 0x000010088b007387 */ /* 0x0083e80000100c00 */
[----:B----4-:R2:W-:Y:S01]  /*0bc0*/  STL.128 [R139+0x20], R12 ;  /* 0x0000200c8b007387 */ /* 0x0105e20000100c00 */
[C---:B0-----:R-:W-:Y:S01]  /*0bd0*/  IMAD R7, R131.reuse, 0x18, R0 ;  /* 0x0000001883077824 */ /* 0x041fe200078e0200 */
[----:B------:R-:W-:-:S02]  /*0be0*/  LEA R131, R131, UR42, 0x3 ;  /* 0x0000002a83837c11 */ /* 0x000fc4000f8e18ff */
[----:B------:R2:W-:Y:S01]  /*0bf0*/  STL.128 [R143], R16 ;  /* 0x000000108f007387 */ /* 0x0005e20000100c00 */
[C-C-:B-1----:R-:W-:Y:S01]  /*0c00*/  IMAD R9, R129.reuse, 0x18, R0.reuse ;  /* 0x0000001881097824 */ /* 0x142fe200078e0200 */
[----:B------:R-:W-:Y:S01]  /*0c10*/  LEA R129, R129, UR42, 0x3 ;  /* 0x0000002a81817c11 */ /* 0x000fe2000f8e18ff */
[C-C-:B------:R-:W-:Y:S01]  /*0c20*/  IMAD R11, R127.reuse, 0x18, R0.reuse ;  /* 0x000000187f0b7824 */ /* 0x140fe200078e0200 */
[----:B------:R-:W-:Y:S01]  /*0c30*/  LEA R127, R127, UR42, 0x3 ;  /* 0x0000002a7f7f7c11 */ /* 0x000fe2000f8e18ff */
[----:B------:R2:W-:Y:S01]  /*0c40*/  STL.128 [R141], R20 ;  /* 0x000000148d007387 */ /* 0x0005e20000100c00 */
[C---:B------:R-:W-:Y:S01]  /*0c50*/  IMAD R5, R73.reuse, 0x18, R0 ;  /* 0x0000001849057824 */ /* 0x040fe200078e0200 */
[----:B------:R-:W-:Y:S02]  /*0c60*/  LEA R73, R73, UR42, 0x3 ;  /* 0x0000002a49497c11 */ /* 0x000fe4000f8e18ff */
[----:B------:R2:W-:Y:S04]  /*0c70*/  STL.128 [R141+0x10], R24 ;  /* 0x000010188d007387 */ /* 0x0005e80000100c00 */
[----:B------:R2:W-:Y:S04]  /*0c80*/  STL.128 [R141+0x20], R28 ;  /* 0x0000201c8d007387 */ /* 0x0005e80000100c00 */
[----:B------:R2:W-:Y:S04]  /*0c90*/  STL.128 [R135], R32 ;  /* 0x0000002087007387 */ /* 0x0005e80000100c00 */
[----:B------:R2:W-:Y:S04]  /*0ca0*/  STL.128 [R137], R36 ;  /* 0x0000002489007387 */ /* 0x0005e80000100c00 */
        /* <DEDUP_REMOVED lines=18> */
[----:B------:R2:W-:Y:S01]  /*0dd0*/  STL.128 [R73], R120 ;  /* 0x0000007849007387 */ /* 0x0005e20000100c00 */
[----:B------:R-:W-:Y:S05]  /*0de0*/  @P0 BRA `(.L_x_0) ;  /* 0xfffffff400e40947 */ /* 0x000fea000383ffff */
[----:B--2---:R-:W-:Y:S01]  /*0df0*/  IMAD.MOV.U32 R76, RZ, RZ, 0x1 ;  /* 0x00000001ff4c7424 */ /* 0x004fe200078e00ff */
[----:B------:R-:W-:Y:S01]  /*0e00*/  UIADD3 UR43, UPT, UPT, UR40, 0x15a0, URZ ;  /* 0x000015a0282b7890 */ /* 0x000fe2000fffe0ff */
[----:B------:R-:W-:Y:S01]  /*0e10*/  IMAD.MOV.U32 R77, RZ, RZ, RZ ;  /* 0x000000ffff4d7224 */ /* 0x000fe200078e00ff */
[----:B------:R-:W-:Y:S02]  /*0e20*/  UIADD3 UR44, UPT, UPT, UR40, 0x3c0, URZ ;  /* 0x000003c0282c7890 */ /* 0x000fe4000fffe0ff */
[----:B------:R-:W-:Y:S02]  /*0e30*/  UIADD3 UR45, UPT, UPT, UR40, 0x2d50, URZ ;  /* 0x00002d50282d7890 */ /* 0x000fe4000fffe0ff */
[----:B------:R-:W-:-:S12]  /*0e40*/  UIADD3 UR40, UPT, UPT, UR40, 0x4010, URZ ;  /* 0x0000401028287890 */ /* 0x000fd8000fffe0ff */
.L_x_107:
[----:B0-----:R-:W-:Y:S01]  /*0e50*/  IADD3 R3, P0, PT, R76, -0x1, RZ ;  /* 0xffffffff4c037810 */ /* 0x001fe20007f1e0ff */
[----:B------:R-:W-:Y:S01]  /*0e60*/  BSSY.RECONVERGENT B0, `(.L_x_1) ;  /* 0x000008e000007945 */ /* 0x000fe20003800200 */
[----:B------:R-:W-:Y:S01]  /*0e70*/  LOP3.LUT R78, R78, 0xfffbffff, RZ, 0xc0, !PT ;  /* 0xfffbffff4e4e7812 */ /* 0x000fe200078ec0ff */
[----:B------:R-:W-:Y:S01]  /*0e80*/  VIADD R41, R1, 0x3e0 ;  /* 0x000003e001297836 */ /* 0x000fe20000000000 */
[----:B------:R-:W-:Y:S01]  /*0e90*/  IADD3.X R6, PT, PT, R77, -0x1, RZ, P0, !PT ;  /* 0xffffffff4d067810 */ /* 0x000fe200007fe4ff */
[----:B------:R-:W-:Y:S01]  /*0ea0*/  IMAD.U32 R39, RZ, RZ, UR42 ;  /* 0x0000002aff277e24 */ /* 0x000fe2000f8e00ff */
[----:B------:R-:W-:Y:S01]  /*0eb0*/  LOP3.LUT R8, R3, R76, RZ, 0x3c, !PT ;  /* 0x0000004c03087212 */ /* 0x000fe200078e3cff */
[----:B------:R-:W-:Y:S01]  /*0ec0*/  IMAD.U32 R37, RZ, RZ, UR43 ;  /* 0x0000002bff257e24 */ /* 0x000fe2000f8e00ff */
[----:B------:R-:W-:Y:S02]  /*0ed0*/  LOP3.LUT R6, R6, R77, RZ, 0x3c, !PT ;  /* 0x0000004d06067212 */ /* 0x000fe400078e3cff */
[----:B------:R-:W-:Y:S08]  /*0ee0*/  BREV R0, R8 ;  /* 0x0000000800007301 */ /* 0x000ff00000000000 */
[----:B------:R-:W0:Y:S02]  /*0ef0*/  BREV R2, R6 ;  /* 0x0000000600027301 */ /* 0x000e240000000000 */
[----:B0-----:R-:W-:-:S05]  /*0f00*/  IADD3 R3, P0, PT, RZ, -R2, RZ ;  /* 0x80000002ff037210 */ /* 0x001fca0007f1e0ff */
[----:B------:R-:W-:-:S05]  /*0f10*/  IMAD.X R5, RZ, RZ, ~R0, P0 ;  /* 0x000000ffff057224 */ /* 0x000fca00000e0e00 */
[----:B------:R-:W-:Y:S02]  /*0f20*/  LOP3.LUT R0, R0, R5, RZ, 0xc0, !PT ;  /* 0x0000000500007212 */ /* 0x000fe400078ec0ff */
[----:B-1----:R-:W0:Y:S02]  /*0f30*/  LDC.64 R4, c[0x4][0x10] ;  /* 0x01000400ff047b82 */ /* 0x002e240000000a00 */
[----:B------:R-:W-:-:S13]  /*0f40*/  ISETP.NE.U32.AND P0, PT, R0, RZ, PT ;  /* 0x000000ff0000720c */ /* 0x000fda0003f05070 */
[----:B------:R-:W-:Y:S02]  /*0f50*/  @!P0 LOP3.LUT R0, R2, R3, RZ, 0xc0, !PT ;  /* 0x0000000302008212 */ /* 0x000fe400078ec0ff */
[----:B------:R-:W1:Y:S04]  /*0f60*/  LDC.64 R2, c[0x4][0x8] ;  /* 0x01000200ff027b82 */ /* 0x000e680000000a00 */
[----:B--2---:R-:W2:Y:S02]  /*0f70*/  FLO.U32 R0, R0 ;  /* 0x0000000000007300 */ /* 0x004ea400000e0000 */
[C---:B--2---:R-:W-:Y:S02]  /*0f80*/  IADD3 R6, PT, PT, -R0.reuse, 0x1f, RZ ;  /* 0x0000001f00067810 */ /* 0x044fe40007ffe1ff */
[----:B------:R-:W-:-:S03]  /*0f90*/  IADD3 R7, PT, PT, -R0, 0x3f, RZ ;  /* 0x0000003f00077810 */ /* 0x000fc60007ffe1ff */
[----:B------:R-:W-:Y:S01]  /*0fa0*/  @P0 IMAD.MOV R7, RZ, RZ, R6 ;  /* 0x000000ffff070224 */ /* 0x000fe200078e0206 */
[----:B------:R-:W-:Y:S01]  /*0fb0*/  IADD3 R76, P0, PT, R76, 0x1, RZ ;  /* 0x000000014c4c7810 */ /* 0x000fe20007f1e0ff */
[----:B------:R-:W-:Y:S02]  /*0fc0*/  IMAD.MOV.U32 R6, RZ, RZ, 0x1 ;  /* 0x00000001ff067424 */ /* 0x000fe400078e00ff */
[----:B-1----:R-:W-:-:S03]  /*0fd0*/  IMAD.WIDE.U32 R2, R7, 0x11d0, R2 ;  /* 0x000011d007027825 */ /* 0x002fc600078e0002 */
[-C--:B------:R-:W-:Y:S01]  /*0fe0*/  SHF.L.U64.HI R0, R6, R7.reuse, RZ ;  /* 0x0000000706007219 */ /* 0x080fe200000102ff */
[----:B------:R-:W-:Y:S01]  /*0ff0*/  IMAD.X R77, RZ, RZ, R77, P0 ;  /* 0x000000ffff4d7224 */ /* 0x000fe200000e064d */
[----:B------:R-:W-:Y:S01]  /*1000*/  ISETP.NE.U32.AND P0, PT, R76, 0x10000, PT ;  /* 0x000100004c00780c */ /* 0x000fe20003f05070 */
[----:B0-----:R-:W-:Y:S01]  /*1010*/  IMAD.WIDE.U32 R4, R7, 0x5f0, R4 ;  /* 0x000005f007047825 */ /* 0x001fe200078e0004 */
[----:B------:R-:W-:Y:S02]  /*1020*/  IADD3 R2, P1, PT, R2, 0x18, RZ ;  /* 0x0000001802027810 */ /* 0x000fe40007f3e0ff */
[----:B------:R-:W-:Y:S02]  /*1030*/  ISETP.NE.AND.EX P0, PT, R77, RZ, PT, P0 ;  /* 0x000000ff4d00720c */ /* 0x000fe40003f05300 */
[----:B------:R-:W-:Y:S01]  /*1040*/  IADD3 R12, P2, PT, R4, 0x8, RZ ;  /* 0x00000008040c7810 */ /* 0x000fe20007f5e0ff */
[----:B------:R-:W-:Y:S01]  /*1050*/  IMAD.X R3, RZ, RZ, R3, P1 ;  /* 0x000000ffff037224 */ /* 0x000fe200008e0603 */
[----:B------:R-:W-:-:S02]  /*1060*/  SHF.L.U32 R7, R6, R7, RZ ;  /* 0x0000000706077219 */ /* 0x000fc400000006ff */
[----:B-----5:R-:W-:Y:S01]  /*1070*/  LOP3.LUT R75, R0, R75, RZ, 0x3c, !PT ;  /* 0x0000004b004b7212 */ /* 0x020fe200078e3cff */
[----:B------:R-:W-:Y:S01]  /*1080*/  IMAD.X R13, RZ, RZ, R5, P2 ;  /* 0x000000ffff0d7224 */ /* 0x000fe200010e0605 */
[----:B------:R-:W-:Y:S01]  /*1090*/  LOP3.LUT R74, R7, R74, RZ, 0x3c, !PT ;  /* 0x0000004a074a7212 */ /* 0x000fe200078e3cff */
[----:B------:R-:W-:-:S04]  /*10a0*/  IMAD.MOV.U32 R0, RZ, RZ, RZ ;  /* 0x000000ffff007224 */ /* 0x000fc800078e00ff */
[----:B------:R-:W-:-:S07]  /*10b0*/  @P0 LOP3.LUT R78, R78, 0x40000, RZ, 0xfc, !PT ;  /* 0x000400004e4e0812 */ /* 0x000fce00078efcff */
.L_x_2:
[----:B------:R-:W2:Y:S04]  /*10c0*/  LDL.128 R8, [R37+-0x10] ;  /* 0xfffff00025087983 */ /* 0x000ea80000100c00 */
[----:B------:R-:W2:Y:S04]  /*10d0*/  LDG.E.64 R14, desc[UR36][R2.64+-0x18] ;  /* 0xffffe824020e7981 */ /* 0x000ea8000c1e1b00 */
[----:B------:R-:W3:Y:S04]  /*10e0*/  LDG.E.64 R4, desc[UR36][R2.64+-0x10] ;  /* 0xfffff02402047981 */ /* 0x000ee8000c1e1b00 */
[----:B------:R-:W4:Y:S04]  /*10f0*/  LDG.E.64 R20, desc[UR36][R12.64+-0x8] ;  /* 0xfffff8240c147981 */ /* 0x000f28000c1e1b00 */
[----:B------:R-:W5:Y:S04]  /*1100*/  LDG.E.64 R28, desc[UR36][R12.64] ;  /* 0x000000240c1c7981 */ /* 0x000f68000c1e1b00 */
[----:B------:R-:W5:Y:S04]  /*1110*/  LDG.E.64 R24, desc[UR36][R2.64+0x8] ;  /* 0x0000082402187981 */ /* 0x000f68000c1e1b00 */
[----:B------:R-:W5:Y:S01]  /*1120*/  LDG.E.64 R26, desc[UR36][R2.64+0x10] ;  /* 0x00001024021a7981 */ /* 0x000f62000c1e1b00 */
[----:B--2---:R-:W-:-:S02]  /*1130*/  LOP3.LUT R33, R9, R15, RZ, 0x3c, !PT ;  /* 0x0000000f09217212 */ /* 0x004fc400078e3cff */
[----:B------:R-:W-:Y:S02]  /*1140*/  LOP3.LUT R16, R8, R14, RZ, 0x3c, !PT ;  /* 0x0000000e08107212 */ /* 0x000fe400078e3cff */
[----:B---3--:R-:W-:Y:S01]  /*1150*/  LOP3.LUT R18, R10, R4, RZ, 0x3c, !PT ;  /* 0x000000040a127212 */ /* 0x008fe200078e3cff */
[----:B------:R-:W-:Y:S01]  /*1160*/  IMAD.MOV.U32 R17, RZ, RZ, R33 ;  /* 0x000000ffff117224 */ /* 0x000fe200078e0021 */
[----:B------:R-:W-:-:S05]  /*1170*/  LOP3.LUT R19, R11, R5, RZ, 0x3c, !PT ;  /* 0x000000050b137212 */ /* 0x000fca00078e3cff */
[----:B------:R0:W-:Y:S04]  /*1180*/  STL.128 [R37+-0x10], R16 ;  /* 0xfffff01025007387 */ /* 0x0001e80000100c00 */
[----:B------:R-:W4:Y:S01]  /*1190*/  LDL.128 R4, [R39] ;  /* 0x0000000027047983 */ /* 0x000f220000100c00 */
[----:B------:R-:W-:Y:S02]  /*11a0*/  IMAD.MOV.U32 R34, RZ, RZ, R18 ;  /* 0x000000ffff227224 */ /* 0x000fe400078e0012 */
[----:B------:R-:W-:Y:S01]  /*11b0*/  IMAD.MOV.U32 R35, RZ, RZ, R19 ;  /* 0x000000ffff237224 */ /* 0x000fe200078e0013 */
[----:B----4-:R-:W-:Y:S02]  /*11c0*/  LOP3.LUT R10, R74, R4, R20, 0x60, !PT ;  /* 0x000000044a0a7212 */ /* 0x010fe400078e6014 */
[----:B------:R-:W-:-:S04]  /*11d0*/  LOP3.LUT R9, R75, R5, R21, 0x60, !PT ;  /* 0x000000054b097212 */ /* 0x000fc800078e6015 */
[----:B------:R-:W-:Y:S02]  /*11e0*/  LOP3.LUT R10, R10, R9, RZ, 0x3c, !PT ;  /* 0x000000090a0a7212 */ /* 0x000fe400078e3cff */
[--C-:B------:R-:W-:Y:S02]  /*11f0*/  SHF.R.U32.HI R22, RZ, 0x10, R9.reuse ;  /* 0x00000010ff167819 */ /* 0x100fe40000011609 */
[C---:B------:R-:W-:Y:S02]  /*1200*/  SHF.R.U64 R11, R10.reuse, 0x10, R9 ;  /* 0x000000100a0b7819 */ /* 0x040fe40000001209 */
[----:B------:R-:W-:Y:S02]  /*1210*/  LOP3.LUT R22, R9, R22, RZ, 0x3c, !PT ;  /* 0x0000001609167212 */ /* 0x000fe400078e3cff */
[----:B------:R-:W-:Y:S02]  /*1220*/  LOP3.LUT R11, R10, R11, RZ, 0x3c, !PT ;  /* 0x0000000b0a0b7212 */ /* 0x000fe400078e3cff */
[----:B------:R-:W-:-:S02]  /*1230*/  SHF.R.U32.HI R9, RZ, 0x8, R22 ;  /* 0x00000008ff097819 */ /* 0x000fc40000011616 */
[C---:B------:R-:W-:Y:S02]  /*1240*/  SHF.R.U64 R10, R11.reuse, 0x8, R22 ;  /* 0x000000080b0a7819 */ /* 0x040fe40000001216 */
[----:B------:R-:W-:Y:S02]  /*1250*/  LOP3.LUT R9, R22, R9, RZ, 0x3c, !PT ;  /* 0x0000000916097212 */ /* 0x000fe400078e3cff */
[----:B------:R-:W-:Y:S01]  /*1260*/  LOP3.LUT R10, R11, R10, RZ, 0x3c, !PT ;  /* 0x0000000a0b0a7212 */ /* 0x000fe200078e3cff */
[----:B------:R-:W2:Y:S01]  /*1270*/  LDG.E.64 R22, desc[UR36][R2.64] ;  /* 0x0000002402167981 */ /* 0x000ea2000c1e1b00 */
[--C-:B0-----:R-:W-:Y:S02]  /*1280*/  SHF.R.U32.HI R16, RZ, 0x4, R9.reuse ;  /* 0x00000004ff107819 */ /* 0x101fe40000011609 */
[----:B------:R-:W-:Y:S02]  /*1290*/  SHF.R.U64 R11, R10, 0x4, R9 ;  /* 0x000000040a0b7819 */ /* 0x000fe40000001209 */
[----:B------:R-:W-:-:S02]  /*12a0*/  LOP3.LUT R16, R9, R16, RZ, 0x3c, !PT ;  /* 0x0000001009107212 */ /* 0x000fc400078e3cff */
[----:B------:R-:W-:Y:S02]  /*12b0*/  LOP3.LUT R11, R10, R11, RZ, 0x3c, !PT ;  /* 0x0000000b0a0b7212 */ /* 0x000fe400078e3cff */
[--C-:B------:R-:W-:Y:S02]  /*12c0*/  SHF.R.U32.HI R9, RZ, 0x2, R16.reuse ;  /* 0x00000002ff097819 */ /* 0x100fe40000011610 */
[C---:B------:R-:W-:Y:S02]  /*12d0*/  SHF.R.U64 R10, R11.reuse, 0x2, R16 ;  /* 0x000000020b0a7819 */ /* 0x040fe40000001210 */
[----:B------:R-:W-:Y:S02]  /*12e0*/  LOP3.LUT R9, R16, R9, RZ, 0x3c, !PT ;  /* 0x0000000910097212 */ /* 0x000fe400078e3cff */
[----:B------:R-:W-:-:S04]  /*12f0*/  LOP3.LUT R10, R11, R10, RZ, 0x3c, !PT ;  /* 0x0000000a0b0a7212 */ /* 0x000fc800078e3cff */
[----:B------:R-:W-:-:S04]  /*1300*/  SHF.R.U64 R9, R10, 0x1, R9 ;  /* 0x000000010a097819 */ /* 0x000fc80000001209 */
[----:B------:R-:W-:-:S04]  /*1310*/  LOP3.LUT R9, R10, 0x1, R9, 0x48, !PT ;  /* 0x000000010a097812 */ /* 0x000fc800078e4809 */
[----:B------:R-:W-:Y:S02]  /*1320*/  LOP3.LUT R32, R9, R8, R14, 0x96, !PT ;  /* 0x0000000809207212 */ /* 0x000fe400078e960e */
[----:B------:R-:W3:Y:S04]  /*1330*/  LDL.128 R8, [R37] ;  /* 0x0000000025087983 */ /* 0x000ee80000100c00 */
[----:B------:R0:W3:Y:S04]  /*1340*/  LDG.E.64 R14, desc[UR36][R2.64+-0x8] ;  /* 0xfffff824020e7981 */ /* 0x0000e8000c1e1b00 */
[----:B------:R1:W-:Y:S04]  /*1350*/  STL.128 [R41+-0x20], R32 ;  /* 0xffffe02029007387 */ /* 0x0003e80000100c00 */
[----:B------:R-:W4:Y:S01]  /*1360*/  LDL.128 R16, [R37+0x10] ;  /* 0x0000100025107983 */ /* 0x000f220000100c00 */
[----:B-----5:R-:W-:-:S02]  /*1370*/  LOP3.LUT R31, R74, R6, R28, 0x60, !PT ;  /* 0x000000064a1f7212 */ /* 0x020fc400078e601c */
[----:B------:R-:W-:-:S04]  /*1380*/  LOP3.LUT R38, R75, R7, R29, 0x60, !PT ;  /* 0x000000074b267212 */ /* 0x000fc800078e601d */
[----:B------:R-:W-:Y:S02]  /*1390*/  LOP3.LUT R31, R31, R38, RZ, 0x3c, !PT ;  /* 0x000000261f1f7212 */ /* 0x000fe400078e3cff */
[--C-:B------:R-:W-:Y:S02]  /*13a0*/  SHF.R.U32.HI R36, RZ, 0x10, R38.reuse ;  /* 0x00000010ff247819 */ /* 0x100fe40000011626 */
[C---:B------:R-:W-:Y:S02]  /*13b0*/  SHF.R.U64 R30, R31.reuse, 0x10, R38 ;  /* 0x000000101f1e7819 */ /* 0x040fe40000001226 */
[----:B------:R-:W-:Y:S02]  /*13c0*/  LOP3.LUT R36, R38, R36, RZ, 0x3c, !PT ;  /* 0x0000002426247212 */ /* 0x000fe400078e3cff */
[----:B-1----:R-:W-:Y:S02]  /*13d0*/  LOP3.LUT R33, R31, R30, RZ, 0x3c, !PT ;  /* 0x0000001e1f217212 */ /* 0x002fe400078e3cff */
[----:B------:R-:W-:-:S02]  /*13e0*/  SHF.R.U32.HI R31, RZ, 0x8, R36 ;  /* 0x00000008ff1f7819 */ /* 0x000fc40000011624 */
[C---:B------:R-:W-:Y:S02]  /*13f0*/  SHF.R.U64 R30, R33.reuse, 0x8, R36 ;  /* 0x00000008211e7819 */ /* 0x040fe40000001224 */
[----:B------:R-:W-:Y:S02]  /*1400*/  LOP3.LUT R31, R36, R31, RZ, 0x3c, !PT ;  /* 0x0000001f241f7212 */ /* 0x000fe400078e3cff */
[----:B------:R-:W-:Y:S02]  /*1410*/  LOP3.LUT R30, R33, R30, RZ, 0x3c, !PT ;  /* 0x0000001e211e7212 */ /* 0x000fe400078e3cff */
[--C-:B------:R-:W-:Y:S02]  /*1420*/  SHF.R.U32.HI R32, RZ, 0x4, R31.reuse ;  /* 0x00000004ff207819 */ /* 0x100fe4000001161f */
[----:B------:R-:W-:Y:S02]  /*1430*/  SHF.R.U64 R33, R30, 0x4, R31 ;  /* 0x000000041e217819 */ /* 0x000fe4000000121f */
[----:B------:R-:W-:-:S02]  /*1440*/  LOP3.LUT R32, R31, R32, RZ, 0x3c, !PT ;  /* 0x000000201f207212 */ /* 0x000fc400078e3cff */
[----:B------:R-:W-:Y:S02]  /*1450*/  LOP3.LUT R33, R30, R33, RZ, 0x3c, !PT ;  /* 0x000000211e217212 */ /* 0x000fe400078e3cff */
[--C-:B------:R-:W-:Y:S02]  /*1460*/  SHF.R.U32.HI R31, RZ, 0x2, R32.reuse ;  /* 0x00000002ff1f7819 */ /* 0x100fe40000011620 */
[C---:B------:R-:W-:Y:S02]  /*1470*/  SHF.R.U64 R30, R33.reuse, 0x2, R32 ;  /* 0x00000002211e7819 */ /* 0x040fe40000001220 */
[----:B------:R-:W-:Y:S02]  /*1480*/  LOP3.LUT R31, R32, R31, RZ, 0x3c, !PT ;  /* 0x0000001f201f7212 */ /* 0x000fe400078e3cff */
[----:B------:R-:W-:Y:S02]  /*1490*/  LOP3.LUT R30, R33, R30, RZ, 0x3c, !PT ;  /* 0x0000001e211e7212 */ /* 0x000fe400078e3cff */
[----:B------:R-:W-:-:S02]  /*14a0*/  LOP3.LUT R21, R5, R21, RZ, 0x3c, !PT ;  /* 0x0000001505157212 */ /* 0x000fc400078e3cff */
[----:B------:R-:W-:Y:S01]  /*14b0*/  SHF.R.U64 R5, R30, 0x1, R31 ;  /* 0x000000011e057819 */ /* 0x000fe2000000121f */
[----:B------:R-:W-:Y:S01]  /*14c0*/  VIADD R0, R0, 0x2 ;  /* 0x0000000200007836 */ /* 0x000fe20000000000 */
[----:B------:R-:W-:Y:S02]  /*14d0*/  LOP3.LUT R20, R4, R20, RZ, 0x3c, !PT ;  /* 0x0000001404147212 */ /* 0x000fe400078e3cff */
[----:B------:R-:W-:Y:S02]  /*14e0*/  LOP3.LUT R5, R30, 0x1, R5, 0x48, !PT ;  /* 0x000000011e057812 */ /* 0x000fe400078e4805 */
[----:B------:R-:W-:Y:S02]  /*14f0*/  ISETP.NE.AND P0, PT, R0, 0xbe, PT ;  /* 0x000000be0000780c */ /* 0x000fe40003f05270 */
[----:B0-----:R-:W-:Y:S02]  /*1500*/  IADD3 R2, P1, PT, R2, 0x30, RZ ;  /* 0x0000003002027810 */ /* 0x001fe40007f3e0ff */
[----:B------:R-:W-:-:S03]  /*1510*/  IADD3 R12, P2, PT, R12, 0x10, RZ ;  /* 0x000000100c0c7810 */ /* 0x000fc60007f5e0ff */
[----:B------:R-:W-:Y:S02]  /*1520*/  IMAD.X R3, RZ, RZ, R3, P1 ;  /* 0x000000ffff037224 */ /* 0x000fe400008e0603 */
[----:B------:R-:W-:Y:S01]  /*1530*/  IMAD.X R13, RZ, RZ, R13, P2 ;  /* 0x000000ffff0d7224 */ /* 0x000fe200010e060d */
[----:B---3--:R-:W-:Y:S02]  /*1540*/  LOP3.LUT R9, R9, R15, RZ, 0x3c, !PT ;  /* 0x0000000f09097212 */ /* 0x008fe400078e3cff */
[----:B------:R-:W-:Y:S02]  /*1550*/  LOP3.LUT R4, R8, R14, RZ, 0x3c, !PT ;  /* 0x0000000e08047212 */ /* 0x000fe400078e3cff */
[----:B--2---:R-:W-:Y:S02]  /*1560*/  LOP3.LUT R8, R10, R22, RZ, 0x3c, !PT ;  /* 0x000000160a087212 */ /* 0x004fe400078e3cff */
[----:B----4-:R-:W-:Y:S02]  /*1570*/  LOP3.LUT R15, R16, R24, RZ, 0x3c, !PT ;  /* 0x00000018100f7212 */ /* 0x010fe400078e3cff */
[----:B------:R-:W-:-:S02]  /*1580*/  LOP3.LUT R24, R17, R25, RZ, 0x3c, !PT ;  /* 0x0000001911187212 */ /* 0x000fc400078e3cff */
[----:B------:R-:W-:Y:S02]  /*1590*/  LOP3.LUT R25, R18, R26, RZ, 0x3c, !PT ;  /* 0x0000001a12197212 */ /* 0x000fe400078e3cff */
[----:B------:R-:W-:Y:S02]  /*15a0*/  LOP3.LUT R26, R19, R27, RZ, 0x3c, !PT ;  /* 0x0000001b131a7212 */ /* 0x000fe400078e3cff */
[----:B------:R-:W-:Y:S02]  /*15b0*/  LOP3.LUT R19, R11, R23, RZ, 0x3c, !PT ;  /* 0x000000170b137212 */ /* 0x000fe400078e3cff */
[----:B------:R-:W-:Y:S01]  /*15c0*/  LOP3.LUT R14, R6, R28, RZ, 0x3c, !PT ;  /* 0x0000001c060e7212 */ /* 0x000fe200078e3cff */
[----:B------:R-:W-:Y:S01]  /*15d0*/  IMAD.MOV.U32 R6, RZ, RZ, R8 ;  /* 0x000000ffff067224 */ /* 0x000fe200078e0008 */
[----:B------:R-:W-:Y:S01]  /*15e0*/  LOP3.LUT R11, R7, R29, RZ, 0x3c, !PT ;  /* 0x0000001d070b7212 */ /* 0x000fe200078e3cff */
[----:B------:R-:W-:Y:S01]  /*15f0*/  IMAD.MOV.U32 R7, RZ, RZ, R19 ;  /* 0x000000ffff077224 */ /* 0x000fe200078e0013 */
[----:B------:R-:W-:Y:S01]  /*1600*/  LOP3.LUT R18, R5, R10, R22, 0x96, !PT ;  /* 0x0000000a05127212 */ /* 0x000fe200078e9616 */
[----:B------:R-:W-:-:S02]  /*1610*/  IMAD.MOV.U32 R5, RZ, RZ, R9 ;  /* 0x000000ffff057224 */ /* 0x000fc400078e0009 */
[----:B------:R-:W-:Y:S02]  /*1620*/  IMAD.MOV.U32 R16, RZ, RZ, R4 ;  /* 0x000000ffff107224 */ /* 0x000fe400078e0004 */
[----:B------:R-:W-:Y:S01]  /*1630*/  IMAD.MOV.U32 R17, RZ, RZ, R5 ;  /* 0x000000ffff117224 */ /* 0x000fe200078e0005 */
[----:B------:R0:W-:Y:S01]  /*1640*/  STL.128 [R37], R4 ;  /* 0x0000000425007387 */ /* 0x0001e20000100c00 */
[----:B------:R-:W-:Y:S02]  /*1650*/  IMAD.MOV.U32 R8, RZ, RZ, R20 ;  /* 0x000000ffff087224 */ /* 0x000fe400078e0014 */
[----:B------:R-:W-:Y:S02]  /*1660*/  IMAD.MOV.U32 R9, RZ, RZ, R21 ;  /* 0x000000ffff097224 */ /* 0x000fe400078e0015 */
[----:B------:R-:W-:Y:S02]  /*1670*/  IMAD.MOV.U32 R10, RZ, RZ, R14 ;  /* 0x000000ffff0a7224 */ /* 0x000fe400078e000e */
[----:B0-----:R-:W-:-:S02]  /*1680*/  IMAD.MOV.U32 R4, RZ, RZ, R15 ;  /* 0x000000ffff047224 */ /* 0x001fc400078e000f */
[----:B------:R-:W-:Y:S02]  /*1690*/  IMAD.MOV.U32 R5, RZ, RZ, R24 ;  /* 0x000000ffff057224 */ /* 0x000fe400078e0018 */
[----:B------:R-:W-:Y:S02]  /*16a0*/  IMAD.MOV.U32 R6, RZ, RZ, R25 ;  /* 0x000000ffff067224 */ /* 0x000fe400078e0019 */
[----:B------:R-:W-:-:S05]  /*16b0*/  IMAD.MOV.U32 R7, RZ, RZ, R26 ;  /* 0x000000ffff077224 */ /* 0x000fca00078e001a */
[----:B------:R0:W-:Y:S04]  /*16c0*/  STL.128 [R37+0x10], R4 ;  /* 0x0000100425007387 */ /* 0x0001e80000100c00 */
[----:B------:R1:W-:Y:S04]  /*16d0*/  STL.128 [R39], R8 ;  /* 0x0000000827007387 */ /* 0x0003e80000100c00 */
[----:B------:R-:W-:Y:S04]  /*16e0*/  STL.128 [R41], R4 ;  /* 0x0000000429007387 */ /* 0x000fe80000100c00 */
[----:B------:R2:W-:Y:S01]  /*16f0*/  STL.128 [R41+-0x10], R16 ;  /* 0xfffff01029007387 */ /* 0x0005e20000100c00 */
[----:B0-----:R-:W-:-:S02]  /*1700*/  VIADD R37, R37, 0x30 ;  /* 0x0000003025257836 */ /* 0x001fc40000000000 */
[----:B-1----:R-:W-:Y:S02]  /*1710*/  VIADD R39, R39, 0x10 ;  /* 0x0000001027277836 */ /* 0x002fe40000000000 */
[----:B--2---:R-:W-:Y:S01]  /*1720*/  VIADD R41, R41, 0x30 ;  /* 0x0000003029297836 */ /* 0x004fe20000000000 */
[----:B------:R-:W-:Y:S06]  /*1730*/  @P0 BRA `(.L_x_2) ;  /* 0xfffffff800600947 */ /* 0x000fec000383ffff */
[----:B------:R-:W-:Y:S05]  /*1740*/  BSYNC.RECONVERGENT B0 ;  /* 0x0000000000007941 */ /* 0x000fea0003800200 */
.L_x_1:
[----:B------:R-:W-:Y:S04]  /*1750*/  BSSY.RECONVERGENT B0, `(.L_x_3) ;  /* 0x00003fc000007945 */ /* 0x000fe80003800200 */
[----:B------:R-:W-:Y:S01]  /*1760*/  BSSY.RELIABLE B9, `(.L_x_4) ;  /* 0x00001d7000097945 */ /* 0x000fe20003800100 */
[----:B------:R-:W-:Y:S01]  /*1770*/  IMAD.MOV.U32 R18, RZ, RZ, RZ ;  /* 0x000000ffff127224 */ /* 0x000fe200078e00ff */
[----:B------:R-:W-:Y:S01]  /*1780*/  PRMT R0, RZ, 0x7610, R0 ;  /* 0x00007610ff007816 */ /* 0x000fe20000000000 */
[----:B------:R-:W-:Y:S01]  /*1790*/  IMAD.MOV.U32 R3, RZ, RZ, RZ ;  /* 0x000000ffff037224 */ /* 0x000fe200078e00ff */
[----:B------:R-:W-:-:S07]  /*17a0*/  PRMT R2, RZ, 0x7610, R2 ;  /* 0x00007610ff027816 */ /* 0x000fce0000000002 */
.L_x_27:
[----:B01----:R-:W-:-:S04]  /*17b0*/  IMAD.MOV.U32 R4, RZ, RZ, 0x18 ;  /* 0x00000018ff047424 */ /* 0x003fc800078e00ff */
[----:B------:R-:W-:-:S05]  /*17c0*/  IMAD R4, R3, R4, UR44 ;  /* 0x0000002c03047e24 */ /* 0x000fca000f8e0204 */
[----:B---3--:R-:W2:Y:S01]  /*17d0*/  LDL.64 R8, [R4] ;  /* 0x0000000004087983 */ /* 0x008ea20000100a00 */
[----:B------:R-:W-:Y:S01]  /*17e0*/  BSSY.RELIABLE B8, `(.L_x_5) ;  /* 0x00001c9000087945 */ /* 0x000fe20003800100 */
[----:B------:R-:W-:Y:S02]  /*17f0*/  IADD3 R14, PT, PT, -R3, 0xbd, RZ ;  /* 0x000000bd030e7810 */ /* 0x000fe40007ffe1ff */
[----:B--2---:R-:W-:-:S04]  /*1800*/  ISETP.NE.U32.AND P0, PT, R8, RZ, PT ;  /* 0x000000ff0800720c */ /* 0x004fc80003f05070 */
[----:B------:R-:W-:-:S13]  /*1810*/  ISETP.NE.AND.EX P0, PT, R9, RZ, PT, P0 ;  /* 0x000000ff0900720c */ /* 0x000fda0003f05300 */
[----:B----4-:R-:W-:Y:S05]  /*1820*/  @!P0 BRA `(.L_x_6) ;  /* 0x0000000000088947 */ /* 0x010fea0003800000 */
[----:B------:R0:W5:Y:S01]  /*1830*/  LDL.64 R6, [R4+0x8] ;  /* 0x0000080004067983 */ /* 0x0001620000100a00 */
[----:B------:R-:W-:Y:S05]  /*1840*/  BRA `(.L_x_7) ;  /* 0x0000000000247947 */ /* 0x000fea0003800000 */
.L_x_6:
[----:B------:R-:W2:Y:S02]  /*1850*/  LDL.64 R6, [R4+0x8] ;  /* 0x0000080004067983 */ /* 0x000ea40000100a00 */
[----:B--2---:R-:W-:-:S04]  /*1860*/  ISETP.NE.U32.AND P0, PT, R6, RZ, PT ;  /* 0x000000ff0600720c */ /* 0x004fc80003f05070 */
[----:B------:R-:W-:-:S13]  /*1870*/  ISETP.NE.AND.EX P0, PT, R7, RZ, PT, P0 ;  /* 0x000000ff0700720c */ /* 0x000fda0003f05300 */
[----:B------:R-:W-:Y:S05]  /*1880*/  @P0 BRA `(.L_x_7) ;  /* 0x0000000000140947 */ /* 0x000fea0003800000 */
[----:B------:R-:W2:Y:S02]  /*1890*/  LDL.64 R6, [R4+0x10] ;  /* 0x0000100004067983 */ /* 0x000ea40000100a00 */
[----:B--2---:R-:W-:-:S04]  /*18a0*/  ISETP.NE.U32.AND P0, PT, R6, RZ, PT ;  /* 0x000000ff0600720c */ /* 0x004fc80003f05070 */
[----:B------:R-:W-:-:S13]  /*18b0*/  ISETP.NE.AND.EX P0, PT, R7, RZ, PT, P0 ;  /* 0x000000ff0700720c */ /* 0x000fda0003f05300 */
[----:B------:R-:W-:Y:S05]  /*18c0*/  @!P0 BRA `(.L_x_8) ;  /* 0x0000001800e88947 */ /* 0x000fea0003800000 */
[----:B------:R-:W-:-:S07]  /*18d0*/  CS2R R6, SRZ ;  /* 0x0000000000067805 */ /* 0x000fce000001ff00 */
.L_x_7:
[----:B------:R1:W5:Y:S01]  /*18e0*/  LDL.64 R10, [R4+0x10] ;  /* 0x00001000040a7983 */ /* 0x0003620000100a00 */
[----:B------:R-:W-:Y:S01]  /*18f0*/  BSSY.RECONVERGENT B1, `(.L_x_9) ;  /* 0x000001e000017945 */ /* 0x000fe20003800200 */
[----:B------:R-:W-:-:S07]  /*1900*/  IMAD.MOV.U32 R5, RZ, RZ, 0x3c ;  /* 0x0000003cff057424 */ /* 0x000fce00078e00ff */
.L_x_11:
[----:B------:R-:W-:Y:S01]  /*1910*/  ISETP.NE.AND P0, PT, R5, RZ, PT ;  /* 0x000000ff0500720c */ /* 0x000fe20003f05270 */
[----:B------:R-:W-:-:S12]  /*1920*/  IMAD.MOV.U32 R13, RZ, RZ, -0x1 ;  /* 0xffffffffff0d7424 */ /* 0x000fd800078e00ff */
[----:B------:R-:W-:Y:S05]  /*1930*/  @!P0 BRA `(.L_x_10) ;  /* 0x0000000000648947 */ /* 0x000fea0003800000 */
[----:B------:R-:W-:-:S05]  /*1940*/  VIADD R13, R5, 0xffffffff ;  /* 0xffffffff050d7836 */ /* 0x000fca0000000000 */
[----:B-----5:R-:W-:-:S04]  /*1950*/  SHF.R.U64 R12, R10, R13, R11 ;  /* 0x0000000d0a0c7219 */ /* 0x020fc8000000120b */
[----:B------:R-:W-:-:S04]  /*1960*/  LOP3.LUT R12, R12, 0x1, RZ, 0xc0, !PT ;  /* 0x000000010c0c7812 */ /* 0x000fc800078ec0ff */
[----:B------:R-:W-:-:S04]  /*1970*/  ISETP.NE.U32.AND P0, PT, R12, 0x1, PT ;  /* 0x000000010c00780c */ /* 0x000fc80003f05070 */
[----:B------:R-:W-:-:S13]  /*1980*/  ISETP.NE.U32.AND.EX P0, PT, RZ, RZ, PT, P0 ;  /* 0x000000ffff00720c */ /* 0x000fda0003f05100 */
[----:B------:R-:W-:Y:S05]  /*1990*/  @!P0 BRA `(.L_x_10) ;  /* 0x00000000004c8947 */ /* 0x000fea0003800000 */
[----:B------:R-:W-:-:S05]  /*19a0*/  VIADD R13, R5, 0xfffffffe ;  /* 0xfffffffe050d7836 */ /* 0x000fca0000000000 */
[----:B------:R-:W-:-:S04]  /*19b0*/  SHF.R.U64 R12, R10, R13, R11 ;  /* 0x0000000d0a0c7219 */ /* 0x000fc8000000120b */
        /* <DEDUP_REMOVED lines=15> */
[----:B------:R-:W-:Y:S05]  /*1ab0*/  @P0 BRA `(.L_x_11) ;  /* 0xfffffffc00940947 */ /* 0x000fea000383ffff */
[----:B------:R-:W-:-:S07]  /*1ac0*/  IMAD.MOV.U32 R13, RZ, RZ, R5 ;  /* 0x000000ffff0d7224 */ /* 0x000fce00078e0005 */
.L_x_10:
[----:B------:R-:W-:Y:S05]  /*1ad0*/  BSYNC.RECONVERGENT B1 ;  /* 0x0000000000017941 */ /* 0x000fea0003800200 */
.L_x_9:
[----:B------:R-:W-:Y:S01]  /*1ae0*/  ISETP.GT.AND P0, PT, R13, -0x1, PT ;  /* 0xffffffff0d00780c */ /* 0x000fe20003f04270 */
[----:B------:R-:W-:-:S12]  /*1af0*/  BSSY.RECONVERGENT B1, `(.L_x_12) ;  /* 0x0000042000017945 */ /* 0x000fd80003800200 */
[----:B-----5:R-:W-:Y:S01]  /*1b00*/  @P0 VIADD R11, R13, 0x80 ;  /* 0x000000800d0b0836 */ /* 0x020fe20000000000 */
[----:B------:R-:W-:Y:S06]  /*1b10*/  @P0 BRA `(.L_x_13) ;  /* 0x0000000000fc0947 */ /* 0x000fec0003800000 */
[----:B------:R-:W-:Y:S01]  /*1b20*/  BSSY.RECONVERGENT B2, `(.L_x_14) ;  /* 0x000001e000027945 */ /* 0x000fe20003800200 */
[----:B------:R-:W-:-:S07]  /*1b30*/  IMAD.MOV.U32 R5, RZ, RZ, 0x40 ;  /* 0x00000040ff057424 */ /* 0x000fce00078e00ff */
.L_x_16:
[----:B------:R-:W-:Y:S01]  /*1b40*/  ISETP.NE.AND P0, PT, R5, RZ, PT ;  /* 0x000000ff0500720c */ /* 0x000fe20003f05270 */
[----:B------:R-:W-:-:S12]  /*1b50*/  IMAD.MOV.U32 R11, RZ, RZ, -0x1 ;  /* 0xffffffffff0b7424 */ /* 0x000fd800078e00ff */
        /* <DEDUP_REMOVED lines=26> */
.L_x_15:
[----:B------:R-:W-:Y:S05]  /*1d00*/  BSYNC.RECONVERGENT B2 ;  /* 0x0000000000027941 */ /* 0x000fea0003800200 */
.L_x_14:
[----:B------:R-:W-:-:S13]  /*1d10*/  ISETP.GT.AND P0, PT, R11, -0x1, PT ;  /* 0xffffffff0b00780c */ /* 0x000fda0003f04270 */
[----:B------:R-:W-:Y:S01]  /*1d20*/  @P0 VIADD R11, R11, 0x40 ;  /* 0x000000400b0b0836 */ /* 0x000fe20000000000 */
[----:B------:R-:W-:Y:S06]  /*1d30*/  @P0 BRA `(.L_x_13) ;  /* 0x0000000000740947 */ /* 0x000fec0003800000 */
[----:B------:R-:W-:-:S07]  /*1d40*/  IMAD.MOV.U32 R5, RZ, RZ, 0x40 ;  /* 0x00000040ff057424 */ /* 0x000fce00078e00ff */
.L_x_17:
        /* <DEDUP_REMOVED lines=28> */
.L_x_13:
[----:B------:R-:W-:Y:S05]  /*1f10*/  BSYNC.RECONVERGENT B1 ;  /* 0x0000000000017941 */ /* 0x000fea0003800200 */
.L_x_12:
[----:B------:R-:W-:Y:S01]  /*1f20*/  LEA R6, R3, UR41, 0x2 ;  /* 0x0000002903067c11 */ /* 0x000fe2000f8e10ff */
[----:B------:R-:W-:Y:S01]  /*1f30*/  IMAD.MOV.U32 R79, RZ, RZ, RZ ;  /* 0x000000ffff4f7224 */ /* 0x000fe200078e00ff */
[----:B------:R-:W-:Y:S01]  /*1f40*/  ISETP.NE.AND P0, PT, R11, RZ, PT ;  /* 0x000000ff0b00720c */ /* 0x000fe20003f05270 */
[----:B------:R-:W-:Y:S02]  /*1f50*/  IMAD.MOV.U32 R80, RZ, RZ, RZ ;  /* 0x000000ffff507224 */ /* 0x000fe400078e00ff */
[----:B------:R2:W-:Y:S10]  /*1f60*/  STL [R6], R11 ;  /* 0x0000000b06007387 */ /* 0x0005f40000100800 */
[----:B------:R-:W-:Y:S05]  /*1f70*/  @!P0 BREAK.RELIABLE B8 ;  /* 0x0000000000088942 */ /* 0x000fea0003800100 */
[----:B------:R-:W-:Y:S05]  /*1f80*/  @!P0 BREAK.RELIABLE B9 ;  /* 0x0000000000098942 */ /* 0x000fea0003800100 */
[----:B--2---:R-:W-:Y:S05]  /*1f90*/  @!P0 BRA `(.L_x_18) ;  /* 0x0000003400dc8947 */ /* 0x004fea0003800000 */
[----:B------:R-:W-:Y:S01]  /*1fa0*/  ISETP.GT.U32.AND P0, PT, R3, 0xbc, PT ;  /* 0x000000bc0300780c */ /* 0x000fe20003f04070 */
[----:B------:R-:W-:Y:S01]  /*1fb0*/  BSSY.RECONVERGENT B1, `(.L_x_8) ;  /* 0x000014b000017945 */ /* 0x000fe20003800200 */
[----:B------:R-:W-:-:S11]  /*1fc0*/  VIADD R18, R18, 0x1 ;  /* 0x0000000112127836 */ /* 0x000fd60000000000 */
[----:B------:R-:W-:Y:S05]  /*1fd0*/  @P0 BRA `(.L_x_19) ;  /* 0x0000001400200947 */ /* 0x000fea0003800000 */
[----:B------:R-:W-:Y:S01]  /*1fe0*/  VIADD R5, R3, 0xffffff4a ;  /* 0xffffff4a03057836 */ /* 0x000fe20000000000 */
[----:B------:R-:W-:Y:S01]  /*1ff0*/  SHF.R.S32.HI R6, RZ, 0x1f, R11 ;  /* 0x0000001fff067819 */ /* 0x000fe2000001140b */
[----:B------:R-:W-:Y:S01]  /*2000*/  IMAD.MOV.U32 R9, RZ, RZ, 0x1 ;  /* 0x00000001ff097424 */ /* 0x000fe200078e00ff */
[----:B------:R-:W-:Y:S01]  /*2010*/  BSSY.RECONVERGENT B2, `(.L_x_20) ;  /* 0x00000a5000027945 */ /* 0x000fe20003800200 */
[----:B------:R-:W-:Y:S01]  /*2020*/  LOP3.LUT P1, RZ, R14, 0x7, RZ, 0xc0, !PT ;  /* 0x000000070eff7812 */ /* 0x000fe2000782c0ff */
[----:B------:R-:W-:Y:S01]  /*2030*/  IMAD.MOV.U32 R8, RZ, RZ, R3 ;  /* 0x000000ffff087224 */ /* 0x000fe200078e0003 */
[----:B------:R-:W-:Y:S02]  /*2040*/  LEA.HI R7, R6, R11, RZ, 0x6 ;  /* 0x0000000b06077211 */ /* 0x000fe400078f30ff */
[----:B------:R-:W-:Y:S02]  /*2050*/  ISETP.GE.U32.AND P0, PT, R5, 0x7, PT ;  /* 0x000000070500780c */ /* 0x000fe40003f06070 */
[----:B------:R-:W-:-:S02]  /*2060*/  LOP3.LUT R6, R7, 0xffffffc0, RZ, 0xc0, !PT ;  /* 0xffffffc007067812 */ /* 0x000fc400078ec0ff */
[----:B------:R-:W-:-:S03]  /*2070*/  SHF.R.S32.HI R7, RZ, 0x6, R7 ;  /* 0x00000006ff077819 */ /* 0x000fc60000011407 */
[----:B------:R-:W-:-:S05]  /*2080*/  IMAD.IADD R6, R11, 0x1, -R6 ;  /* 0x000000010b067824 */ /* 0x000fca00078e0a06 */
[CC--:B------:R-:W-:Y:S02]  /*2090*/  SHF.L.U64.HI R5, R9.reuse, R6.reuse, RZ ;  /* 0x0000000609057219 */ /* 0x0c0fe400000102ff */
[----:B------:R-:W-:Y:S01]  /*20a0*/  SHF.L.U32 R6, R9, R6, RZ ;  /* 0x0000000609067219 */ /* 0x000fe200000006ff */
[----:B------:R-:W-:Y:S06]  /*20b0*/  @!P0 BRA `(.L_x_21) ;  /* 0x0000000800688947 */ /* 0x000fec0003800000 */
[----:B------:R-:W-:Y:S01]  /*20c0*/  LOP3.LUT R9, R14, 0xfffffff8, RZ, 0xc0, !PT ;  /* 0xfffffff80e097812 */ /* 0x000fe200078ec0ff */
[----:B------:R-:W-:Y:S02]  /*20d0*/  IMAD.MOV.U32 R10, RZ, RZ, RZ ;  /* 0x000000ffff0a7224 */ /* 0x000fe400078e00ff */
[----:B------:R-:W-:-:S07]  /*20e0*/  IMAD.MOV.U32 R8, RZ, RZ, R3 ;  /* 0x000000ffff087224 */ /* 0x000fce00078e0003 */
.L_x_22:
[----:B------:R-:W-:-:S04]  /*20f0*/  IMAD.MOV.U32 R11, RZ, RZ, 0x18 ;  /* 0x00000018ff0b7424 */ /* 0x000fc800078e00ff */
[----:B------:R-:W-:-:S04]  /*2100*/  IMAD R12, R8, R11, UR44 ;  /* 0x0000002c080c7e24 */ /* 0x000fc8000f8e020b */
[----:B------:R-:W-:-:S05]  /*2110*/  IMAD R11, R7, 0x8, R12 ;  /* 0x00000008070b7824 */ /* 0x000fca00078e020c */
[----:B------:R-:W2:Y:S02]  /*2120*/  LDL.64 R14, [R11+0x18] ;  /* 0x000018000b0e7983 */ /* 0x000ea40000100a00 */
[----:B--2---:R-:W-:-:S04]  /*2130*/  LOP3.LUT P0, RZ, R6, R14, RZ, 0xc0, !PT ;  /* 0x0000000e06ff7212 */ /* 0x004fc8000780c0ff */
[----:B------:R-:W-:-:S13]  /*2140*/  LOP3.LUT P0, RZ, R5, R15, RZ, 0xc0, P0 ;  /* 0x0000000f05ff7212 */ /* 0x000fda000000c0ff */
[----:B------:R-:W2:Y:S04]  /*2150*/  @P0 LDL.64 R14, [R4] ;  /* 0x00000000040e0983 */ /* 0x000ea80000100a00 */
[----:B------:R-:W2:Y:S02]  /*2160*/  @P0 LDL.64 R16, [R12+0x18] ;  /* 0x000018000c100983 */ /* 0x000ea40000100a00 */
[----:B--2---:R-:W-:Y:S02]  /*2170*/  @P0 LOP3.LUT R20, R16, R14, RZ, 0x3c, !PT ;  /* 0x0000000e10140212 */ /* 0x004fe400078e3cff */
[----:B------:R-:W-:Y:S02]  /*2180*/  @P0 LOP3.LUT R21, R17, R15, RZ, 0x3c, !PT ;  /* 0x0000000f11150212 */ /* 0x000fe400078e3cff */
[----:B------:R-:W2:Y:S04]  /*2190*/  @P0 LDL.64 R16, [R12+0x20] ;  /* 0x000020000c100983 */ /* 0x000ea80000100a00 */
[----:B------:R3:W-:Y:S04]  /*21a0*/  @P0 STL.64 [R12+0x18], R20 ;  /* 0x000018140c000387 */ /* 0x0007e80000100a00 */
[----:B------:R-:W2:Y:S02]  /*21b0*/  @P0 LDL.64 R14, [R4+0x8] ;  /* 0x00000800040e0983 */ /* 0x000ea40000100a00 */
[----:B--2---:R-:W-:-:S02]  /*21c0*/  @P0 LOP3.LUT R22, R16, R14, RZ, 0x3c, !PT ;  /* 0x0000000e10160212 */ /* 0x004fc400078e3cff */
[----:B------:R-:W-:Y:S02]  /*21d0*/  @P0 LOP3.LUT R23, R17, R15, RZ, 0x3c, !PT ;  /* 0x0000000f11170212 */ /* 0x000fe400078e3cff */
[----:B------:R-:W2:Y:S04]  /*21e0*/  @P0 LDL.64 R16, [R12+0x28] ;  /* 0x000028000c100983 */ /* 0x000ea80000100a00 */
[----:B------:R4:W-:Y:S04]  /*21f0*/  @P0 STL.64 [R12+0x20], R22 ;  /* 0x000020160c000387 */ /* 0x0009e80000100a00 */
[----:B------:R-:W2:Y:S02]  /*2200*/  @P0 LDL.64 R14, [R4+0x10] ;  /* 0x00001000040e0983 */ /* 0x000ea40000100a00 */
[----:B--2---:R-:W-:-:S02]  /*2210*/  @P0 LOP3.LUT R24, R16, R14, RZ, 0x3c, !PT ;  /* 0x0000000e10180212 */ /* 0x004fc400078e3cff */
[----:B------:R-:W-:-:S05]  /*2220*/  @P0 LOP3.LUT R25, R17, R15, RZ, 0x3c, !PT ;  /* 0x0000000f11190212 */ /* 0x000fca00078e3cff */
[----:B------:R2:W-:Y:S04]  /*2230*/  @P0 STL.64 [R12+0x28], R24 ;  /* 0x000028180c000387 */ /* 0x0005e80000100a00 */
[----:B------:R-:W5:Y:S02]  /*2240*/  LDL.64 R14, [R11+0x30] ;  /* 0x000030000b0e7983 */ /* 0x000f640000100a00 */
[----:B-----5:R-:W-:-:S04]  /*2250*/  LOP3.LUT P0, RZ, R6, R14, RZ, 0xc0, !PT ;  /* 0x0000000e06ff7212 */ /* 0x020fc8000780c0ff */
[----:B------:R-:W-:-:S13]  /*2260*/  LOP3.LUT P0, RZ, R5, R15, RZ, 0xc0, P0 ;  /* 0x0000000f05ff7212 */ /* 0x000fda000000c0ff */
[----:B------:R-:W3:Y:S04]  /*2270*/  @P0 LDL.64 R14, [R4] ;  /* 0x00000000040e0983 */ /* 0x000ee80000100a00 */
[----:B------:R-:W3:Y:S02]  /*2280*/  @P0 LDL.64 R16, [R12+0x30] ;  /* 0x000030000c100983 */ /* 0x000ee40000100a00 */
[----:B---3--:R-:W-:Y:S02]  /*2290*/  @P0 LOP3.LUT R20, R16, R14, RZ, 0x3c, !PT ;  /* 0x0000000e10140212 */ /* 0x008fe400078e3cff */
[----:B------:R-:W-:Y:S02]  /*22a0*/  @P0 LOP3.LUT R21, R17, R15, RZ, 0x3c, !PT ;  /* 0x0000000f11150212 */ /* 0x000fe400078e3cff */
[----:B------:R-:W4:Y:S04]  /*22b0*/  @P0 LDL.64 R16, [R12+0x38] ;  /* 0x000038000c100983 */ /* 0x000f280000100a00 */
[----:B------:R3:W-:Y:S04]  /*22c0*/  @P0 STL.64 [R12+0x30], R20 ;  /* 0x000030140c000387 */ /* 0x0007e80000100a00 */
[----:B------:R-:W4:Y:S02]  /*22d0*/  @P0 LDL.64 R14, [R4+0x8] ;  /* 0x00000800040e0983 */ /* 0x000f240000100a00 */
[----:B----4-:R-:W-:-:S02]  /*22e0*/  @P0 LOP3.LUT R22, R16, R14, RZ, 0x3c, !PT ;  /* 0x0000000e10160212 */ /* 0x010fc400078e3cff */
        /* <DEDUP_REMOVED lines=109> */
[----:B------:R-:W3:Y:S04]  /*29c0*/  @P0 LDL.64 R16, [R12+0xd0] ;  /* 0x0000d0000c100983 */ /* 0x000ee80000100a00 */
[----:B------:R2:W-:Y:S04]  /*29d0*/  @P0 STL.64 [R12+0xc8], R22 ;  /* 0x0000c8160c000387 */ /* 0x0005e80000100a00 */
[----:B------:R-:W3:Y:S01]  /*29e0*/  @P0 LDL.64 R14, [R4+0x10] ;  /* 0x00001000040e0983 */ /* 0x000ee20000100a00 */
[----:B------:R-:W-:-:S02]  /*29f0*/  VIADD R10, R10, 0x8 ;  /* 0x000000080a0a7836 */ /* 0x000fc40000000000 */
[----:B------:R-:W-:Y:S01]  /*2a00*/  VIADD R8, R8, 0x8 ;  /* 0x0000000808087836 */ /* 0x000fe20000000000 */
[----:B---3--:R-:W-:Y:S02]  /*2a10*/  @P0 LOP3.LUT R14, R16, R14, RZ, 0x3c, !PT ;  /* 0x0000000e100e0212 */ /* 0x008fe400078e3cff */
[----:B------:R-:W-:-:S05]  /*2a20*/  @P0 LOP3.LUT R15, R17, R15, RZ, 0x3c, !PT ;  /* 0x0000000f110f0212 */ /* 0x000fca00078e3cff */
[----:B------:R2:W-:Y:S01]  /*2a30*/  @P0 STL.64 [R12+0xd0], R14 ;  /* 0x0000d00e0c000387 */ /* 0x0005e20000100a00 */
[----:B------:R-:W-:-:S13]  /*2a40*/  ISETP.NE.AND P0, PT, R10, R9, PT ;  /* 0x000000090a00720c */ /* 0x000fda0003f05270 */
[----:B--2---:R-:W-:Y:S05]  /*2a50*/  @P0 BRA `(.L_x_22) ;  /* 0xfffffff400a40947 */ /* 0x004fea000383ffff */
.L_x_21:
[----:B------:R-:W-:Y:S05]  /*2a60*/  BSYNC.RECONVERGENT B2 ;  /* 0x0000000000027941 */ /* 0x000fea0003800200 */
.L_x_20:
[----:B------:R-:W-:Y:S05]  /*2a70*/  @!P1 BRA `(.L_x_19) ;  /* 0x0000000800789947 */ /* 0x000fea0003800000 */
[----:B------:R-:W-:Y:S01]  /*2a80*/  IMAD.MOV R9, RZ, RZ, -R2 ;  /* 0x000000ffff097224 */ /* 0x000fe200078e0a02 */
[----:B------:R-:W-:Y:S04]  /*2a90*/  BSSY.RECONVERGENT B2, `(.L_x_23) ;  /* 0x0000055000027945 */ /* 0x000fe80003800200 */
[----:B------:R-:W-:-:S05]  /*2aa0*/  PRMT R9, R9, 0x7710, RZ ;  /* 0x0000771009097816 */ /* 0x000fca00000000ff */
[----:B------:R-:W-:-:S05]  /*2ab0*/  VIADD R9, R9, 0x5 ;  /* 0x0000000509097836 */ /* 0x000fca0000000000 */
[----:B------:R-:W-:-:S04]  /*2ac0*/  LOP3.LUT R9, R9, 0x7, RZ, 0xc0, !PT ;  /* 0x0000000709097812 */ /* 0x000fc800078ec0ff */
[C---:B------:R-:W-:Y:S01]  /*2ad0*/  LOP3.LUT P1, RZ, R9.reuse, 0x3, RZ, 0xc0, !PT ;  /* 0x0000000309ff7812 */ /* 0x040fe2000782c0ff */
[----:B------:R-:W-:-:S05]  /*2ae0*/  VIADD R10, R9, 0xffffffff ;  /* 0xffffffff090a7836 */ /* 0x000fca0000000000 */
[----:B------:R-:W-:-:S13]  /*2af0*/  ISETP.GE.U32.AND P0, PT, R10, 0x3, PT ;  /* 0x000000030a00780c */ /* 0x000fda0003f06070 */
[----:B------:R-:W-:Y:S05]  /*2b00*/  @!P0 BRA `(.L_x_24) ;  /* 0x0000000400348947 */ /* 0x000fea0003800000 */
        /* <DEDUP_REMOVED lines=53> */
[----:B------:R-:W3:Y:S02]  /*2e60*/  @P0 LDL.64 R10, [R4+0x10] ;  /* 0x00001000040a0983 */ /* 0x000ee40000100a00 */
[----:B---3--:R-:W-:-:S02]  /*2e70*/  @P0 LOP3.LUT R12, R12, R10, RZ, 0x3c, !PT ;  /* 0x0000000a0c0c0212 */ /* 0x008fc400078e3cff */
[----:B------:R-:W-:-:S05]  /*2e80*/  @P0 LOP3.LUT R13, R13, R11, RZ, 0x3c, !PT ;  /* 0x0000000b0d0d0212 */ /* 0x000fca00078e3cff */
[----:B------:R2:W-:Y:S04]  /*2e90*/  @P0 STL.64 [R9+0x58], R12 ;  /* 0x0000580c09000387 */ /* 0x0005e80000100a00 */
[----:B------:R-:W3:Y:S01]  /*2ea0*/  LDL.64 R10, [R19+0x60] ;  /* 0x00006000130a7983 */ /* 0x000ee20000100a00 */
[----:B------:R-:W-:Y:S01]  /*2eb0*/  VIADD R8, R8, 0x4 ;  /* 0x0000000408087836 */ /* 0x000fe20000000000 */
[----:B---3--:R-:W-:-:S04]  /*2ec0*/  LOP3.LUT P0, RZ, R6, R10, RZ, 0xc0, !PT ;  /* 0x0000000a06ff7212 */ /* 0x008fc8000780c0ff */
[----:B------:R-:W-:-:S13]  /*2ed0*/  LOP3.LUT P0, RZ, R5, R11, RZ, 0xc0, P0 ;  /* 0x0000000b05ff7212 */ /* 0x000fda000000c0ff */
[----:B--2---:R-:W-:Y:S05]  /*2ee0*/  @!P0 BRA `(.L_x_24) ;  /* 0x00000000003c8947 */ /* 0x004fea0003800000 */
[----:B------:R-:W2:Y:S04]  /*2ef0*/  LDL.64 R10, [R4] ;  /* 0x00000000040a7983 */ /* 0x000ea80000100a00 */
[----:B------:R-:W2:Y:S02]  /*2f00*/  LDL.64 R12, [R9+0x60] ;  /* 0x00006000090c7983 */ /* 0x000ea40000100a00 */
[----:B--2---:R-:W-:Y:S02]  /*2f10*/  LOP3.LUT R14, R12, R10, RZ, 0x3c, !PT ;  /* 0x0000000a0c0e7212 */ /* 0x004fe400078e3cff */
[----:B------:R-:W-:Y:S02]  /*2f20*/  LOP3.LUT R15, R13, R11, RZ, 0x3c, !PT ;  /* 0x0000000b0d0f7212 */ /* 0x000fe400078e3cff */
[----:B------:R-:W2:Y:S04]  /*2f30*/  LDL.64 R12, [R9+0x68] ;  /* 0x00006800090c7983 */ /* 0x000ea80000100a00 */
[----:B------:R3:W-:Y:S04]  /*2f40*/  STL.64 [R9+0x60], R14 ;  /* 0x0000600e09007387 */ /* 0x0007e80000100a00 */
[----:B------:R-:W2:Y:S02]  /*2f50*/  LDL.64 R10, [R4+0x8] ;  /* 0x00000800040a7983 */ /* 0x000ea40000100a00 */
[----:B--2---:R-:W-:-:S02]  /*2f60*/  LOP3.LUT R16, R12, R10, RZ, 0x3c, !PT ;  /* 0x0000000a0c107212 */ /* 0x004fc400078e3cff */
[----:B------:R-:W-:Y:S02]  /*2f70*/  LOP3.LUT R17, R13, R11, RZ, 0x3c, !PT ;  /* 0x0000000b0d117212 */ /* 0x000fe400078e3cff */
[----:B------:R-:W2:Y:S04]  /*2f80*/  LDL.64 R12, [R9+0x70] ;  /* 0x00007000090c7983 */ /* 0x000ea80000100a00 */
[----:B------:R3:W-:Y:S04]  /*2f90*/  STL.64 [R9+0x68], R16 ;  /* 0x0000681009007387 */ /* 0x0007e80000100a00 */
[----:B------:R-:W2:Y:S02]  /*2fa0*/  LDL.64 R10, [R4+0x10] ;  /* 0x00001000040a7983 */ /* 0x000ea40000100a00 */
[----:B--2---:R-:W-:-:S02]  /*2fb0*/  LOP3.LUT R10, R12, R10, RZ, 0x3c, !PT ;  /* 0x0000000a0c0a7212 */ /* 0x004fc400078e3cff */
[----:B------:R-:W-:-:S05]  /*2fc0*/  LOP3.LUT R11, R13, R11, RZ, 0x3c, !PT ;  /* 0x0000000b0d0b7212 */ /* 0x000fca00078e3cff */
[----:B------:R3:W-:Y:S02]  /*2fd0*/  STL.64 [R9+0x70], R10 ;  /* 0x0000700a09007387 */ /* 0x0007e40000100a00 */
.L_x_24:
[----:B------:R-:W-:Y:S05]  /*2fe0*/  BSYNC.RECONVERGENT B2 ;  /* 0x0000000000027941 */ /* 0x000fea0003800200 */
.L_x_23:
[----:B------:R-:W-:Y:S05]  /*2ff0*/  @!P1 BRA `(.L_x_19) ;  /* 0x0000000400189947 */ /* 0x000fea0003800000 */
[C---:B------:R-:W-:Y:S01]  /*3000*/  LOP3.LUT P0, RZ, R0.reuse, 0x3, RZ, 0xc0, !PT ;  /* 0x0000000300ff7812 */ /* 0x040fe2000780c0ff */
[----:B------:R-:W-:Y:S01]  /*3010*/  BSSY.RECONVERGENT B2, `(.L_x_25) ;  /* 0x000002d000027945 */ /* 0x000fe20003800200 */
[----:B---3--:R-:W-:-:S04]  /*3020*/  LOP3.LUT R9, R0, 0x1, RZ, 0xc0, !PT ;  /* 0x0000000100097812 */ /* 0x008fc800078ec0ff */
[----:B------:R-:W-:-:S07]  /*3030*/  ISETP.NE.U32.AND P1, PT, R9, 0x1, PT ;  /* 0x000000010900780c */ /* 0x000fce0003f25070 */
[----:B------:R-:W-:Y:S06]  /*3040*/  @!P0 BRA `(.L_x_26) ;  /* 0x0000000000a48947 */ /* 0x000fec0003800000 */
        /* <DEDUP_REMOVED lines=21> */
[----:B------:R-:W2:Y:S01]  /*31a0*/  LDL.64 R10, [R19+0x30] ;  /* 0x00003000130a7983 */ /* 0x000ea20000100a00 */
[----:B------:R-:W-:Y:S01]  /*31b0*/  VIADD R8, R8, 0x2 ;  /* 0x0000000208087836 */ /* 0x000fe20000000000 */
[----:B--2---:R-:W-:-:S04]  /*31c0*/  LOP3.LUT P0, RZ, R6, R10, RZ, 0xc0, !PT ;  /* 0x0000000a06ff7212 */ /* 0x004fc8000780c0ff */
[----:B------:R-:W-:-:S13]  /*31d0*/  LOP3.LUT P0, RZ, R5, R11, RZ, 0xc0, P0 ;  /* 0x0000000b05ff7212 */ /* 0x000fda000000c0ff */
[----:B---3--:R-:W-:Y:S05]  /*31e0*/  @!P0 BRA `(.L_x_26) ;  /* 0x00000000003c8947 */ /* 0x008fea0003800000 */
        /* <DEDUP_REMOVED lines=15> */
.L_x_26:
[----:B------:R-:W-:Y:S05]  /*32e0*/  BSYNC.RECONVERGENT B2 ;  /* 0x0000000000027941 */ /* 0x000fea0003800200 */
.L_x_25:
[----:B------:R-:W-:Y:S05]  /*32f0*/  @!P1 BRA `(.L_x_19) ;  /* 0x0000000000589947 */ /* 0x000fea0003800000 */
[----:B---3--:R-:W-:-:S04]  /*3300*/  IMAD.MOV.U32 R15, RZ, RZ, 0x18 ;  /* 0x00000018ff0f7424 */ /* 0x008fc800078e00ff */
[----:B------:R-:W-:-:S04]  /*3310*/  IMAD R15, R8, R15, UR44 ;  /* 0x0000002c080f7e24 */ /* 0x000fc8000f8e020f */
[----:B------:R-:W-:-:S06]  /*3320*/  IMAD R8, R7, 0x8, R15 ;  /* 0x0000000807087824 */ /* 0x000fcc00078e020f */
[----:B------:R-:W2:Y:S02]  /*3330*/  LDL.64 R8, [R8+0x18] ;  /* 0x0000180008087983 */ /* 0x000ea40000100a00 */
[----:B--2---:R-:W-:-:S04]  /*3340*/  LOP3.LUT P0, RZ, R6, R8, RZ, 0xc0, !PT ;  /* 0x0000000806ff7212 */ /* 0x004fc8000780c0ff */
[----:B------:R-:W-:-:S13]  /*3350*/  LOP3.LUT P0, RZ, R5, R9, RZ, 0xc0, P0 ;  /* 0x0000000905ff7212 */ /* 0x000fda000000c0ff */
[----:B------:R-:W-:Y:S05]  /*3360*/  @!P0 BRA `(.L_x_19) ;  /* 0x00000000003c8947 */ /* 0x000fea0003800000 */
        /* <DEDUP_REMOVED lines=15> */
.L_x_19:
[----:B------:R-:W-:Y:S05]  /*3460*/  BSYNC.RECONVERGENT B1 ;  /* 0x0000000000017941 */ /* 0x000fea0003800200 */
.L_x_8:
[----:B------:R-:W-:Y:S05]  /*3470*/  BSYNC.RELIABLE B8 ;  /* 0x0000000000087941 */ /* 0x000fea0003800100 */
.L_x_5:
[----:B------:R-:W-:Y:S02]  /*3480*/  VIADD R3, R3, 0x1 ;  /* 0x0000000103037836 */ /* 0x000fe40000000000 */
[----:B------:R-:W-:Y:S02]  /*3490*/  VIADD R2, R2, 0x1 ;  /* 0x0000000102027836 */ /* 0x000fe40000000000 */
[----:B------:R-:W-:Y:S01]  /*34a0*/  VIADD R0, R0, 0x1 ;  /* 0x0000000100007836 */ /* 0x000fe20000000000 */
[----:B------:R-:W-:-:S13]  /*34b0*/  ISETP.NE.AND P0, PT, R3, 0xbe, PT ;  /* 0x000000be0300780c */ /* 0x000fda0003f05270 */
[----:B------:R-:W-:Y:S05]  /*34c0*/  @P0 BRA `(.L_x_27) ;  /* 0xffffffe000b80947 */ /* 0x000fea000383ffff */
[----:B------:R-:W-:Y:S05]  /*34d0*/  BSYNC.RELIABLE B9 ;  /* 0x0000000000097941 */ /* 0x000fea0003800100 */
.L_x_4:
[----:B------:R-:W-:Y:S01]  /*34e0*/  BSSY.RECONVERGENT B2, `(.L_x_28) ;  /* 0x00000c2000027945 */ /* 0x000fe20003800200 */
[----:B------:R-:W-:-:S07]  /*34f0*/  IMAD.MOV.U32 R0, RZ, RZ, RZ ;  /* 0x000000ffff007224 */ /* 0x000fce00078e00ff */
.L_x_43:
[----:B01----:R-:W-:-:S04]  /*3500*/  IMAD.MOV.U32 R3, RZ, RZ, 0x18 ;  /* 0x00000018ff037424 */ /* 0x003fc800078e00ff */
[----:B------:R-:W-:-:S05]  /*3510*/  IMAD R2, R0, R3, UR44 ;  /* 0x0000002c00027e24 */ /* 0x000fca000f8e0203 */
[----:B01----:R-:W2:Y:S01]  /*3520*/  LDL.64 R4, [R2] ;  /* 0x0000000002047983 */ /* 0x003ea20000100a00 */
[----:B------:R-:W-:Y:S04]  /*3530*/  BSSY.RECONVERGENT B1, `(.L_x_29) ;  /* 0x00000b9000017945 */ /* 0x000fe80003800200 */
[----:B------:R-:W-:Y:S01]  /*3540*/  BSSY.RELIABLE B3, `(.L_x_30) ;  /* 0x0000013000037945 */ /* 0x000fe20003800100 */
[----:B--2---:R-:W-:-:S04]  /*3550*/  ISETP.NE.U32.AND P0, PT, R4, RZ, PT ;  /* 0x000000ff0400720c */ /* 0x004fc80003f05070 */
[----:B------:R-:W-:Y:S02]  /*3560*/  ISETP.NE.AND.EX P0, PT, R5, RZ, PT, P0 ;  /* 0x000000ff0500720c */ /* 0x000fe40003f05300 */
[----:B------:R-:W-:-:S11]  /*3570*/  VIMNMX.U32 R5, PT, PT, R0, 0x1, !PT ;  /* 0x0000000100057848 */ /* 0x000fd60007fe0000 */
[----:B------:R-:W-:Y:S05]  /*3580*/  @P0 BRA `(.L_x_31) ;  /* 0x00000000002c0947 */ /* 0x000fea0003800000 */
[----:B----4-:R-:W2:Y:S02]  /*3590*/  LDL.64 R6, [R2+0x8] ;  /* 0x0000080002067983 */ /* 0x010ea40000100a00 */
[----:B--2---:R-:W-:-:S04]  /*35a0*/  ISETP.NE.U32.AND P0, PT, R6, RZ, PT ;  /* 0x000000ff0600720c */ /* 0x004fc80003f05070 */
[----:B------:R-:W-:-:S13]  /*35b0*/  ISETP.NE.AND.EX P0, PT, R7, RZ, PT, P0 ;  /* 0x000000ff0700720c */ /* 0x000fda0003f05300 */
[----:B------:R-:W-:Y:S05]  /*35c0*/  @P0 BRA `(.L_x_31) ;  /* 0x00000000001c0947 */ /* 0x000fea0003800000 */
[----:B------:R-:W2:Y:S01]  /*35d0*/  LDL.64 R6, [R2+0x10] ;  /* 0x0000100002067983 */ /* 0x000ea20000100a00 */
[----:B------:R-:W-:Y:S02]  /*35e0*/  ISETP.NE.AND P0, PT, R0, RZ, PT ;  /* 0x000000ff0000720c */ /* 0x000fe40003f05270 */
[----:B--2---:R-:W-:-:S04]  /*35f0*/  ISETP.EQ.U32.AND P1, PT, R6, RZ, PT ;  /* 0x000000ff0600720c */ /* 0x004fc80003f22070 */
[----:B------:R-:W-:-:S13]  /*3600*/  ISETP.EQ.OR.EX P0, PT, R7, RZ, !P0, P1 ;  /* 0x000000ff0700720c */ /* 0x000fda0004702710 */
[----:B------:R-:W-:Y:S05]  /*3610*/  @P0 BREAK.RELIABLE B3 ;  /* 0x0000000000030942 */ /* 0x000fea0003800100 */
[----:B------:R-:W-:Y:S05]  /*3620*/  @P0 BRA `(.L_x_32) ;  /* 0x0000000800a40947 */ /* 0x000fea0003800000 */
[----:B------:R-:W-:Y:S05]  /*3630*/  BRA `(.L_x_33) ;  /* 0x00000000000c7947 */ /* 0x000fea0003800000 */
.L_x_31:
[----:B------:R-:W-:-:S13]  /*3640*/  ISETP.NE.AND P0, PT, R0, RZ, PT ;  /* 0x000000ff0000720c */ /* 0x000fda0003f05270 */
[----:B------:R-:W-:Y:S05]  /*3650*/  @!P0 BREAK.RELIABLE B3 ;  /* 0x0000000000038942 */ /* 0x000fea0003800100 */
[----:B------:R-:W-:Y:S05]  /*3660*/  @!P0 BRA `(.L_x_32) ;  /* 0x0000000800948947 */ /* 0x000fea0003800000 */
.L_x_33:
[----:B------:R-:W-:Y:S05]  /*3670*/  BSYNC.RELIABLE B3 ;  /* 0x0000000000037941 */ /* 0x000fea0003800100 */
.L_x_30:
[----:B------:R-:W-:-:S06]  /*3680*/  LEA R3, R0, UR41, 0x2 ;  /* 0x0000002900037c11 */ /* 0x000fcc000f8e10ff */
[----:B------:R-:W2:Y:S01]  /*3690*/  LDL R3, [R3] ;  /* 0x0000000003037983 */ /* 0x000ea20000100800 */
[----:B------:R-:W-:Y:S01]  /*36a0*/  ISETP.GE.U32.AND P0, PT, R0, 0x4, PT ;  /* 0x000000040000780c */ /* 0x000fe20003f06070 */
[----:B------:R-:W-:Y:S01]  /*36b0*/  IMAD.MOV.U32 R23, RZ, RZ, 0x1 ;  /* 0x00000001ff177424 */ /* 0x000fe200078e00ff */
[----:B------:R-:W-:Y:S01]  /*36c0*/  BSSY.RECONVERGENT B3, `(.L_x_34) ;  /* 0x0000059000037945 */ /* 0x000fe20003800200 */
[----:B------:R-:W-:Y:S01]  /*36d0*/  LOP3.LUT R22, R5, 0x3, RZ, 0xc0, !PT ;  /* 0x0000000305167812 */ /* 0x000fe200078ec0ff */
[----:B---3--:R-:W-:Y:S01]  /*36e0*/  IMAD.MOV.U32 R16, RZ, RZ, RZ ;  /* 0x000000ffff107224 */ /* 0x008fe200078e00ff */
[----:B--2---:R-:W-:-:S04]  /*36f0*/  SHF.R.S32.HI R4, RZ, 0x1f, R3 ;  /* 0x0000001fff047819 */ /* 0x004fc80000011403 */
[----:B------:R-:W-:-:S04]  /*3700*/  LEA.HI R4, R4, R3, RZ, 0x6 ;  /* 0x0000000304047211 */ /* 0x000fc800078f30ff */
[----:B----4-:R-:W-:Y:S02]  /*3710*/  LOP3.LUT R6, R4, 0xffffffc0, RZ, 0xc0, !PT ;  /* 0xffffffc004067812 */ /* 0x010fe400078ec0ff */
[----:B------:R-:W-:-:S03]  /*3720*/  SHF.R.S32.HI R20, RZ, 0x6, R4 ;  /* 0x00000006ff147819 */ /* 0x000fc60000011404 */
[----:B------:R-:W-:-:S05]  /*3730*/  IMAD.IADD R6, R3, 0x1, -R6 ;  /* 0x0000000103067824 */ /* 0x000fca00078e0a06 */
[CC--:B------:R-:W-:Y:S02]  /*3740*/  SHF.L.U64.HI R21, R23.reuse, R6.reuse, RZ ;  /* 0x0000000617157219 */ /* 0x0c0fe400000102ff */
[----:B------:R-:W-:Y:S01]  /*3750*/  SHF.L.U32 R23, R23, R6, RZ ;  /* 0x0000000617177219 */ /* 0x000fe200000006ff */
[----:B------:R-:W-:Y:S06]  /*3760*/  @!P0 BRA `(.L_x_35) ;  /* 0x0000000400388947 */ /* 0x000fec0003800000 */
[----:B------:R-:W-:Y:S01]  /*3770*/  LOP3.LUT R16, R5, 0x7ffffffc, RZ, 0xc0, !PT ;  /* 0x7ffffffc05107812 */ /* 0x000fe200078ec0ff */
[----:B------:R-:W-:-:S07]  /*3780*/  IMAD.MOV.U32 R3, RZ, RZ, RZ ;  /* 0x000000ffff037224 */ /* 0x000fce00078e00ff */
.L_x_38:
[----:B0-----:R-:W-:-:S04]  /*3790*/  IMAD.MOV.U32 R4, RZ, RZ, 0x18 ;  /* 0x00000018ff047424 */ /* 0x001fc800078e00ff */
[----:B------:R-:W-:-:S04]  /*37a0*/  IMAD R17, R3, R4, UR44 ;  /* 0x0000002c03117e24 */ /* 0x000fc8000f8e0204 */
[----:B------:R-:W-:-:S05]  /*37b0*/  IMAD R19, R20, 0x8, R17 ;  /* 0x0000000814137824 */ /* 0x000fca00078e0211 */
[----:B------:R-:W2:Y:S02]  /*37c0*/  LDL.64 R4, [R19] ;  /* 0x0000000013047983 */ /* 0x000ea40000100a00 */
[----:B--2---:R-:W-:-:S04]  /*37d0*/  LOP3.LUT P0, RZ, R23, R4, RZ, 0xc0, !PT ;  /* 0x0000000417ff7212 */ /* 0x004fc8000780c0ff */
[----:B------:R-:W-:-:S13]  /*37e0*/  LOP3.LUT P0, RZ, R21, R5, RZ, 0xc0, P0 ;  /* 0x0000000515ff7212 */ /* 0x000fda000000c0ff */
[----:B------:R-:W2:Y:S04]  /*37f0*/  @P0 LDL.64 R4, [R2] ;  /* 0x0000000002040983 */ /* 0x000ea80000100a00 */
[----:B------:R-:W2:Y:S04]  /*3800*/  @P0 LDL.128 R8, [R17] ;  /* 0x0000000011080983 */ /* 0x000ea80000100c00 */
[----:B------:R-:W3:Y:S01]  /*3810*/  @P0 LDL.64 R6, [R2+0x8] ;  /* 0x0000080002060983 */ /* 0x000ee20000100a00 */
[----:B--2---:R-:W-:Y:S02]  /*3820*/  @P0 LOP3.LUT R8, R8, R4, RZ, 0x3c, !PT ;  /* 0x0000000408080212 */ /* 0x004fe400078e3cff */
[----:B------:R-:W-:-:S02]  /*3830*/  @P0 LOP3.LUT R9, R9, R5, RZ, 0x3c, !PT ;  /* 0x0000000509090212 */ /* 0x000fc400078e3cff */
[----:B---3--:R-:W-:Y:S02]  /*3840*/  @P0 LOP3.LUT R10, R10, R6, RZ, 0x3c, !PT ;  /* 0x000000060a0a0212 */ /* 0x008fe400078e3cff */
[----:B------:R-:W-:Y:S02]  /*3850*/  @P0 LOP3.LUT R11, R11, R7, RZ, 0x3c, !PT ;  /* 0x000000070b0b0212 */ /* 0x000fe400078e3cff */
[----:B------:R-:W2:Y:S04]  /*3860*/  @P0 LDL.64 R6, [R17+0x10] ;  /* 0x0000100011060983 */ /* 0x000ea80000100a00 */
[----:B------:R0:W-:Y:S04]  /*3870*/  @P0 STL.128 [R17], R8 ;  /* 0x0000000811000387 */ /* 0x0001e80000100c00 */
[----:B------:R-:W2:Y:S02]  /*3880*/  @P0 LDL.64 R4, [R2+0x10] ;  /* 0x0000100002040983 */ /* 0x000ea40000100a00 */
[----:B--2---:R-:W-:-:S02]  /*3890*/  @P0 LOP3.LUT R6, R6, R4, RZ, 0x3c, !PT ;  /* 0x0000000406060212 */ /* 0x004fc400078e3cff */
[----:B------:R-:W-:-:S05]  /*38a0*/  @P0 LOP3.LUT R7, R7, R5, RZ, 0x3c, !PT ;  /* 0x0000000507070212 */ /* 0x000fca00078e3cff */
[----:B------:R1:W-:Y:S04]  /*38b0*/  @P0 STL.64 [R17+0x10], R6 ;  /* 0x0000100611000387 */ /* 0x0003e80000100a00 */
[----:B------:R-:W2:Y:S02]  /*38c0*/  LDL.64 R4, [R19+0x18] ;  /* 0x0000180013047983 */ /* 0x000ea40000100a00 */
[----:B--2---:R-:W-:-:S04]  /*38d0*/  LOP3.LUT P0, RZ, R23, R4, RZ, 0xc0, !PT ;  /* 0x0000000417ff7212 */ /* 0x004fc8000780c0ff */
[----:B------:R-:W-:-:S13]  /*38e0*/  LOP3.LUT P0, RZ, R21, R5, RZ, 0xc0, P0 ;  /* 0x0000000515ff7212 */ /* 0x000fda000000c0ff */
[----:B------:R-:W2:Y:S04]  /*38f0*/  @P0 LDL.64 R4, [R2] ;  /* 0x0000000002040983 */ /* 0x000ea80000100a00 */
[----:B------:R-:W2:Y:S04]  /*3900*/  @P0 LDL.64 R12, [R17+0x18] ;  /* 0x00001800110c0983 */ /* 0x000ea80000100a00 */
[----:B0-----:R-:W1:Y:S01]  /*3910*/  @P0 LDL.128 R8, [R17+0x20] ;  /* 0x0000200011080983 */ /* 0x001e620000100c00 */
[----:B--2---:R-:W-:Y:S02]  /*3920*/  @P0 LOP3.LUT R12, R12, R4, RZ, 0x3c, !PT ;  /* 0x000000040c0c0212 */ /* 0x004fe400078e3cff */
[----:B------:R-:W-:-:S05]  /*3930*/  @P0 LOP3.LUT R13, R13, R5, RZ, 0x3c, !PT ;  /* 0x000000050d0d0212 */ /* 0x000fca00078e3cff */
[----:B------:R-:W-:Y:S04]  /*3940*/  @P0 STL.64 [R17+0x18], R12 ;  /* 0x0000180c11000387 */ /* 0x000fe80000100a00 */
[----:B------:R-:W1:Y:S02]  /*3950*/  @P0 LDL.64 R4, [R2+0x8] ;  /* 0x0000080002040983 */ /* 0x000e640000100a00 */
[----:B-1----:R-:W-:Y:S02]  /*3960*/  @P0 LOP3.LUT R6, R8, R4, RZ, 0x3c, !PT ;  /* 0x0000000408060212 */ /* 0x002fe400078e3cff */
[----:B------:R-:W-:-:S05]  /*3970*/  @P0 LOP3.LUT R7, R9, R5, RZ, 0x3c, !PT ;  /* 0x0000000509070212 */ /* 0x000fca00078e3cff */
[----:B------:R0:W-:Y:S04]  /*3980*/  @P0 STL.64 [R17+0x20], R6 ;  /* 0x0000200611000387 */ /* 0x0001e80000100a00 */
[----:B------:R-:W2:Y:S02]  /*3990*/  @P0 LDL.64 R4, [R2+0x10] ;  /* 0x0000100002040983 */ /* 0x000ea40000100a00 */
[----:B--2---:R-:W-:Y:S02]  /*39a0*/  @P0 LOP3.LUT R14, R10, R4, RZ, 0x3c, !PT ;  /* 0x000000040a0e0212 */ /* 0x004fe400078e3cff */
[----:B------:R-:W-:-:S05]  /*39b0*/  @P0 LOP3.LUT R15, R11, R5, RZ, 0x3c, !PT ;  /* 0x000000050b0f0212 */ /* 0x000fca00078e3cff */
[----:B------:R1:W-:Y:S04]  /*39c0*/  @P0 STL.64 [R17+0x28], R14 ;  /* 0x0000280e11000387 */ /* 0x0003e80000100a00 */
[----:B------:R-:W2:Y:S02]  /*39d0*/  LDL.64 R4, [R19+0x30] ;  /* 0x0000300013047983 */ /* 0x000ea40000100a00 */
[----:B--2---:R-:W-:-:S04]  /*39e0*/  LOP3.LUT P0, RZ, R23, R4, RZ, 0xc0, !PT ;  /* 0x0000000417ff7212 */ /* 0x004fc8000780c0ff */
[----:B------:R-:W-:-:S13]  /*39f0*/  LOP3.LUT P0, RZ, R21, R5, RZ, 0xc0, P0 ;  /* 0x0000000515ff7212 */ /* 0x000fda000000c0ff */
[----:B------:R-:W2:Y:S04]  /*3a00*/  @P0 LDL.64 R4, [R2] ;  /* 0x0000000002040983 */ /* 0x000ea80000100a00 */
[----:B------:R-:W2:Y:S04]  /*3a10*/  @P0 LDL.128 R8, [R17+0x30] ;  /* 0x0000300011080983 */ /* 0x000ea80000100c00 */
[----:B0-----:R-:W3:Y:S01]  /*3a20*/  @P0 LDL.64 R6, [R17+0x40] ;  /* 0x0000400011060983 */ /* 0x001ee20000100a00 */
[----:B--2---:R-:W-:Y:S02]  /*3a30*/  @P0 LOP3.LUT R8, R8, R4, RZ, 0x3c, !PT ;  /* 0x0000000408080212 */ /* 0x004fe400078e3cff */
[----:B------:R-:W-:-:S05]  /*3a40*/  @P0 LOP3.LUT R9, R9, R5, RZ, 0x3c, !PT ;  /* 0x0000000509090212 */ /* 0x000fca00078e3cff */
[----:B------:R1:W-:Y:S04]  /*3a50*/  @P0 STL.64 [R17+0x30], R8 ;  /* 0x0000300811000387 */ /* 0x0003e80000100a00 */
[----:B------:R-:W2:Y:S02]  /*3a60*/  @P0 LDL.64 R4, [R2+0x8] ;  /* 0x0000080002040983 */ /* 0x000ea40000100a00 */
[----:B--2---:R-:W-:Y:S02]  /*3a70*/  @P0 LOP3.LUT R10, R10, R4, RZ, 0x3c, !PT ;  /* 0x000000040a0a0212 */ /* 0x004fe400078e3cff */
[----:B------:R-:W-:-:S05]  /*3a80*/  @P0 LOP3.LUT R11, R11, R5, RZ, 0x3c, !PT ;  /* 0x000000050b0b0212 */ /* 0x000fca00078e3cff */
[----:B------:R1:W-:Y:S04]  /*3a90*/  @P0 STL.64 [R17+0x38], R10 ;  /* 0x0000380a11000387 */ /* 0x0003e80000100a00 */
[----:B------:R-:W3:Y:S02]  /*3aa0*/  @P0 LDL.64 R4, [R2+0x10] ;  /* 0x0000100002040983 */ /* 0x000ee40000100a00 */
[----:B---3--:R-:W-:Y:S02]  /*3ab0*/  @P0 LOP3.LUT R6, R6, R4, RZ, 0x3c, !PT ;  /* 0x0000000406060212 */ /* 0x008fe400078e3cff */
[----:B------:R-:W-:-:S05]  /*3ac0*/  @P0 LOP3.LUT R7, R7, R5, RZ, 0x3c, !PT ;  /* 0x0000000507070212 */ /* 0x000fca00078e3cff */
[----:B------:R1:W-:Y:S04]  /*3ad0*/  @P0 STL.64 [R17+0x40], R6 ;  /* 0x0000400611000387 */ /* 0x0003e80000100a00 */
[----:B------:R-:W2:Y:S01]  /*3ae0*/  LDL.64 R4, [R19+0x48] ;  /* 0x0000480013047983 */ /* 0x000ea20000100a00 */
[----:B------:R-:W-:Y:S01]  /*3af0*/  VIADD R3, R3, 0x4 ;  /* 0x0000000403037836 */ /* 0x000fe20000000000 */
[----:B------:R-:W-:Y:S04]  /*3b00*/  BSSY.RECONVERGENT B4, `(.L_x_36) ;  /* 0x0000013000047945 */ /* 0x000fe80003800200 */
[----:B------:R-:W-:-:S02]  /*3b10*/  ISETP.NE.AND P1, PT, R3, R16, PT ;  /* 0x000000100300720c */ /* 0x000fc40003f25270 */
[----:B--2---:R-:W-:-:S04]  /*3b20*/  LOP3.LUT P0, RZ, R23, R4, RZ, 0xc0, !PT ;  /* 0x0000000417ff7212 */ /* 0x004fc8000780c0ff */
[----:B------:R-:W-:-:S13]  /*3b30*/  LOP3.LUT P0, RZ, R21, R5, RZ, 0xc0, P0 ;  /* 0x0000000515ff7212 */ /* 0x000fda000000c0ff */
[----:B-1----:R-:W-:Y:S05]  /*3b40*/  @!P0 BRA `(.L_x_37) ;  /* 0x0000000000388947 */ /* 0x002fea0003800000 */
[----:B------:R-:W2:Y:S04]  /*3b50*/  LDL.64 R4, [R2] ;  /* 0x0000000002047983 */ /* 0x000ea80000100a00 */
[----:B------:R-:W2:Y:S04]  /*3b60*/  LDL.64 R6, [R17+0x48] ;  /* 0x0000480011067983 */ /* 0x000ea80000100a00 */
[----:B------:R-:W3:Y:S01]  /*3b70*/  LDL.128 R8, [R17+0x50] ;  /* 0x0000500011087983 */ /* 0x000ee20000100c00 */
[----:B--2---:R-:W-:Y:S02]  /*3b80*/  LOP3.LUT R6, R6, R4, RZ, 0x3c, !PT ;  /* 0x0000000406067212 */ /* 0x004fe400078e3cff */
[----:B------:R-:W-:-:S05]  /*3b90*/  LOP3.LUT R7, R7, R5, RZ, 0x3c, !PT ;  /* 0x0000000507077212 */ /* 0x000fca00078e3cff */
[----:B------:R0:W-:Y:S04]  /*3ba0*/  STL.64 [R17+0x48], R6 ;  /* 0x0000480611007387 */ /* 0x0001e80000100a00 */
[----:B------:R-:W3:Y:S02]  /*3bb0*/  LDL.64 R4, [R2+0x8] ;  /* 0x0000080002047983 */ /* 0x000ee40000100a00 */
[----:B---3--:R-:W-:Y:S02]  /*3bc0*/  LOP3.LUT R8, R8, R4, RZ, 0x3c, !PT ;  /* 0x0000000408087212 */ /* 0x008fe400078e3cff */
[----:B------:R-:W-:-:S05]  /*3bd0*/  LOP3.LUT R9, R9, R5, RZ, 0x3c, !PT ;  /* 0x0000000509097212 */ /* 0x000fca00078e3cff */
[----:B------:R0:W-:Y:S04]  /*3be0*/  STL.64 [R17+0x50], R8 ;  /* 0x0000500811007387 */ /* 0x0001e80000100a00 */
[----:B------:R-:W2:Y:S02]  /*3bf0*/  LDL.64 R4, [R2+0x10] ;  /* 0x0000100002047983 */ /* 0x000ea40000100a00 */
[----:B--2---:R-:W-:Y:S02]  /*3c00*/  LOP3.LUT R4, R10, R4, RZ, 0x3c, !PT ;  /* 0x000000040a047212 */ /* 0x004fe400078e3cff */
[----:B------:R-:W-:-:S05]  /*3c10*/  LOP3.LUT R5, R11, R5, RZ, 0x3c, !PT ;  /* 0x000000050b057212 */ /* 0x000fca00078e3cff */
[----:B------:R0:W-:Y:S02]  /*3c20*/  STL.64 [R17+0x58], R4 ;  /* 0x0000580411007387 */ /* 0x0001e40000100a00 */
.L_x_37:
[----:B------:R-:W-:Y:S05]  /*3c30*/  BSYNC.RECONVERGENT B4 ;  /* 0x0000000000047941 */ /* 0x000fea0003800200 */
.L_x_36:
[----:B------:R-:W-:Y:S05]  /*3c40*/  @P1 BRA `(.L_x_38) ;  /* 0xfffffff800d01947 */ /* 0x000fea000383ffff */
.L_x_35:
[----:B------:R-:W-:Y:S05]  /*3c50*/  BSYNC.RECONVERGENT B3 ;  /* 0x0000000000037941 */ /* 0x000fea0003800200 */
.L_x_34:
[----:B------:R-:W-:-:S13]  /*3c60*/  ISETP.NE.AND P0, PT, R22, RZ, PT ;  /* 0x000000ff1600720c */ /* 0x000fda0003f05270 */
[----:B------:R-:W-:Y:S05]  /*3c70*/  @!P0 BRA `(.L_x_32) ;  /* 0x0000000400108947 */ /* 0x000fea0003800000 */
[----:B------:R-:W-:-:S04]  /*3c80*/  IMAD.MOV.U32 R3, RZ, RZ, 0x18 ;  /* 0x00000018ff037424 */ /* 0x000fc800078e00ff */
[----:B------:R-:W-:-:S04]  /*3c90*/  IMAD R3, R16, R3, UR44 ;  /* 0x0000002c10037e24 */ /* 0x000fc8000f8e0203 */
[----:B------:R-:W-:-:S05]  /*3ca0*/  IMAD R12, R20, 0x8, R3 ;  /* 0x00000008140c7824 */ /* 0x000fca00078e0203 */
[----:B0-----:R-:W2:Y:S01]  /*3cb0*/  LDL.64 R4, [R12] ;  /* 0x000000000c047983 */ /* 0x001ea20000100a00 */
[----:B------:R-:W-:Y:S01]  /*3cc0*/  BSSY.RECONVERGENT B3, `(.L_x_39) ;  /* 0x0000014000037945 */ /* 0x000fe20003800200 */
[----:B------:R-:W-:Y:S02]  /*3cd0*/  ISETP.NE.AND P1, PT, R22, 0x1, PT ;  /* 0x000000011600780c */ /* 0x000fe40003f25270 */
[----:B--2---:R-:W-:-:S04]  /*3ce0*/  LOP3.LUT P0, RZ, R23, R4, RZ, 0xc0, !PT ;  /* 0x0000000417ff7212 */ /* 0x004fc8000780c0ff */
[----:B------:R-:W-:-:S13]  /*3cf0*/  LOP3.LUT P0, RZ, R21, R5, RZ, 0xc0, P0 ;  /* 0x0000000515ff7212 */ /* 0x000fda000000c0ff */
[----:B------:R-:W-:Y:S05]  /*3d00*/  @!P0 BRA `(.L_x_40) ;  /* 0x00000000003c8947 */ /* 0x000fea0003800000 */
[----:B------:R-:W2:Y:S04]  /*3d10*/  LDL.64 R4, [R2] ;  /* 0x0000000002047983 */ /* 0x000ea80000100a00 */
[----:B------:R-:W2:Y:S02]  /*3d20*/  LDL.64 R6, [R3] ;  /* 0x0000000003067983 */ /* 0x000ea40000100a00 */
[----:B--2---:R-:W-:Y:S02]  /*3d30*/  LOP3.LUT R8, R6, R4, RZ, 0x3c, !PT ;  /* 0x0000000406087212 */ /* 0x004fe400078e3cff */
[----:B------:R-:W-:Y:S02]  /*3d40*/  LOP3.LUT R9, R7, R5, RZ, 0x3c, !PT ;  /* 0x0000000507097212 */ /* 0x000fe400078e3cff */
[----:B------:R-:W2:Y:S04]  /*3d50*/  LDL.64 R6, [R3+0x8] ;  /* 0x0000080003067983 */ /* 0x000ea80000100a00 */
[----:B------:R0:W-:Y:S04]  /*3d60*/  STL.64 [R3], R8 ;  /* 0x0000000803007387 */ /* 0x0001e80000100a00 */
        /* <DEDUP_REMOVED lines=9> */
.L_x_40:
[----:B------:R-:W-:Y:S05]  /*3e00*/  BSYNC.RECONVERGENT B3 ;  /* 0x0000000000037941 */ /* 0x000fea0003800200 */
.L_x_39:
[----:B------:R-:W-:Y:S05]  /*3e10*/  @!P1 BRA `(.L_x_32) ;  /* 0x0000000000a89947 */ /* 0x000fea0003800000 */
[----:B0-----:R-:W2:Y:S01]  /*3e20*/  LDL.64 R4, [R12+0x18] ;  /* 0x000018000c047983 */ /* 0x001ea20000100a00 */
[----:B------:R-:W-:Y:S01]  /*3e30*/  BSSY.RECONVERGENT B3, `(.L_x_41) ;  /* 0x0000014000037945 */ /* 0x000fe20003800200 */
[----:B------:R-:W-:Y:S02]  /*3e40*/  ISETP.NE.AND P1, PT, R22, 0x2, PT ;  /* 0x000000021600780c */ /* 0x000fe40003f25270 */
[----:B--2---:R-:W-:-:S04]  /*3e50*/  LOP3.LUT P0, RZ, R23, R4, RZ, 0xc0, !PT ;  /* 0x0000000417ff7212 */ /* 0x004fc8000780c0ff */
[----:B------:R-:W-:-:S13]  /*3e60*/  LOP3.LUT P0, RZ, R21, R5, RZ, 0xc0, P0 ;  /* 0x0000000515ff7212 */ /* 0x000fda000000c0ff */
[----:B------:R-:W-:Y:S05]  /*3e70*/  @!P0 BRA `(.L_x_42) ;  /* 0x00000000003c8947 */ /* 0x000fea0003800000 */
[----:B------:R-:W2:Y:S04]  /*3e80*/  LDL.64 R4, [R2] ;  /* 0x0000000002047983 */ /* 0x000ea80000100a00 */
[----:B------:R-:W2:Y:S04]  /*3e90*/  LDL.64 R6, [R3+0x18] ;  /* 0x0000180003067983 */ /* 0x000ea80000100a00 */
[----:B------:R-:W3:Y:S01]  /*3ea0*/  LDL.64 R10, [R3+0x28] ;  /* 0x00002800030a7983 */ /* 0x000ee20000100a00 */
[----:B--2---:R-:W-:Y:S02]  /*3eb0*/  LOP3.LUT R8, R6, R4, RZ, 0x3c, !PT ;  /* 0x0000000406087212 */ /* 0x004fe400078e3cff */
[----:B------:R-:W-:-:S02]  /*3ec0*/  LOP3.LUT R9, R7, R5, RZ, 0x3c, !PT ;  /* 0x0000000507097212 */ /* 0x000fc400078e3cff */
[----:B------:R-:W2:Y:S04]  /*3ed0*/  LDL.64 R6, [R3+0x20] ;  /* 0x0000200003067983 */ /* 0x000ea80000100a00 */
[----:B------:R0:W-:Y:S04]  /*3ee0*/  STL.64 [R3+0x18], R8 ;  /* 0x0000180803007387 */ /* 0x0001e80000100a00 */
[----:B------:R-:W2:Y:S02]  /*3ef0*/  LDL.64 R4, [R2+0x8] ;  /* 0x0000080002047983 */ /* 0x000ea40000100a00 */
[----:B--2---:R-:W-:-:S02]  /*3f00*/  LOP3.LUT R6, R6, R4, RZ, 0x3c, !PT ;  /* 0x0000000406067212 */ /* 0x004fc400078e3cff */
[----:B------:R-:W-:-:S05]  /*3f10*/  LOP3.LUT R7, R7, R5, RZ, 0x3c, !PT ;  /* 0x0000000507077212 */ /* 0x000fca00078e3cff */
[----:B------:R0:W-:Y:S04]  /*3f20*/  STL.64 [R3+0x20], R6 ;  /* 0x0000200603007387 */ /* 0x0001e80000100a00 */
[----:B------:R-:W3:Y:S02]  /*3f30*/  LDL.64 R4, [R2+0x10] ;  /* 0x0000100002047983 */ /* 0x000ee40000100a00 */
[----:B---3--:R-:W-:Y:S02]  /*3f40*/  LOP3.LUT R4, R10, R4, RZ, 0x3c, !PT ;  /* 0x000000040a047212 */ /* 0x008fe400078e3cff */
[----:B------:R-:W-:-:S05]  /*3f50*/  LOP3.LUT R5, R11, R5, RZ, 0x3c, !PT ;  /* 0x000000050b057212 */ /* 0x000fca00078e3cff */
[----:B------:R0:W-:Y:S02]  /*3f60*/  STL.64 [R3+0x28], R4 ;  /* 0x0000280403007387 */ /* 0x0001e40000100a00 */
.L_x_42:
[----:B------:R-:W-:Y:S05]  /*3f70*/  BSYNC.RECONVERGENT B3 ;  /* 0x0000000000037941 */ /* 0x000fea0003800200 */
.L_x_41:
[----:B------:R-:W-:Y:S05]  /*3f80*/  @!P1 BRA `(.L_x_32) ;  /* 0x00000000004c9947 */ /* 0x000fea0003800000 */
[----:B0-----:R-:W2:Y:S02]  /*3f90*/  LDL.64 R4, [R12+0x30] ;  /* 0x000030000c047983 */ /* 0x001ea40000100a00 */
        /* <DEDUP_REMOVED lines=18> */
.L_x_32:
[----:B------:R-:W-:Y:S05]  /*40c0*/  BSYNC.RECONVERGENT B1 ;  /* 0x0000000000017941 */ /* 0x000fea0003800200 */
.L_x_29:
[----:B------:R-:W-:-:S05]  /*40d0*/  VIADD R0, R0, 0x1 ;  /* 0x0000000100007836 */ /* 0x000fca0000000000 */
[----:B------:R-:W-:-:S13]  /*40e0*/  ISETP.NE.AND P0, PT, R0, 0xbe, PT ;  /* 0x000000be0000780c */ /* 0x000fda0003f05270 */
[----:B------:R-:W-:Y:S05]  /*40f0*/  @P0 BRA `(.L_x_43) ;  /* 0xfffffff400000947 */ /* 0x000fea000383ffff */
[----:B------:R-:W-:Y:S05]  /*4100*/  BSYNC.RECONVERGENT B2 ;  /* 0x0000000000027941 */ /* 0x000fea0003800200 */
.L_x_28:
[----:B------:R-:W-:-:S13]  /*4110*/  ISETP.NE.AND P0, PT, R18, 0xbb, PT ;  /* 0x000000bb1200780c */ /* 0x000fda0003f05270 */
[----:B------:R-:W-:Y:S05]  /*4120*/  @P0 BRA `(.L_x_44) ;  /* 0x0000000000d00947 */ /* 0x000fea0003800000 */
[----:B------:R2:W-:Y:S01]  /*4130*/  STL.128 [R1+0x2d50], RZ ;  /* 0x002d50ff01007387 */ /* 0x0005e20000100c00 */
[----:B------:R-:W-:Y:S01]  /*4140*/  BSSY.RECONVERGENT B1, `(.L_x_45) ;  /* 0x0000031000017945 */ /* 0x000fe20003800200 */
[----:B------:R-:W-:Y:S02]  /*4150*/  IMAD.MOV.U32 R0, RZ, RZ, RZ ;  /* 0x000000ffff007224 */ /* 0x000fe400078e00ff */
[----:B------:R2:W-:Y:S05]  /*4160*/  STL.64 [R1+0x2d60], RZ ;  /* 0x002d60ff01007387 */ /* 0x0005ea0000100a00 */
.L_x_46:
[----:B01----:R-:W-:-:S04]  /*4170*/  IMAD.MOV.U32 R3, RZ, RZ, 0x18 ;  /* 0x00000018ff037424 */ /* 0x003fc800078e00ff */
[----:B------:R-:W-:-:S05]  /*4180*/  IMAD R4, R0, R3, UR44 ;  /* 0x0000002c00047e24 */ /* 0x000fca000f8e0203 */
[----:B------:R-:W5:Y:S01]  /*4190*/  LDL R2, [R4] ;  /* 0x0000000004027983 */ /* 0x000f620000100800 */
[----:B------:R-:W-:Y:S02]  /*41a0*/  LEA R5, R0, UR41, 0x2 ;  /* 0x0000002900057c11 */ /* 0x000fe4000f8e10ff */
[----:B-----5:R-:W-:-:S04]  /*41b0*/  LOP3.LUT R2, R2, 0x1, RZ, 0xc0, !PT ;  /* 0x0000000102027812 */ /* 0x020fc800078ec0ff */
[----:B------:R-:W-:-:S04]  /*41c0*/  ISETP.NE.U32.AND P0, PT, R2, 0x1, PT ;  /* 0x000000010200780c */ /* 0x000fc80003f05070 */
[----:B------:R-:W-:-:S13]  /*41d0*/  ISETP.NE.U32.AND.EX P0, PT, RZ, RZ, PT, P0 ;  /* 0x000000ffff00720c */ /* 0x000fda0003f05100 */
[----:B------:R-:W4:Y:S02]  /*41e0*/  @!P0 LDL R2, [R5] ;  /* 0x0000000005028983 */ /* 0x000f240000100800 */
[----:B----4-:R-:W-:-:S05]  /*41f0*/  @!P0 VIADD R6, R2, 0xffffffff ;  /* 0xffffffff02068836 */ /* 0x010fca0000000000 */
[----:B------:R-:W-:-:S04]  /*4200*/  @!P0 SHF.R.S32.HI R3, RZ, 0x1f, R6 ;  /* 0x0000001fff038819 */ /* 0x000fc80000011406 */
[----:B------:R-:W-:-:S04]  /*4210*/  @!P0 LEA.HI R7, R3, R6, RZ, 0x6 ;  /* 0x0000000603078211 */ /* 0x000fc800078f30ff */
[----:B------:R-:W-:-:S04]  /*4220*/  @!P0 SHF.R.S32.HI R2, RZ, 0x6, R7 ;  /* 0x00000006ff028819 */ /* 0x000fc80000011407 */
[----:B---3--:R-:W-:-:S05]  /*4230*/  @!P0 LEA R9, R2, UR45, 0x3 ;  /* 0x0000002d02098c11 */ /* 0x008fca000f8e18ff */
[----:B------:R-:W3:Y:S01]  /*4240*/  @!P0 LDL.64 R2, [R9] ;  /* 0x0000000009028983 */ /* 0x000ee20000100a00 */
[----:B------:R-:W-:Y:S01]  /*4250*/  @!P0 LOP3.LUT R7, R7, 0xffffffc0, RZ, 0xc0, !PT ;  /* 0xffffffc007078812 */ /* 0x000fe200078ec0ff */
[----:B------:R-:W-:-:S04]  /*4260*/  @!P0 IMAD.MOV.U32 R8, RZ, RZ, 0x1 ;  /* 0x00000001ff088424 */ /* 0x000fc800078e00ff */
[----:B------:R-:W-:-:S05]  /*4270*/  @!P0 IMAD.IADD R7, R6, 0x1, -R7 ;  /* 0x0000000106078824 */ /* 0x000fca00078e0a07 */
[CC--:B------:R-:W-:Y:S02]  /*4280*/  @!P0 SHF.L.U32 R11, R8.reuse, R7.reuse, RZ ;  /* 0x00000007080b8219 */ /* 0x0c0fe400000006ff */
[----:B------:R-:W-:Y:S02]  /*4290*/  @!P0 SHF.L.U64.HI R7, R8, R7, RZ ;  /* 0x0000000708078219 */ /* 0x000fe400000102ff */
[----:B---3--:R-:W-:Y:S02]  /*42a0*/  @!P0 LOP3.LUT R2, R11, R2, RZ, 0x3c, !PT ;  /* 0x000000020b028212 */ /* 0x008fe400078e3cff */
[----:B------:R-:W-:-:S05]  /*42b0*/  @!P0 LOP3.LUT R3, R7, R3, RZ, 0x3c, !PT ;  /* 0x0000000307038212 */ /* 0x000fca00078e3cff */
[----:B------:R0:W-:Y:S04]  /*42c0*/  @!P0 STL.64 [R9], R2 ;  /* 0x0000000209008387 */ /* 0x0001e80000100a00 */
[----:B------:R-:W3:Y:S02]  /*42d0*/  LDL R4, [R4+0x18] ;  /* 0x0000180004047983 */ /* 0x000ee40000100800 */
[----:B---3--:R-:W-:-:S04]  /*42e0*/  LOP3.LUT R6, R4, 0x1, RZ, 0xc0, !PT ;  /* 0x0000000104067812 */ /* 0x008fc800078ec0ff */
[----:B------:R-:W-:-:S04]  /*42f0*/  ISETP.NE.U32.AND P0, PT, R6, 0x1, PT ;  /* 0x000000010600780c */ /* 0x000fc80003f05070 */
[----:B------:R-:W-:-:S13]  /*4300*/  ISETP.NE.U32.AND.EX P0, PT, RZ, RZ, PT, P0 ;  /* 0x000000ffff00720c */ /* 0x000fda0003f05100 */
[----:B------:R-:W3:Y:S02]  /*4310*/  @!P0 LDL R5, [R5+0x4] ;  /* 0x0000040005058983 */ /* 0x000ee40000100800 */
[----:B---3--:R-:W-:-:S05]  /*4320*/  @!P0 VIADD R6, R5, 0xffffffff ;  /* 0xffffffff05068836 */ /* 0x008fca0000000000 */
[----:B------:R-:W-:-:S04]  /*4330*/  @!P0 SHF.R.S32.HI R7, RZ, 0x1f, R6 ;  /* 0x0000001fff078819 */ /* 0x000fc80000011406 */
[----:B------:R-:W-:-:S04]  /*4340*/  @!P0 LEA.HI R7, R7, R6, RZ, 0x6 ;  /* 0x0000000607078211 */ /* 0x000fc800078f30ff */
[----:B------:R-:W-:-:S04]  /*4350*/  @!P0 SHF.R.S32.HI R8, RZ, 0x6, R7 ;  /* 0x00000006ff088819 */ /* 0x000fc80000011407 */
[----:B------:R-:W-:-:S05]  /*4360*/  @!P0 LEA R11, R8, UR45, 0x3 ;  /* 0x0000002d080b8c11 */ /* 0x000fca000f8e18ff */
[----:B0-----:R-:W3:Y:S01]  /*4370*/  @!P0 LDL.64 R2, [R11] ;  /* 0x000000000b028983 */ /* 0x001ee20000100a00 */
[----:B------:R-:W-:Y:S01]  /*4380*/  @!P0 LOP3.LUT R7, R7, 0xffffffc0, RZ, 0xc0, !PT ;  /* 0xffffffc007078812 */ /* 0x000fe200078ec0ff */
[----:B------:R-:W-:Y:S02]  /*4390*/  @!P0 IMAD.MOV.U32 R4, RZ, RZ, 0x1 ;  /* 0x00000001ff048424 */ /* 0x000fe400078e00ff */
[----:B------:R-:W-:Y:S02]  /*43a0*/  VIADD R0, R0, 0x2 ;  /* 0x0000000200007836 */ /* 0x000fe40000000000 */
[----:B------:R-:W-:Y:S02]  /*43b0*/  @!P0 IMAD.IADD R7, R6, 0x1, -R7 ;  /* 0x0000000106078824 */ /* 0x000fe400078e0a07 */
[----:B------:R-:W-:Y:S02]  /*43c0*/  IMAD.MOV.U32 R79, RZ, RZ, 0x1 ;  /* 0x00000001ff4f7424 */ /* 0x000fe400078e00ff */
[----:B------:R-:W-:Y:S01]  /*43d0*/  IMAD.MOV.U32 R80, RZ, RZ, RZ ;  /* 0x000000ffff507224 */ /* 0x000fe200078e00ff */
[----:B------:R-:W-:-:S02]  /*43e0*/  @!P0 SHF.L.U32 R9, R4, R7, RZ ;  /* 0x0000000704098219 */ /* 0x000fc400000006ff */
[----:B------:R-:W-:Y:S02]  /*43f0*/  @!P0 SHF.L.U64.HI R7, R4, R7, RZ ;  /* 0x0000000704078219 */ /* 0x000fe400000102ff */
[----:B---3--:R-:W-:Y:S02]  /*4400*/  @!P0 LOP3.LUT R2, R9, R2, RZ, 0x3c, !PT ;  /* 0x0000000209028212 */ /* 0x008fe400078e3cff */
[----:B------:R-:W-:-:S05]  /*4410*/  @!P0 LOP3.LUT R3, R7, R3, RZ, 0x3c, !PT ;  /* 0x0000000307038212 */ /* 0x000fca00078e3cff */
[----:B------:R0:W-:Y:S01]  /*4420*/  @!P0 STL.64 [R11], R2 ;  /* 0x000000020b008387 */ /* 0x0001e20000100a00 */
[----:B------:R-:W-:-:S13]  /*4430*/  ISETP.NE.AND P0, PT, R0, 0xbe, PT ;  /* 0x000000be0000780c */ /* 0x000fda0003f05270 */
[----:B0-----:R-:W-:Y:S05]  /*4440*/  @P0 BRA `(.L_x_46) ;  /* 0xfffffffc00480947 */ /* 0x001fea000383ffff */
[----:B------:R-:W-:Y:S05]  /*4450*/  BSYNC.RECONVERGENT B1 ;  /* 0x0000000000017941 */ /* 0x000fea0003800200 */
.L_x_45:
[----:B------:R-:W-:Y:S05]  /*4460*/  BRA `(.L_x_18) ;  /* 0x0000001000a87947 */ /* 0x000fea0003800000 */
.L_x_44:
[----:B------:R2:W-:Y:S01]  /*4470*/  STL.128 [R1+0x2d50], RZ ;  /* 0x002d50ff01007387 */ /* 0x0005e20000100c00 */
[----:B------:R-:W-:Y:S01]  /*4480*/  BSSY.RECONVERGENT B1, `(.L_x_47) ;  /* 0x0000061000017945 */ /* 0x000fe20003800200 */
[----:B------:R-:W-:Y:S02]  /*4490*/  IMAD.MOV.U32 R0, RZ, RZ, RZ ;  /* 0x000000ffff007224 */ /* 0x000fe400078e00ff */
[----:B------:R2:W-:Y:S04]  /*44a0*/  STL.64 [R1+0x2d60], RZ ;  /* 0x002d60ff01007387 */ /* 0x0005e80000100a00 */
[----:B------:R2:W-:Y:S04]  /*44b0*/  STL.64 [R1+0x2f8], RZ ;  /* 0x0002f8ff01007387 */ /* 0x0005e80000100a00 */
[----:B------:R2:W-:Y:S04]  /*44c0*/  STL.128 [R1+0x300], RZ ;  /* 0x000300ff01007387 */ /* 0x0005e80000100c00 */
        /* <DEDUP_REMOVED lines=10> */
[----:B------:R2:W-:Y:S02]  /*4570*/  STL [R1+0x3b0], RZ ;  /* 0x0003b0ff01007387 */ /* 0x0005e40000100800 */
.L_x_56:
[----:B01----:R-:W-:-:S04]  /*4580*/  IMAD.MOV.U32 R3, RZ, RZ, 0x18 ;  /* 0x00000018ff037424 */ /* 0x003fc800078e00ff */
[----:B---34-:R-:W-:-:S05]  /*4590*/  IMAD R10, R0, R3, UR44 ;  /* 0x0000002c000a7e24 */ /* 0x018fca000f8e0203 */
[----:B------:R-:W3:Y:S01]  /*45a0*/  LDL.128 R4, [R10] ;  /* 0x000000000a047983 */ /* 0x000ee20000100c00 */
[C---:B------:R-:W-:Y:S01]  /*45b0*/  LEA R11, R0.reuse, UR41, 0x2 ;  /* 0x00000029000b7c11 */ /* 0x040fe2000f8e10ff */
[----:B------:R-:W-:Y:S01]  /*45c0*/  VIADD R0, R0, 0x2 ;  /* 0x0000000200007836 */ /* 0x000fe20000000000 */
[----:B------:R-:W-:Y:S04]  /*45d0*/  BSSY.RECONVERGENT B2, `(.L_x_48) ;  /* 0x0000024000027945 */ /* 0x000fe80003800200 */
[----:B------:R-:W-:Y:S01]  /*45e0*/  BSSY.RELIABLE B3, `(.L_x_49) ;  /* 0x000000d000037945 */ /* 0x000fe20003800100 */
[----:B------:R-:W-:Y:S02]  /*45f0*/  ISETP.NE.AND P1, PT, R0, 0xbe, PT ;  /* 0x000000be0000780c */ /* 0x000fe40003f25270 */
[----:B---3--:R-:W-:-:S04]  /*4600*/  ISETP.NE.U32.AND P0, PT, R4, RZ, PT ;  /* 0x000000ff0400720c */ /* 0x008fc80003f05070 */
[----:B------:R-:W-:-:S13]  /*4610*/  ISETP.NE.AND.EX P0, PT, R5, RZ, PT, P0 ;  /* 0x000000ff0500720c */ /* 0x000fda0003f05300 */
[----:B------:R-:W-:Y:S05]  /*4620*/  @P0 BRA `(.L_x_50) ;  /* 0x0000000000200947 */ /* 0x000fea0003800000 */
[----:B------:R-:W-:-:S04]  /*4630*/  ISETP.NE.U32.AND P0, PT, R6, RZ, PT ;  /* 0x000000ff0600720c */ /* 0x000fc80003f05070 */
[----:B------:R-:W-:-:S13]  /*4640*/  ISETP.NE.AND.EX P0, PT, R7, RZ, PT, P0 ;  /* 0x000000ff0700720c */ /* 0x000fda0003f05300 */
[----:B------:R-:W-:Y:S05]  /*4650*/  @P0 BRA `(.L_x_50) ;  /* 0x0000000000140947 */ /* 0x000fea0003800000 */
[----:B------:R-:W3:Y:S02]  /*4660*/  LDL.64 R2, [R10+0x10] ;  /* 0x000010000a027983 */ /* 0x000ee40000100a00 */
[----:B---3--:R-:W-:-:S04]  /*4670*/  ISETP.NE.U32.AND P0, PT, R2, RZ, PT ;  /* 0x000000ff0200720c */ /* 0x008fc80003f05070 */
[----:B------:R-:W-:-:S13]  /*4680*/  ISETP.NE.AND.EX P0, PT, R3, RZ, PT, P0 ;  /* 0x000000ff0300720c */ /* 0x000fda0003f05300 */
[----:B------:R-:W-:Y:S05]  /*4690*/  @!P0 BREAK.RELIABLE B3 ;  /* 0x0000000000038942 */ /* 0x000fea0003800100 */
[----:B------:R-:W-:Y:S05]  /*46a0*/  @!P0 BRA `(.L_x_51) ;  /* 0x0000000000588947 */ /* 0x000fea0003800000 */
.L_x_50:
[----:B------:R-:W-:Y:S05]  /*46b0*/  BSYNC.RELIABLE B3 ;  /* 0x0000000000037941 */ /* 0x000fea0003800100 */
.L_x_49:
[----:B------:R-:W3:Y:S01]  /*46c0*/  LDL R2, [R11] ;  /* 0x000000000b027983 */ /* 0x000ee20000100800 */
[----:B------:R-:W-:Y:S01]  /*46d0*/  LOP3.LUT R4, R4, 0x1, RZ, 0xc0, !PT ;  /* 0x0000000104047812 */ /* 0x000fe200078ec0ff */
[----:B------:R-:W-:-:S03]  /*46e0*/  IMAD.MOV.U32 R8, RZ, RZ, 0x1 ;  /* 0x00000001ff087424 */ /* 0x000fc600078e00ff */
[----:B------:R-:W-:-:S04]  /*46f0*/  ISETP.NE.U32.AND P0, PT, R4, 0x1, PT ;  /* 0x000000010400780c */ /* 0x000fc80003f05070 */
[----:B------:R-:W-:-:S13]  /*4700*/  ISETP.NE.U32.AND.EX P0, PT, RZ, RZ, PT, P0 ;  /* 0x000000ffff00720c */ /* 0x000fda0003f05100 */
[----:B---3--:R-:W-:Y:S02]  /*4710*/  @!P0 VIADD R4, R2, 0xffffffff ;  /* 0xffffffff02048836 */ /* 0x008fe40000000000 */
[----:B------:R-:W-:-:S03]  /*4720*/  IMAD.IADD R6, R1, 0x1, R2 ;  /* 0x0000000101067824 */ /* 0x000fc600078e0202 */
[----:B------:R-:W-:Y:S02]  /*4730*/  @!P0 SHF.R.S32.HI R3, RZ, 0x1f, R4 ;  /* 0x0000001fff038819 */ /* 0x000fe40000011404 */
[----:B------:R0:W-:Y:S02]  /*4740*/  STL.U8 [R6+0x2f8], R8 ;  /* 0x0002f80806007387 */ /* 0x0001e40000100000 */
[----:B------:R-:W-:-:S04]  /*4750*/  @!P0 LEA.HI R5, R3, R4, RZ, 0x6 ;  /* 0x0000000403058211 */ /* 0x000fc800078f30ff */
[----:B------:R-:W-:-:S04]  /*4760*/  @!P0 SHF.R.S32.HI R3, RZ, 0x6, R5 ;  /* 0x00000006ff038819 */ /* 0x000fc80000011405 */
[----:B------:R-:W-:-:S05]  /*4770*/  @!P0 LEA R7, R3, UR45, 0x3 ;  /* 0x0000002d03078c11 */ /* 0x000fca000f8e18ff */
[----:B------:R-:W3:Y:S01]  /*4780*/  @!P0 LDL.64 R2, [R7] ;  /* 0x0000000007028983 */ /* 0x000ee20000100a00 */
[----:B------:R-:W-:Y:S01]  /*4790*/  @!P0 LOP3.LUT R5, R5, 0xffffffc0, RZ, 0xc0, !PT ;  /* 0xffffffc005058812 */ /* 0x000fe200078ec0ff */
[----:B------:R-:W-:-:S04]  /*47a0*/  IMAD.MOV.U32 R12, RZ, RZ, 0x1 ;  /* 0x00000001ff0c7424 */ /* 0x000fc800078e00ff */
[----:B------:R-:W-:-:S05]  /*47b0*/  @!P0 IMAD.IADD R5, R4, 0x1, -R5 ;  /* 0x0000000104058824 */ /* 0x000fca00078e0a05 */
[CC--:B------:R-:W-:Y:S02]  /*47c0*/  @!P0 SHF.L.U32 R9, R12.reuse, R5.reuse, RZ ;  /* 0x000000050c098219 */ /* 0x0c0fe400000006ff */
[----:B------:R-:W-:Y:S02]  /*47d0*/  @!P0 SHF.L.U64.HI R5, R12, R5, RZ ;  /* 0x000000050c058219 */ /* 0x000fe400000102ff */
[----:B---3--:R-:W-:Y:S02]  /*47e0*/  @!P0 LOP3.LUT R2, R9, R2, RZ, 0x3c, !PT ;  /* 0x0000000209028212 */ /* 0x008fe400078e3cff */
[----:B------:R-:W-:-:S05]  /*47f0*/  @!P0 LOP3.LUT R3, R5, R3, RZ, 0x3c, !PT ;  /* 0x0000000305038212 */ /* 0x000fca00078e3cff */
[----:B------:R0:W-:Y:S02]  /*4800*/  @!P0 STL.64 [R7], R2 ;  /* 0x0000000207008387 */ /* 0x0001e40000100a00 */
.L_x_51:
[----:B------:R-:W-:Y:S05]  /*4810*/  BSYNC.RECONVERGENT B2 ;  /* 0x0000000000027941 */ /* 0x000fea0003800200 */
.L_x_48:
[----:B0-----:R-:W3:Y:S01]  /*4820*/  LDL.64 R8, [R10+0x18] ;  /* 0x000018000a087983 */ /* 0x001ee20000100a00 */
[----:B------:R-:W-:Y:S04]  /*4830*/  BSSY.RECONVERGENT B2, `(.L_x_52) ;  /* 0x0000024000027945 */ /* 0x000fe80003800200 */
[----:B------:R-:W-:Y:S01]  /*4840*/  BSSY.RELIABLE B3, `(.L_x_53) ;  /* 0x000000c000037945 */ /* 0x000fe20003800100 */
[----:B---3--:R-:W-:-:S04]  /*4850*/  ISETP.NE.U32.AND P0, PT, R8, RZ, PT ;  /* 0x000000ff0800720c */ /* 0x008fc80003f05070 */
[----:B------:R-:W-:-:S13]  /*4860*/  ISETP.NE.AND.EX P0, PT, R9, RZ, PT, P0 ;  /* 0x000000ff0900720c */ /* 0x000fda0003f05300 */
[----:B------:R-:W-:Y:S05]  /*4870*/  @P0 BRA `(.L_x_54) ;  /* 0x0000000000200947 */ /* 0x000fea0003800000 */
[----:B------:R-:W3:Y:S02]  /*4880*/  LDL.128 R4, [R10+0x20] ;  /* 0x000020000a047983 */ /* 0x000ee40000100c00 */
[----:B---3--:R-:W-:-:S04]  /*4890*/  ISETP.NE.U32.AND P0, PT, R4, RZ, PT ;  /* 0x000000ff0400720c */ /* 0x008fc80003f05070 */
[----:B------:R-:W-:-:S13]  /*48a0*/  ISETP.NE.AND.EX P0, PT, R5, RZ, PT, P0 ;  /* 0x000000ff0500720c */ /* 0x000fda0003f05300 */
[----:B------:R-:W-:Y:S05]  /*48b0*/  @P0 BRA `(.L_x_54) ;  /* 0x0000000000100947 */ /* 0x000fea0003800000 */
[----:B------:R-:W-:-:S04]  /*48c0*/  ISETP.NE.U32.AND P0, PT, R6, RZ, PT ;  /* 0x000000ff0600720c */ /* 0x000fc80003f05070 */
[----:B------:R-:W-:-:S13]  /*48d0*/  ISETP.NE.AND.EX P0, PT, R7, RZ, PT, P0 ;  /* 0x000000ff0700720c */ /* 0x000fda0003f05300 */
[----:B------:R-:W-:Y:S05]  /*48e0*/  @!P0 BREAK.RELIABLE B3 ;  /* 0x0000000000038942 */ /* 0x000fea0003800100 */
[----:B------:R-:W-:Y:S05]  /*48f0*/  @!P0 BRA `(.L_x_55) ;  /* 0x00000000005c8947 */ /* 0x000fea0003800000 */
.L_x_54:
[----:B------:R-:W-:Y:S05]  /*4900*/  BSYNC.RELIABLE B3 ;  /* 0x0000000000037941 */ /* 0x000fea0003800100 */
.L_x_53:
[----:B------:R-:W3:Y:S01]  /*4910*/  LDL R2, [R11+0x4] ;  /* 0x000004000b027983 */ /* 0x000ee20000100800 */
[----:B------:R-:W-:Y:S01]  /*4920*/  IMAD.MOV.U32 R4, RZ, RZ, 0x1 ;  /* 0x00000001ff047424 */ /* 0x000fe200078e00ff */
[----:B------:R-:W-:-:S04]  /*4930*/  LOP3.LUT R8, R8, 0x1, RZ, 0xc0, !PT ;  /* 0x0000000108087812 */ /* 0x000fc800078ec0ff */
[----:B------:R-:W-:-:S04]  /*4940*/  ISETP.NE.U32.AND P0, PT, R8, 0x1, PT ;  /* 0x000000010800780c */ /* 0x000fc80003f05070 */
[----:B------:R-:W-:Y:S01]  /*4950*/  ISETP.NE.U32.AND.EX P0, PT, RZ, RZ, PT, P0 ;  /* 0x000000ffff00720c */ /* 0x000fe20003f05100 */
[----:B---3--:R-:W-:-:S05]  /*4960*/  IMAD.IADD R3, R1, 0x1, R2 ;  /* 0x0000000101037824 */ /* 0x008fca00078e0202 */
[----:B------:R0:W-:Y:S07]  /*4970*/  STL.U8 [R3+0x2f8], R4 ;  /* 0x0002f80403007387 */ /* 0x0001ee0000100000 */
[----:B------:R-:W-:Y:S05]  /*4980*/  @P0 BRA `(.L_x_55) ;  /* 0x0000000000380947 */ /* 0x000fea0003800000 */
[----:B0-----:R-:W-:-:S05]  /*4990*/  VIADD R4, R2, 0xffffffff ;  /* 0xffffffff02047836 */ /* 0x001fca0000000000 */
[----:B------:R-:W-:-:S04]  /*49a0*/  SHF.R.S32.HI R3, RZ, 0x1f, R4 ;  /* 0x0000001fff037819 */ /* 0x000fc80000011404 */
[----:B------:R-:W-:-:S04]  /*49b0*/  LEA.HI R5, R3, R4, RZ, 0x6 ;  /* 0x0000000403057211 */ /* 0x000fc800078f30ff */
[----:B------:R-:W-:-:S04]  /*49c0*/  SHF.R.S32.HI R2, RZ, 0x6, R5 ;  /* 0x00000006ff027819 */ /* 0x000fc80000011405 */
[----:B------:R-:W-:-:S05]  /*49d0*/  LEA R7, R2, UR45, 0x3 ;  /* 0x0000002d02077c11 */ /* 0x000fca000f8e18ff */
[----:B------:R-:W3:Y:S01]  /*49e0*/  LDL.64 R2, [R7] ;  /* 0x0000000007027983 */ /* 0x000ee20000100a00 */
[----:B------:R-:W-:Y:S01]  /*49f0*/  LOP3.LUT R5, R5, 0xffffffc0, RZ, 0xc0, !PT ;  /* 0xffffffc005057812 */ /* 0x000fe200078ec0ff */
[----:B------:R-:W-:-:S04]  /*4a00*/  IMAD.MOV.U32 R6, RZ, RZ, 0x1 ;  /* 0x00000001ff067424 */ /* 0x000fc800078e00ff */
[----:B------:R-:W-:-:S05]  /*4a10*/  IMAD.IADD R5, R4, 0x1, -R5 ;  /* 0x0000000104057824 */ /* 0x000fca00078e0a05 */
[CC--:B------:R-:W-:Y:S02]  /*4a20*/  SHF.L.U32 R9, R6.reuse, R5.reuse, RZ ;  /* 0x0000000506097219 */ /* 0x0c0fe400000006ff */
[----:B------:R-:W-:Y:S02]  /*4a30*/  SHF.L.U64.HI R5, R6, R5, RZ ;  /* 0x0000000506057219 */ /* 0x000fe400000102ff */
[----:B---3--:R-:W-:Y:S02]  /*4a40*/  LOP3.LUT R2, R9, R2, RZ, 0x3c, !PT ;  /* 0x0000000209027212 */ /* 0x008fe400078e3cff */
[----:B------:R-:W-:-:S05]  /*4a50*/  LOP3.LUT R3, R5, R3, RZ, 0x3c, !PT ;  /* 0x0000000305037212 */ /* 0x000fca00078e3cff */
[----:B------:R1:W-:Y:S02]  /*4a60*/  STL.64 [R7], R2 ;  /* 0x0000000207007387 */ /* 0x0003e40000100a00 */
.L_x_55:
[----:B------:R-:W-:Y:S05]  /*4a70*/  BSYNC.RECONVERGENT B2 ;  /* 0x0000000000027941 */ /* 0x000fea0003800200 */
.L_x_52:
[----:B------:R-:W-:Y:S05]  /*4a80*/  @P1 BRA `(.L_x_56) ;  /* 0xfffffff800bc1947 */ /* 0x000fea000383ffff */
[----:B------:R-:W-:Y:S05]  /*4a90*/  BSYNC.RECONVERGENT B1 ;  /* 0x0000000000017941 */ /* 0x000fea0003800200 */
.L_x_47:
[----:B------:R-:W-:Y:S02]  /*4aa0*/  IMAD.MOV.U32 R79, RZ, RZ, 0x1 ;  /* 0x00000001ff4f7424 */ /* 0x000fe400078e00ff */
[----:B------:R-:W-:Y:S02]  /*4ab0*/  IMAD.MOV.U32 R80, RZ, RZ, RZ ;  /* 0x000000ffff507224 */ /* 0x000fe400078e00ff */
[----:B------:R-:W-:-:S07]  /*4ac0*/  IMAD.MOV.U32 R0, RZ, RZ, 0x1 ;  /* 0x00000001ff007424 */ /* 0x000fce00078e00ff */
.L_x_71:
[----:B01----:R-:W-:-:S06]  /*4ad0*/  IMAD.IADD R2, R1, 0x1, R0 ;  /* 0x0000000101027824 */ /* 0x003fcc00078e0200 */
[----:B------:R-:W3:Y:S01]  /*4ae0*/  LDL.U8 R2, [R2+0x2f8] ;  /* 0x0002f80002027983 */ /* 0x000ee20000100000 */
[----:B------:R-:W-:Y:S01]  /*4af0*/  BSSY.RECONVERGENT B1, `(.L_x_57) ;  /* 0x00000be000017945 */ /* 0x000fe20003800200 */
[----:B---3--:R-:W-:-:S13]  /*4b00*/  ISETP.NE.AND P0, PT, R2, RZ, PT ;  /* 0x000000ff0200720c */ /* 0x008fda0003f05270 */
[----:B------:R-:W-:Y:S05]  /*4b10*/  @P0 BRA `(.L_x_58) ;  /* 0x0000000800ec0947 */ /* 0x000fea0003800000 */
[----:B------:R-:W-:Y:S01]  /*4b20*/  ISETP.GE.U32.AND P0, PT, R79, 0x1, PT ;  /* 0x000000014f00780c */ /* 0x000fe20003f06070 */
[----:B------:R-:W-:Y:S03]  /*4b30*/  BSSY.RECONVERGENT B2, `(.L_x_59) ;  /* 0x0000079000027945 */ /* 0x000fe60003800200 */
[----:B------:R-:W-:-:S13]  /*4b40*/  ISETP.GE.AND.EX P0, PT, R80, RZ, PT, P0 ;  /* 0x000000ff5000720c */ /* 0x000fda0003f06300 */
[----:B------:R-:W-:Y:S05]  /*4b50*/  @!P0 BRA `(.L_x_60) ;  /* 0x0000000400d88947 */ /* 0x000fea0003800000 */
[C---:B------:R-:W-:Y:S01]  /*4b60*/  ISETP.GE.U32.AND P0, PT, R79.reuse, 0x4, PT ;  /* 0x000000044f00780c */ /* 0x040fe20003f06070 */
[----:B------:R-:W-:Y:S01]  /*4b70*/  VIADD R2, R0, 0xffffffff ;  /* 0xffffffff00027836 */ /* 0x000fe20000000000 */
[----:B------:R-:W-:Y:S01]  /*4b80*/  LOP3.LUT R22, R79, 0x3, RZ, 0xc0, !PT ;  /* 0x000000034f167812 */ /* 0x000fe200078ec0ff */
[----:B0-----:R-:W-:Y:S01]  /*4b90*/  IMAD.MOV.U32 R4, RZ, RZ, 0x1 ;  /* 0x00000001ff047424 */ /* 0x001fe200078e00ff */
[----:B------:R-:W-:Y:S01]  /*4ba0*/  ISETP.GE.U32.AND.EX P0, PT, R80, RZ, PT, P0 ;  /* 0x000000ff5000720c */ /* 0x000fe20003f06100 */
[----:B------:R-:W-:Y:S01]  /*4bb0*/  BSSY.RECONVERGENT B3, `(.L_x_61) ;  /* 0x000003d000037945 */ /* 0x000fe20003800200 */
[----:B------:R-:W-:Y:S01]  /*4bc0*/  ISETP.NE.U32.AND P1, PT, R22, RZ, PT ;  /* 0x000000ff1600720c */ /* 0x000fe20003f25070 */
[----:B------:R-:W-:Y:S01]  /*4bd0*/  IMAD.MOV.U32 R19, RZ, RZ, RZ ;  /* 0x000000ffff137224 */ /* 0x000fe200078e00ff */
[----:B------:R-:W-:Y:S02]  /*4be0*/  LOP3.LUT R3, R2, 0x3f, RZ, 0xc0, !PT ;  /* 0x0000003f02037812 */ /* 0x000fe400078ec0ff */
[----:B------:R-:W-:-:S02]  /*4bf0*/  ISETP.NE.AND.EX P1, PT, RZ, RZ, PT, P1 ;  /* 0x000000ffff00720c */ /* 0x000fc40003f25310 */
[CC--:B------:R-:W-:Y:S02]  /*4c00*/  SHF.L.U64.HI R23, R4.reuse, R3.reuse, RZ ;  /* 0x0000000304177219 */ /* 0x0c0fe400000102ff */
[----:B------:R-:W-:Y:S02]  /*4c10*/  SHF.L.U32 R25, R4, R3, RZ ;  /* 0x0000000304197219 */ /* 0x000fe400000006ff */
[----:B------:R-:W-:Y:S01]  /*4c20*/  SHF.R.U32.HI R20, RZ, 0x6, R2 ;  /* 0x00000006ff147819 */ /* 0x000fe20000011602 */
[----:B------:R-:W-:Y:S06]  /*4c30*/  @!P0 BRA `(.L_x_62) ;  /* 0x0000000000d08947 */ /* 0x000fec0003800000 */
[----:B------:R-:W-:Y:S01]  /*4c40*/  LOP3.LUT R19, R79, 0xfffffffc, RZ, 0xc0, !PT ;  /* 0xfffffffc4f137812 */ /* 0x000fe200078ec0ff */
[----:B------:R-:W-:Y:S01]  /*4c50*/  IMAD.MOV.U32 R14, RZ, RZ, RZ ;  /* 0x000000ffff0e7224 */ /* 0x000fe200078e00ff */
[----:B------:R-:W-:Y:S01]  /*4c60*/  LOP3.LUT R17, R80, 0x7fffffff, RZ, 0xc0, !PT ;  /* 0x7fffffff50117812 */ /* 0x000fe200078ec0ff */
[----:B------:R-:W-:-:S07]  /*4c70*/  IMAD.MOV.U32 R16, RZ, RZ, RZ ;  /* 0x000000ffff107224 */ /* 0x000fce00078e00ff */
.L_x_63:
[----:B-1----:R-:W-:-:S04]  /*4c80*/  IMAD.MOV.U32 R3, RZ, RZ, 0x18 ;  /* 0x00000018ff037424 */ /* 0x002fc800078e00ff */
[----:B------:R-:W-:-:S05]  /*4c90*/  IMAD R18, R14, R3, UR45 ;  /* 0x0000002d0e127e24 */ /* 0x000fca000f8e0203 */
[----:B------:R-:W3:Y:S01]  /*4ca0*/  LDL.128 R4, [R18] ;  /* 0x0000000012047983 */ /* 0x000ee20000100c00 */
[----:B------:R-:W-:-:S05]  /*4cb0*/  IMAD R21, R79, 0x18, R18 ;  /* 0x000000184f157824 */ /* 0x000fca00078e0212 */
[----:B---3--:R0:W-:Y:S04]  /*4cc0*/  STL.64 [R21], R4 ;  /* 0x0000000415007387 */ /* 0x0081e80000100a00 */
[----:B------:R1:W-:Y:S04]  /*4cd0*/  STL.64 [R21+0x8], R6 ;  /* 0x0000080615007387 */ /* 0x0003e80000100a00 */
[----:B------:R-:W3:Y:S01]  /*4ce0*/  LDL.64 R2, [R18+0x10] ;  /* 0x0000100012027983 */ /* 0x000ee20000100a00 */
[----:B------:R-:W-:-:S03]  /*4cf0*/  IMAD R15, R20, 0x8, R21 ;  /* 0x00000008140f7824 */ /* 0x000fc600078e0215 */
[----:B---3--:R3:W-:Y:S04]  /*4d00*/  STL.64 [R21+0x10], R2 ;  /* 0x0000100215007387 */ /* 0x0087e80000100a00 */
[----:B------:R-:W4:Y:S02]  /*4d10*/  LDL.64 R8, [R15] ;  /* 0x000000000f087983 */ /* 0x000f240000100a00 */
[----:B----4-:R-:W-:Y:S02]  /*4d20*/  LOP3.LUT R10, R8, R25, RZ, 0x3c, !PT ;  /* 0x00000019080a7212 */ /* 0x010fe400078e3cff */
[----:B------:R-:W-:-:S05]  /*4d30*/  LOP3.LUT R11, R9, R23, RZ, 0x3c, !PT ;  /* 0x00000017090b7212 */ /* 0x000fca00078e3cff */
[----:B------:R-:W-:Y:S04]  /*4d40*/  STL.64 [R15], R10 ;  /* 0x0000000a0f007387 */ /* 0x000fe80000100a00 */
[----:B------:R-:W4:Y:S04]  /*4d50*/  LDL.64 R8, [R18+0x18] ;  /* 0x0000180012087983 */ /* 0x000f280000100a00 */
[----:B----4-:R4:W-:Y:S04]  /*4d60*/  STL.64 [R21+0x18], R8 ;  /* 0x0000180815007387 */ /* 0x0109e80000100a00 */
[----:B0-----:R-:W5:Y:S04]  /*4d70*/  LDL.64 R4, [R18+0x20] ;  /* 0x0000200012047983 */ /* 0x001f680000100a00 */
[----:B-----5:R0:W-:Y:S04]  /*4d80*/  STL.64 [R21+0x20], R4 ;  /* 0x0000200415007387 */ /* 0x0201e80000100a00 */
[----:B-1----:R-:W5:Y:S04]  /*4d90*/  LDL.64 R6, [R18+0x28] ;  /* 0x0000280012067983 */ /* 0x002f680000100a00 */
[----:B-----5:R1:W-:Y:S04]  /*4da0*/  STL.64 [R21+0x28], R6 ;  /* 0x0000280615007387 */ /* 0x0203e80000100a00 */
[----:B---3--:R-:W3:Y:S02]  /*4db0*/  LDL.64 R2, [R15+0x18] ;  /* 0x000018000f027983 */ /* 0x008ee40000100a00 */
[----:B---3--:R-:W-:-:S02]  /*4dc0*/  LOP3.LUT R12, R2, R25, RZ, 0x3c, !PT ;  /* 0x00000019020c7212 */ /* 0x008fc400078e3cff */
[----:B------:R-:W-:-:S05]  /*4dd0*/  LOP3.LUT R13, R3, R23, RZ, 0x3c, !PT ;  /* 0x00000017030d7212 */ /* 0x000fca00078e3cff */
[----:B------:R-:W-:Y:S04]  /*4de0*/  STL.64 [R15+0x18], R12 ;  /* 0x0000180c0f007387 */ /* 0x000fe80000100a00 */
[----:B------:R-:W3:Y:S04]  /*4df0*/  LDL.64 R2, [R18+0x30] ;  /* 0x0000300012027983 */ /* 0x000ee80000100a00 */
[----:B---3--:R3:W-:Y:S04]  /*4e00*/  STL.64 [R21+0x30], R2 ;  /* 0x0000300215007387 */ /* 0x0087e80000100a00 */
[----:B----4-:R-:W4:Y:S04]  /*4e10*/  LDL.64 R8, [R18+0x38] ;  /* 0x0000380012087983 */ /* 0x010f280000100a00 */
[----:B----4-:R4:W-:Y:S04]  /*4e20*/  STL.64 [R21+0x38], R8 ;  /* 0x0000380815007387 */ /* 0x0109e80000100a00 */
[----:B0-----:R-:W5:Y:S04]  /*4e30*/  LDL.64 R4, [R18+0x40] ;  /* 0x0000400012047983 */ /* 0x001f680000100a00 */
[----:B-----5:R0:W-:Y:S04]  /*4e40*/  STL.64 [R21+0x40], R4 ;  /* 0x0000400415007387 */ /* 0x0201e80000100a00 */
[----:B-1----:R-:W5:Y:S02]  /*4e50*/  LDL.64 R6, [R15+0x30] ;  /* 0x000030000f067983 */ /* 0x002f640000100a00 */
[----:B-----5:R-:W-:-:S02]  /*4e60*/  LOP3.LUT R10, R6, R25, RZ, 0x3c, !PT ;  /* 0x00000019060a7212 */ /* 0x020fc400078e3cff */
[----:B------:R-:W-:-:S05]  /*4e70*/  LOP3.LUT R11, R7, R23, RZ, 0x3c, !PT ;  /* 0x00000017070b7212 */ /* 0x000fca00078e3cff */
[----:B------:R1:W-:Y:S04]  /*4e80*/  STL.64 [R15+0x30], R10 ;  /* 0x0000300a0f007387 */ /* 0x0003e80000100a00 */
[----:B------:R-:W5:Y:S04]  /*4e90*/  LDL.64 R6, [R18+0x48] ;  /* 0x0000480012067983 */ /* 0x000f680000100a00 */
[----:B-----5:R1:W-:Y:S04]  /*4ea0*/  STL.64 [R21+0x48], R6 ;  /* 0x0000480615007387 */ /* 0x0203e80000100a00 */
[----:B---3--:R-:W3:Y:S04]  /*4eb0*/  LDL.64 R2, [R18+0x50] ;  /* 0x0000500012027983 */ /* 0x008ee80000100a00 */
[----:B---3--:R1:W-:Y:S04]  /*4ec0*/  STL.64 [R21+0x50], R2 ;  /* 0x0000500215007387 */ /* 0x0083e80000100a00 */
[----:B----4-:R-:W3:Y:S04]  /*4ed0*/  LDL.64 R8, [R18+0x58] ;  /* 0x0000580012087983 */ /* 0x010ee80000100a00 */
[----:B---3--:R1:W-:Y:S04]  /*4ee0*/  STL.64 [R21+0x58], R8 ;  /* 0x0000580815007387 */ /* 0x0083e80000100a00 */
[----:B0-----:R-:W3:Y:S01]  /*4ef0*/  LDL.64 R4, [R15+0x48] ;  /* 0x000048000f047983 */ /* 0x001ee20000100a00 */
[----:B------:R-:W-:-:S05]  /*4f00*/  IADD3 R14, P0, PT, R14, 0x4, RZ ;  /* 0x000000040e0e7810 */ /* 0x000fca0007f1e0ff */
[----:B------:R-:W-:Y:S01]  /*4f10*/  IMAD.X R16, RZ, RZ, R16, P0 ;  /* 0x000000ffff107224 */ /* 0x000fe200000e0610 */
[----:B------:R-:W-:-:S04]  /*4f20*/  ISETP.NE.U32.AND P0, PT, R14, R19, PT ;  /* 0x000000130e00720c */ /* 0x000fc80003f05070 */
[----:B------:R-:W-:Y:S02]  /*4f30*/  ISETP.NE.AND.EX P0, PT, R16, R17, PT, P0 ;  /* 0x000000111000720c */ /* 0x000fe40003f05300 */
[----:B---3--:R-:W-:Y:S02]  /*4f40*/  LOP3.LUT R4, R4, R25, RZ, 0x3c, !PT ;  /* 0x0000001904047212 */ /* 0x008fe400078e3cff */
[----:B------:R-:W-:-:S05]  /*4f50*/  LOP3.LUT R5, R5, R23, RZ, 0x3c, !PT ;  /* 0x0000001705057212 */ /* 0x000fca00078e3cff */
[----:B------:R1:W-:Y:S04]  /*4f60*/  STL.64 [R15+0x48], R4 ;  /* 0x000048040f007387 */ /* 0x0003e80000100a00 */
[----:B------:R-:W-:Y:S05]  /*4f70*/  @P0 BRA `(.L_x_63) ;  /* 0xfffffffc00400947 */ /* 0x000fea000383ffff */
.L_x_62:
[----:B------:R-:W-:Y:S05]  /*4f80*/  BSYNC.RECONVERGENT B3 ;  /* 0x0000000000037941 */ /* 0x000fea0003800200 */
.L_x_61:
[----:B------:R-:W-:Y:S05]  /*4f90*/  @!P1 BRA `(.L_x_60) ;  /* 0x0000000000c89947 */ /* 0x000fea0003800000 */
[----:B-1----:R-:W-:-:S04]  /*4fa0*/  IMAD.MOV.U32 R10, RZ, RZ, 0x18 ;  /* 0x00000018ff0a7424 */ /* 0x002fc800078e00ff */
[----:B------:R-:W-:-:S05]  /*4fb0*/  IMAD R10, R19, R10, UR45 ;  /* 0x0000002d130a7e24 */ /* 0x000fca000f8e020a */
[----:B------:R-:W3:Y:S01]  /*4fc0*/  LDL.64 R2, [R10] ;  /* 0x000000000a027983 */ /* 0x000ee20000100a00 */
[----:B------:R-:W-:-:S05]  /*4fd0*/  IMAD R13, R79, 0x18, R10 ;  /* 0x000000184f0d7824 */ /* 0x000fca00078e020a */
[----:B---3--:R3:W-:Y:S04]  /*4fe0*/  STL.64 [R13], R2 ;  /* 0x000000020d007387 */ /* 0x0087e80000100a00 */
[----:B------:R-:W4:Y:S01]  /*4ff0*/  LDL.64 R4, [R10+0x8] ;  /* 0x000008000a047983 */ /* 0x000f220000100a00 */
[----:B------:R-:W-:-:S03]  /*5000*/  IMAD R11, R20, 0x8, R13 ;  /* 0x00000008140b7824 */ /* 0x000fc600078e020d */
[----:B----4-:R3:W-:Y:S04]  /*5010*/  STL.64 [R13+0x8], R4 ;  /* 0x000008040d007387 */ /* 0x0107e80000100a00 */
[----:B------:R-:W4:Y:S04]  /*5020*/  LDL.64 R6, [R10+0x10] ;  /* 0x000010000a067983 */ /* 0x000f280000100a00 */
[----:B----4-:R3:W-:Y:S04]  /*5030*/  STL.64 [R13+0x10], R6 ;  /* 0x000010060d007387 */ /* 0x0107e80000100a00 */
[----:B------:R-:W4:Y:S01]  /*5040*/  LDL.64 R8, [R11] ;  /* 0x000000000b087983 */ /* 0x000f220000100a00 */
[----:B------:R-:W-:-:S04]  /*5050*/  ISETP.NE.U32.AND P0, PT, R22, 0x1, PT ;  /* 0x000000011600780c */ /* 0x000fc80003f05070 */
[----:B------:R-:W-:Y:S02]  /*5060*/  ISETP.NE.AND.EX P0, PT, RZ, RZ, PT, P0 ;  /* 0x000000ffff00720c */ /* 0x000fe40003f05300 */
[----:B----4-:R-:W-:Y:S02]  /*5070*/  LOP3.LUT R8, R8, R25, RZ, 0x3c, !PT ;  /* 0x0000001908087212 */ /* 0x010fe400078e3cff */
[----:B------:R-:W-:-:S05]  /*5080*/  LOP3.LUT R9, R9, R23, RZ, 0x3c, !PT ;  /* 0x0000001709097212 */ /* 0x000fca00078e3cff */
[----:B------:R3:W-:Y:S04]  /*5090*/  STL.64 [R11], R8 ;  /* 0x000000080b007387 */ /* 0x0007e80000100a00 */
[----:B------:R-:W-:Y:S05]  /*50a0*/  @!P0 BRA `(.L_x_60) ;  /* 0x0000000000848947 */ /* 0x000fea0003800000 */
[----:B---3--:R-:W-:Y:S02]  /*50b0*/  VIADD R2, R19, 0x1 ;  /* 0x0000000113027836 */ /* 0x008fe40000000000 */
[----:B------:R-:W-:-:S04]  /*50c0*/  IMAD.MOV.U32 R3, RZ, RZ, 0x18 ;  /* 0x00000018ff037424 */ /* 0x000fc800078e00ff */
[----:B------:R-:W-:-:S05]  /*50d0*/  IMAD R10, R2, R3, UR45 ;  /* 0x0000002d020a7e24 */ /* 0x000fca000f8e0203 */
[----:B------:R-:W3:Y:S01]  /*50e0*/  LDL.64 R2, [R10] ;  /* 0x000000000a027983 */ /* 0x000ee20000100a00 */
[----:B------:R-:W-:-:S05]  /*50f0*/  IMAD R13, R79, 0x18, R10 ;  /* 0x000000184f0d7824 */ /* 0x000fca00078e020a */
[----:B---3--:R4:W-:Y:S04]  /*5100*/  STL.64 [R13], R2 ;  /* 0x000000020d007387 */ /* 0x0089e80000100a00 */
[----:B------:R-:W3:Y:S01]  /*5110*/  LDL.64 R4, [R10+0x8] ;  /* 0x000008000a047983 */ /* 0x000ee20000100a00 */
[----:B------:R-:W-:-:S03]  /*5120*/  IMAD R11, R20, 0x8, R13 ;  /* 0x00000008140b7824 */ /* 0x000fc600078e020d */
[----:B---3--:R4:W-:Y:S04]  /*5130*/  STL.64 [R13+0x8], R4 ;  /* 0x000008040d007387 */ /* 0x0089e80000100a00 */
[----:B------:R-:W3:Y:S04]  /*5140*/  LDL.64 R6, [R10+0x10] ;  /* 0x000010000a067983 */ /* 0x000ee80000100a00 */
[----:B---3--:R4:W-:Y:S04]  /*5150*/  STL.64 [R13+0x10], R6 ;  /* 0x000010060d007387 */ /* 0x0089e80000100a00 */
[----:B------:R-:W3:Y:S01]  /*5160*/  LDL.64 R8, [R11] ;  /* 0x000000000b087983 */ /* 0x000ee20000100a00 */
[----:B------:R-:W-:-:S04]  /*5170*/  ISETP.NE.U32.AND P0, PT, R22, 0x2, PT ;  /* 0x000000021600780c */ /* 0x000fc80003f05070 */
[----:B------:R-:W-:Y:S02]  /*5180*/  ISETP.NE.AND.EX P0, PT, RZ, RZ, PT, P0 ;  /* 0x000000ffff00720c */ /* 0x000fe40003f05300 */
[----:B---3--:R-:W-:Y:S02]  /*5190*/  LOP3.LUT R8, R8, R25, RZ, 0x3c, !PT ;  /* 0x0000001908087212 */ /* 0x008fe400078e3cff */
[----:B------:R-:W-:-:S05]  /*51a0*/  LOP3.LUT R9, R9, R23, RZ, 0x3c, !PT ;  /* 0x0000001709097212 */ /* 0x000fca00078e3cff */
[----:B------:R4:W-:Y:S04]  /*51b0*/  STL.64 [R11], R8 ;  /* 0x000000080b007387 */ /* 0x0009e80000100a00 */
[----:B------:R-:W-:Y:S05]  /*51c0*/  @!P0 BRA `(.L_x_60) ;  /* 0x00000000003c8947 */ /* 0x000fea0003800000 */
[----:B----4-:R-:W-:Y:S02]  /*51d0*/  VIADD R2, R19, 0x2 ;  /* 0x0000000213027836 */ /* 0x010fe40000000000 */
        /* <DEDUP_REMOVED lines=10> */
[----:B------:R-:W3:Y:S02]  /*5280*/  LDL.64 R8, [R11] ;  /* 0x000000000b087983 */ /* 0x000ee40000100a00 */
[----:B---3--:R-:W-:-:S02]  /*5290*/  LOP3.LUT R8, R8, R25, RZ, 0x3c, !PT ;  /* 0x0000001908087212 */ /* 0x008fc400078e3cff */
[----:B------:R-:W-:-:S05]  /*52a0*/  LOP3.LUT R9, R9, R23, RZ, 0x3c, !PT ;  /* 0x0000001709097212 */ /* 0x000fca00078e3cff */
[----:B------:R0:W-:Y:S02]  /*52b0*/  STL.64 [R11], R8 ;  /* 0x000000080b007387 */ /* 0x0001e40000100a00 */
.L_x_60:
[----:B------:R-:W-:Y:S05]  /*52c0*/  BSYNC.RECONVERGENT B2 ;  /* 0x0000000000027941 */ /* 0x000fea0003800200 */
.L_x_59:
[----:B------:R-:W-:Y:S01]  /*52d0*/  BSSY.RECONVERGENT B2, `(.L_x_64) ;  /* 0x000003d000027945 */ /* 0x000fe20003800200 */
[----:B01-34-:R-:W-:Y:S01]  /*52e0*/  SHF.R.U32.HI R9, RZ, 0x6, R0 ;  /* 0x00000006ff097819 */ /* 0x01bfe20000011600 */
[----:B------:R-:W-:Y:S01]  /*52f0*/  IMAD.MOV.U32 R4, RZ, RZ, RZ ;  /* 0x000000ffff047224 */ /* 0x000fe200078e00ff */
[----:B------:R-:W-:-:S07]  /*5300*/  LOP3.LUT R11, R0, 0x3f, RZ, 0xc0, !PT ;  /* 0x0000003f000b7812 */ /* 0x000fce00078ec0ff */
.L_x_70:
[----:B0-----:R-:W-:-:S04]  /*5310*/  IMAD.MOV.U32 R3, RZ, RZ, 0x18 ;  /* 0x00000018ff037424 */ /* 0x001fc800078e00ff */
[----:B------:R-:W-:-:S05]  /*5320*/  IMAD R2, R4, R3, UR44 ;  /* 0x0000002c04027e24 */ /* 0x000fca000f8e0203 */
[----:B------:R-:W3:Y:S01]  /*5330*/  LDL.64 R6, [R2] ;  /* 0x0000000002067983 */ /* 0x000ee20000100a00 */
[----:B------:R-:W-:Y:S04]  /*5340*/  BSSY.RECONVERGENT B3, `(.L_x_65) ;  /* 0x0000032000037945 */ /* 0x000fe80003800200 */
[----:B------:R-:W-:Y:S01]  /*5350*/  BSSY.RELIABLE B4, `(.L_x_66) ;  /* 0x000000d000047945 */ /* 0x000fe20003800100 */
[----:B---3--:R-:W-:-:S04]  /*5360*/  ISETP.NE.U32.AND P0, PT, R6, RZ, PT ;  /* 0x000000ff0600720c */ /* 0x008fc80003f05070 */
[----:B------:R-:W-:-:S13]  /*5370*/  ISETP.NE.AND.EX P0, PT, R7, RZ, PT, P0 ;  /* 0x000000ff0700720c */ /* 0x000fda0003f05300 */
[----:B------:R-:W-:Y:S05]  /*5380*/  @P0 BRA `(.L_x_67) ;  /* 0x0000000000240947 */ /* 0x000fea0003800000 */
[----:B------:R-:W3:Y:S02]  /*5390*/  LDL.64 R6, [R2+0x8] ;  /* 0x0000080002067983 */ /* 0x000ee40000100a00 */
[----:B---3--:R-:W-:-:S04]  /*53a0*/  ISETP.NE.U32.AND P0, PT, R6, RZ, PT ;  /* 0x000000ff0600720c */ /* 0x008fc80003f05070 */
[----:B------:R-:W-:-:S13]  /*53b0*/  ISETP.NE.AND.EX P0, PT, R7, RZ, PT, P0 ;  /* 0x000000ff0700720c */ /* 0x000fda0003f05300 */
[----:B------:R-:W-:Y:S05]  /*53c0*/  @P0 BRA `(.L_x_67) ;  /* 0x0000000000140947 */ /* 0x000fea0003800000 */
[----:B------:R-:W3:Y:S02]  /*53d0*/  LDL.64 R6, [R2+0x10] ;  /* 0x0000100002067983 */ /* 0x000ee40000100a00 */
[----:B---3--:R-:W-:-:S04]  /*53e0*/  ISETP.NE.U32.AND P0, PT, R6, RZ, PT ;  /* 0x000000ff0600720c */ /* 0x008fc80003f05070 */
[----:B------:R-:W-:-:S13]  /*53f0*/  ISETP.NE.AND.EX P0, PT, R7, RZ, PT, P0 ;  /* 0x000000ff0700720c */ /* 0x000fda0003f05300 */
[----:B------:R-:W-:Y:S05]  /*5400*/  @!P0 BREAK.RELIABLE B4 ;  /* 0x0000000000048942 */ /* 0x000fea0003800100 */
[----:B------:R-:W-:Y:S05]  /*5410*/  @!P0 BRA `(.L_x_68) ;  /* 0x0000000000908947 */ /* 0x000fea0003800000 */
.L_x_67:
[----:B------:R-:W-:Y:S05]  /*5420*/  BSYNC.RELIABLE B4 ;  /* 0x0000000000047941 */ /* 0x000fea0003800100 */
.L_x_66:
[----:B------:R-:W-:-:S06]  /*5430*/  IMAD R2, R9, 0x8, R2 ;  /* 0x0000000809027824 */ /* 0x000fcc00078e0202 */
[----:B------:R-:W3:Y:S01]  /*5440*/  LDL.64 R2, [R2] ;  /* 0x0000000002027983 */ /* 0x000ee20000100a00 */
[----:B------:R-:W-:Y:S02]  /*5450*/  ISETP.LT.U32.AND P1, PT, R79, 0x1, PT ;  /* 0x000000014f00780c */ /* 0x000fe40003f21070 */
[----:B---3--:R-:W-:-:S04]  /*5460*/  SHF.R.U64 R3, R2, R11, R3 ;  /* 0x0000000b02037219 */ /* 0x008fc80000001203 */
[----:B------:R-:W-:-:S04]  /*5470*/  LOP3.LUT R3, R3, 0x1, RZ, 0xc0, !PT ;  /* 0x0000000103037812 */ /* 0x000fc800078ec0ff */
[----:B------:R-:W-:-:S04]  /*5480*/  ISETP.NE.U32.AND P0, PT, R3, 0x1, PT ;  /* 0x000000010300780c */ /* 0x000fc80003f05070 */
[----:B------:R-:W-:-:S04]  /*5490*/  ISETP.NE.U32.AND.EX P0, PT, RZ, RZ, PT, P0 ;  /* 0x000000ffff00720c */ /* 0x000fc80003f05100 */
[----:B------:R-:W-:-:S13]  /*54a0*/  ISETP.LT.OR.EX P0, PT, R80, RZ, P0, P1 ;  /* 0x000000ff5000720c */ /* 0x000fda0000701710 */
[----:B------:R-:W-:Y:S05]  /*54b0*/  @P0 BRA `(.L_x_68) ;  /* 0x0000000000680947 */ /* 0x000fea0003800000 */
[----:B------:R-:W-:-:S06]  /*54c0*/  LEA R2, R4, UR41, 0x2 ;  /* 0x0000002904027c11 */ /* 0x000fcc000f8e10ff */
[----:B------:R-:W3:Y:S01]  /*54d0*/  LDL R2, [R2] ;  /* 0x0000000002027983 */ /* 0x000ee20000100800 */
[----:B------:R-:W-:Y:S02]  /*54e0*/  IMAD.MOV.U32 R15, RZ, RZ, 0x1 ;  /* 0x00000001ff0f7424 */ /* 0x000fe400078e00ff */
[----:B------:R-:W-:Y:S02]  /*54f0*/  IMAD.MOV.U32 R17, RZ, RZ, 0x8 ;  /* 0x00000008ff117424 */ /* 0x000fe400078e00ff */
[----:B------:R-:W-:Y:S02]  /*5500*/  IMAD.MOV.U32 R5, RZ, RZ, RZ ;  /* 0x000000ffff057224 */ /* 0x000fe400078e00ff */
[----:B---3--:R-:W-:-:S05]  /*5510*/  VIADD R3, R2, 0xffffffff ;  /* 0xffffffff02037836 */ /* 0x008fca0000000000 */
[----:B------:R-:W-:-:S04]  /*5520*/  SHF.R.S32.HI R6, RZ, 0x1f, R3 ;  /* 0x0000001fff067819 */ /* 0x000fc80000011403 */
[----:B------:R-:W-:-:S04]  /*5530*/  LEA.HI R6, R6, R3, RZ, 0x6 ;  /* 0x0000000306067211 */ /* 0x000fc800078f30ff */
[----:B------:R-:W-:Y:S02]  /*5540*/  LOP3.LUT R8, R6, 0xffffffc0, RZ, 0xc0, !PT ;  /* 0xffffffc006087812 */ /* 0x000fe400078ec0ff */
[----:B------:R-:W-:-:S03]  /*5550*/  SHF.R.S32.HI R6, RZ, 0x6, R6 ;  /* 0x00000006ff067819 */ /* 0x000fc60000011406 */
[----:B------:R-:W-:Y:S02]  /*5560*/  IMAD.IADD R8, R3, 0x1, -R8 ;  /* 0x0000000103087824 */ /* 0x000fe400078e0a08 */
[----:B------:R-:W-:Y:S02]  /*5570*/  IMAD R17, R6, R17, UR45 ;  /* 0x0000002d06117e24 */ /* 0x000fe4000f8e0211 */
[----:B------:R-:W-:Y:S01]  /*5580*/  IMAD.MOV.U32 R6, RZ, RZ, RZ ;  /* 0x000000ffff067224 */ /* 0x000fe200078e00ff */
[CC--:B------:R-:W-:Y:S02]  /*5590*/  SHF.L.U64.HI R13, R15.reuse, R8.reuse, RZ ;  /* 0x000000080f0d7219 */ /* 0x0c0fe400000102ff */
[----:B------:R-:W-:-:S07]  /*55a0*/  SHF.L.U32 R15, R15, R8, RZ ;  /* 0x000000080f0f7219 */ /* 0x000fce00000006ff */
.L_x_69:
[----:B0-----:R-:W-:-:S04]  /*55b0*/  IMAD.IADD R2, R6, 0x1, R79 ;  /* 0x0000000106027824 */ /* 0x001fc800078e024f */
[----:B------:R-:W-:-:S05]  /*55c0*/  IMAD R7, R2, 0x18, R17 ;  /* 0x0000001802077824 */ /* 0x000fca00078e0211 */
[----:B------:R-:W3:Y:S01]  /*55d0*/  LDL.64 R2, [R7] ;  /* 0x0000000007027983 */ /* 0x000ee20000100a00 */
[----:B------:R-:W-:-:S05]  /*55e0*/  IADD3 R6, P0, PT, R6, 0x1, RZ ;  /* 0x0000000106067810 */ /* 0x000fca0007f1e0ff */
[----:B------:R-:W-:Y:S01]  /*55f0*/  IMAD.X R5, RZ, RZ, R5, P0 ;  /* 0x000000ffff057224 */ /* 0x000fe200000e0605 */
[----:B------:R-:W-:-:S04]  /*5600*/  ISETP.GT.U32.AND P0, PT, R79, R6, PT ;  /* 0x000000064f00720c */ /* 0x000fc80003f04070 */
[----:B------:R-:W-:Y:S02]  /*5610*/  ISETP.GT.AND.EX P0, PT, R80, R5, PT, P0 ;  /* 0x000000055000720c */ /* 0x000fe40003f04300 */
[----:B---3--:R-:W-:Y:S02]  /*5620*/  LOP3.LUT R2, R15, R2, RZ, 0x3c, !PT ;  /* 0x000000020f027212 */ /* 0x008fe400078e3cff */
[----:B------:R-:W-:-:S05]  /*5630*/  LOP3.LUT R3, R13, R3, RZ, 0x3c, !PT ;  /* 0x000000030d037212 */ /* 0x000fca00078e3cff */
[----:B------:R0:W-:Y:S04]  /*5640*/  STL.64 [R7], R2 ;  /* 0x0000000207007387 */ /* 0x0001e80000100a00 */
[----:B------:R-:W-:Y:S05]  /*5650*/  @P0 BRA `(.L_x_69) ;  /* 0xfffffffc00d40947 */ /* 0x000fea000383ffff */
.L_x_68:
[----:B------:R-:W-:Y:S05]  /*5660*/  BSYNC.RECONVERGENT B3 ;  /* 0x0000000000037941 */ /* 0x000fea0003800200 */
.L_x_65:
[----:B------:R-:W-:-:S05]  /*5670*/  VIADD R4, R4, 0x1 ;  /* 0x0000000104047836 */ /* 0x000fca0000000000 */
[----:B------:R-:W-:-:S13]  /*5680*/  ISETP.NE.AND P0, PT, R4, 0xbe, PT ;  /* 0x000000be0400780c */ /* 0x000fda0003f05270 */
[----:B------:R-:W-:Y:S05]  /*5690*/  @P0 BRA `(.L_x_70) ;  /* 0xfffffffc001c0947 */ /* 0x000fea000383ffff */
[----:B------:R-:W-:Y:S05]  /*56a0*/  BSYNC.RECONVERGENT B2 ;  /* 0x0000000000027941 */ /* 0x000fea0003800200 */
.L_x_64:
[C---:B------:R-:W-:Y:S01]  /*56b0*/  SHF.L.U64.HI R80, R79.reuse, 0x1, R80 ;  /* 0x000000014f507819 */ /* 0x040fe20000010250 */
[----:B------:R-:W-:-:S07]  /*56c0*/  IMAD.SHL.U32 R79, R79, 0x2, RZ ;  /* 0x000000024f4f7824 */ /* 0x000fce00078e00ff */
.L_x_58:
[----:B------:R-:W-:Y:S05]  /*56d0*/  BSYNC.RECONVERGENT B1 ;  /* 0x0000000000017941 */ /* 0x000fea0003800200 */
.L_x_57:
[----:B------:R-:W-:-:S05]  /*56e0*/  VIADD R0, R0, 0x1 ;  /* 0x0000000100007836 */ /* 0x000fca0000000000 */
[----:B------:R-:W-:-:S13]  /*56f0*/  ISETP.NE.AND P0, PT, R0, 0xbc, PT ;  /* 0x000000bc0000780c */ /* 0x000fda0003f05270 */
[----:B------:R-:W-:Y:S05]  /*5700*/  @P0 BRA `(.L_x_71) ;  /* 0xfffffff000f00947 */ /* 0x000fea000383ffff */
.L_x_18:
[----:B------:R-:W-:Y:S05]  /*5710*/  BSYNC.RECONVERGENT B0 ;  /* 0x0000000000007941 */ /* 0x000fea0003800200 */
.L_x_3:
[----:B0-----:R-:W3:Y:S01]  /*5720*/  LDG.E.64 R2, desc[UR36][R150.64] ;  /* 0x0000002496027981 */ /* 0x001ee2000c1e1b00 */
[----:B------:R-:W-:Y:S01]  /*5730*/  BSSY.RECONVERGENT B7, `(.L_x_72) ;  /* 0x0000756000077945 */ /* 0x000fe20003800200 */
[----:B---3--:R-:W-:-:S05]  /*5740*/  IADD3 R2, P0, PT, R2, R79, RZ ;  /* 0x0000004f02027210 */ /* 0x008fca0007f1e0ff */
[----:B------:R-:W-:Y:S01]  /*5750*/  IMAD.X R3, R3, 0x1, R80, P0 ;  /* 0x0000000103037824 */ /* 0x000fe200000e0650 */
[----:B------:R-:W-:-:S04]  /*5760*/  ISETP.GE.U32.AND P0, PT, R79, 0x1, PT ;  /* 0x000000014f00780c */ /* 0x000fc80003f06070 */
[----:B------:R0:W-:Y:S01]  /*5770*/  STG.E.64 desc[UR36][R150.64], R2 ;  /* 0x0000000296007986 */ /* 0x0001e2000c101b24 */
[----:B------:R-:W-:-:S13]  /*5780*/  ISETP.GE.AND.EX P0, PT, R80, RZ, PT, P0 ;  /* 0x000000ff5000720c */ /* 0x000fda0003f06300 */
[----:B0-----:R-:W-:Y:S05]  /*5790*/  @!P0 BRA `(.L_x_73) ;  /* 0x00000074003c8947 */ /* 0x001fea0003800000 */
[----:B------:R-:W-:Y:S02]  /*57a0*/  LOP3.LUT R81, R75, 0x20, RZ, 0x3c, !PT ;  /* 0x000000204b517812 */ /* 0x000fe400078e3cff */
[----:B------:R-:W-:-:S07]  /*57b0*/  CS2R R82, SRZ ;  /* 0x0000000000527805 */ /* 0x000fce000001ff00 */
.L_x_106:
[----:B0-----:R-:W0:Y:S01]  /*57c0*/  LDC.64 R34, c[0x3][0x150] ;  /* 0x00c05400ff227b82 */ /* 0x001e220000000a00 */
[----:B------:R-:W-:Y:S01]  /*57d0*/  IMAD.MOV.U32 R3, RZ, RZ, 0x18 ;  /* 0x00000018ff037424 */ /* 0x000fe200078e00ff */
[----:B------:R-:W-:Y:S02]  /*57e0*/  CS2R R32, SRZ ;  /* 0x0000000000207805 */ /* 0x000fe4000001ff00 */
[----:B------:R-:W-:Y:S01]  /*57f0*/  CS2R R36, SRZ ;  /* 0x0000000000247805 */ /* 0x000fe2000001ff00 */
[----:B------:R3:W-:Y:S01]  /*5800*/  STL.128 [R1+0x4010], RZ ;  /* 0x004010ff01007387 */ /* 0x0007e20000100c00 */
[----:B------:R-:W-:Y:S02]  /*5810*/  IMAD R2, R82, R3, UR45 ;  /* 0x0000002d52027e24 */ /* 0x000fe4000f8e0203 */
[----:B-1----:R-:W1:Y:S01]  /*5820*/  LDC.64 R4, c[0x3][0x158] ;  /* 0x00c05600ff047b82 */ /* 0x002e620000000a00 */
[----:B------:R3:W-:Y:S04]  /*5830*/  STL.128 [R1+0x4020], RZ ;  /* 0x004020ff01007387 */ /* 0x0007e80000100c00 */
[----:B------:R3:W-:Y:S03]  /*5840*/  STL.128 [R1+0x4060], RZ ;  /* 0x004060ff01007387 */ /* 0x0007e60000100c00 */
[----:B------:R-:W1:Y:S01]  /*5850*/  LDC.64 R6, c[0x3][0x160] ;  /* 0x00c05800ff067b82 */ /* 0x000e620000000a00 */
[----:B------:R3:W-:Y:S07]  /*5860*/  STL.128 [R1+0x4070], RZ ;  /* 0x004070ff01007387 */ /* 0x0007ee0000100c00 */
[----:B------:R-:W4:Y:S01]  /*5870*/  LDC.64 R8, c[0x3][0x168] ;  /* 0x00c05a00ff087b82 */ /* 0x000f220000000a00 */
[----:B0-----:R3:W-:Y:S07]  /*5880*/  STL.128 [R1+0x4030], R32 ;  /* 0x0040302001007387 */ /* 0x0017ee0000100c00 */
[----:B------:R-:W4:Y:S08]  /*5890*/  LDC.64 R10, c[0x3][0x170] ;  /* 0x00c05c00ff0a7b82 */ /* 0x000f300000000a00 */
[----:B------:R-:W0:Y:S01]  /*58a0*/  LDC.64 R38, c[0x3][0x1a0] ;  /* 0x00c06800ff267b82 */ /* 0x000e220000000a00 */
[----:B-1----:R3:W-:Y:S07]  /*58b0*/  STL.128 [R1+0x4040], R4 ;  /* 0x0040400401007387 */ /* 0x0027ee0000100c00 */
[----:B------:R-:W1:Y:S08]  /*58c0*/  LDC.64 R12, c[0x3][0x1a8] ;  /* 0x00c06a00ff0c7b82 */ /* 0x000e700000000a00 */
[----:B------:R-:W1:Y:S01]  /*58d0*/  LDC.64 R14, c[0x3][0x1b0] ;  /* 0x00c06c00ff0e7b82 */ /* 0x000e620000000a00 */
[----:B----4-:R3:W-:Y:S07]  /*58e0*/  STL.128 [R1+0x4050], R8 ;  /* 0x0040500801007387 */ /* 0x0107ee0000100c00 */
[----:B------:R-:W4:Y:S01]  /*58f0*/  LDC.64 R16, c[0x3][0x1b8] ;  /* 0x00c06e00ff107b82 */ /* 0x000f220000000a00 */
[----:B0-----:R3:W-:Y:S07]  /*5900*/  STL.128 [R1+0x4080], R36 ;  /* 0x0040802401007387 */ /* 0x0017ee0000100c00 */
[----:B------:R-:W4:Y:S08]  /*5910*/  LDC.64 R18, c[0x3][0x1c0] ;  /* 0x00c07000ff127b82 */ /* 0x000f300000000a00 */
[----:B------:R-:W0:Y:S01]  /*5920*/  LDC.64 R24, c[0x3][0x1c8] ;  /* 0x00c07200ff187b82 */ /* 0x000e220000000a00 */
[----:B-1----:R3:W-:Y:S07]  /*5930*/  STL.128 [R1+0x4090], R12 ;  /* 0x0040900c01007387 */ /* 0x0027ee0000100c00 */
[----:B------:R-:W0:Y:S08]  /*5940*/  LDC.64 R26, c[0x3][0x1d0] ;  /* 0x00c07400ff1a7b82 */ /* 0x000e300000000a00 */
[----:B------:R-:W1:Y:S01]  /*5950*/  LDC.64 R28, c[0x3][0x1d8] ;  /* 0x00c07600ff1c7b82 */ /* 0x000e620000000a00 */
[----:B----4-:R3:W-:Y:S07]  /*5960*/  STL.128 [R1+0x40a0], R16 ;  /* 0x0040a01001007387 */ /* 0x0107ee0000100c00 */
[----:B------:R-:W1:Y:S08]  /*5970*/  LDC.64 R30, c[0x3][0x1e0] ;  /* 0x00c07800ff1e7b82 */ /* 0x000e700000000a00 */
[----:B------:R-:W4:Y:S01]  /*5980*/  LDC.64 R20, c[0x3][0x1e8] ;  /* 0x00c07a00ff147b82 */ /* 0x000f220000000a00 */
[----:B0-----:R3:W-:Y:S04]  /*5990*/  STL.128 [R1+0x40b0], R24 ;  /* 0x0040b01801007387 */ /* 0x0017e80000100c00 */
[----:B-1----:R3:W-:Y:S04]  /*59a0*/  STL.128 [R1+0x40c0], R28 ;  /* 0x0040c01c01007387 */ /* 0x0027e80000100c00 */
[----:B----4-:R3:W-:Y:S04]  /*59b0*/  STL.64 [R1+0x40d0], R20 ;  /* 0x0040d01401007387 */ /* 0x0107e80000100a00 */
[----:B------:R3:W5:Y:S04]  /*59c0*/  LDL.64 R22, [R2+0x10] ;  /* 0x0000100002167983 */ /* 0x0007680000100a00 */
[----:B------:R3:W5:Y:S04]  /*59d0*/  LDL.64 R68, [R2+0x8] ;  /* 0x0000080002447983 */ /* 0x0007680000100a00 */
[----:B------:R3:W5:Y:S01]  /*59e0*/  LDL.64 R70, [R2] ;  /* 0x0000000002467983 */ /* 0x0007620000100a00 */
[----:B------:R-:W-:Y:S01]  /*59f0*/  BSSY.RECONVERGENT B0, `(.L_x_74) ;  /* 0x00000c2000007945 */ /* 0x000fe20003800200 */
[----:B------:R-:W-:-:S07]  /*5a00*/  IMAD.MOV.U32 R0, RZ, RZ, RZ ;  /* 0x000000ffff007224 */ /* 0x000fce00078e00ff */
.L_x_77:
[----:B0--3--:R-:W0:Y:S01]  /*5a10*/  LDC.64 R2, c[0x4][0x18] ;  /* 0x01000600ff027b82 */ /* 0x009e220000000a00 */
[----:B------:R-:W-:-:S04]  /*5a20*/  IMAD.SHL.U32 R5, R0, 0x4, RZ ;  /* 0x0000000400057824 */ /* 0x000fc800078e00ff */
[----:B0-----:R-:W-:-:S05]  /*5a30*/  IMAD.WIDE.U32 R2, R5, 0x8, R2 ;  /* 0x0000000805027825 */ /* 0x001fca00078e0002 */
[----:B------:R-:W3:Y:S04]  /*5a40*/  LDG.E.64 R6, desc[UR36][R2.64+0x8] ;  /* 0x0000082402067981 */ /* 0x000ee8000c1e1b00 */
[----:B------:R-:W4:Y:S04]  /*5a50*/  LDG.E.64 R4, desc[UR36][R2.64] ;  /* 0x0000002402047981 */ /* 0x000f28000c1e1b00 */
[----:B------:R-:W2:Y:S04]  /*5a60*/  LDG.E.64 R8, desc[UR36][R2.64+0x10] ;  /* 0x0000102402087981 */ /* 0x000ea8000c1e1b00 */
[----:B------:R-:W2:Y:S01]  /*5a70*/  LDG.E.64 R10, desc[UR36][R2.64+0x18] ;  /* 0x00001824020a7981 */ /* 0x000ea2000c1e1b00 */
[----:B---3-5:R-:W-:-:S02]  /*5a80*/  LOP3.LUT R13, R70, R6, RZ, 0xc0, !PT ;  /* 0x00000006460d7212 */ /* 0x028fc400078ec0ff */
[----:B------:R-:W-:Y:S02]  /*5a90*/  LOP3.LUT R15, R71, R7, RZ, 0xc0, !PT ;  /* 0x00000007470f7212 */ /* 0x000fe400078ec0ff */
[----:B----4-:R-:W-:Y:S02]  /*5aa0*/  LOP3.LUT R7, R13, R74, R4, 0x78, !PT ;  /* 0x0000004a0d077212 */ /* 0x010fe400078e7804 */
[----:B------:R-:W-:Y:S01]  /*5ab0*/  LOP3.LUT R15, R15, R81, R5, 0x78, !PT ;  /* 0x000000510f0f7212 */ /* 0x000fe200078e7805 */
[----:B------:R-:W3:Y:S01]  /*5ac0*/  LDG.E.64 R12, desc[UR36][R2.64+0x28] ;  /* 0x00002824020c7981 */ /* 0x000ee2000c1e1b00 */
[----:B--2---:R-:W-:Y:S02]  /*5ad0*/  LOP3.LUT R5, R7, R68, R8, 0x78, !PT ;  /* 0x0000004407057212 */ /* 0x004fe400078e7808 */
[----:B------:R-:W-:Y:S01]  /*5ae0*/  LOP3.LUT R9, R15, R69, R9, 0x78, !PT ;  /* 0x000000450f097212 */ /* 0x000fe200078e7809 */
[----:B------:R-:W2:Y:S01]  /*5af0*/  LDG.E.64 R6, desc[UR36][R2.64+0x20] ;  /* 0x0000202402067981 */ /* 0x000ea2000c1e1b00 */
[----:B------:R-:W-:-:S02]  /*5b00*/  LOP3.LUT R5, R5, R22, R10, 0x78, !PT ;  /* 0x0000001605057212 */ /* 0x000fc400078e780a */
[----:B------:R-:W-:Y:S02]  /*5b10*/  LOP3.LUT R4, R9, R23, R11, 0x78, !PT ;  /* 0x0000001709047212 */ /* 0x000fe400078e780b */
[----:B------:R-:W4:Y:S02]  /*5b20*/  LDG.E.64 R8, desc[UR36][R2.64+0x30] ;  /* 0x0000302402087981 */ /* 0x000f24000c1e1b00 */
[----:B------:R-:W-:Y:S02]  /*5b30*/  LOP3.LUT R5, R5, R4, RZ, 0x3c, !PT ;  /* 0x0000000405057212 */ /* 0x000fe400078e3cff */
[----:B------:R-:W4:Y:S01]  /*5b40*/  LDG.E.64 R10, desc[UR36][R2.64+0x38] ;  /* 0x00003824020a7981 */ /* 0x000f22000c1e1b00 */
        /* <DEDUP_REMOVED lines=11> */
[----:B------:R-:W-:Y:S02]  /*5c00*/  LOP3.LUT R14, R5, R14, RZ, 0x3c, !PT ;  /* 0x0000000e050e7212 */ /* 0x000fe400078e3cff */
[--C-:B------:R-:W-:Y:S02]  /*5c10*/  SHF.R.U32.HI R4, RZ, 0x2, R15.reuse ;  /* 0x00000002ff047819 */ /* 0x100fe4000001160f */
[----:B------:R-:W-:Y:S02]  /*5c20*/  SHF.R.U64 R5, R14, 0x2, R15 ;  /* 0x000000020e057819 */ /* 0x000fe4000000120f */
[----:B------:R-:W-:-:S02]  /*5c30*/  LOP3.LUT R4, R15, R4, RZ, 0x3c, !PT ;  /* 0x000000040f047212 */ /* 0x000fc400078e3cff */
[----:B------:R-:W-:-:S04]  /*5c40*/  LOP3.LUT R5, R14, R5, RZ, 0x3c, !PT ;  /* 0x000000050e057212 */ /* 0x000fc800078e3cff */
[----:B------:R-:W-:-:S04]  /*5c50*/  SHF.R.U64 R4, R5, 0x1, R4 ;  /* 0x0000000105047819 */ /* 0x000fc80000001204 */
[----:B------:R-:W-:-:S04]  /*5c60*/  LOP3.LUT R4, R5, 0x1, R4, 0x48, !PT ;  /* 0x0000000105047812 */ /* 0x000fc800078e4804 */
[----:B------:R-:W-:-:S04]  /*5c70*/  ISETP.NE.U32.AND P0, PT, R4, 0x1, PT ;  /* 0x000000010400780c */ /* 0x000fc80003f05070 */
[----:B------:R-:W-:-:S04]  /*5c80*/  ISETP.NE.U32.AND.EX P0, PT, RZ, RZ, PT, P0 ;  /* 0x000000ffff00720c */ /* 0x000fc80003f05100 */
[----:B------:R-:W-:-:S09]  /*5c90*/  ISETP.GT.U32.AND P1, PT, R0, 0x13f, !P0 ;  /* 0x0000013f0000780c */ /* 0x000fd20004724070 */
[----:B------:R-:W-:-:S05]  /*5ca0*/  @!P0 SHF.R.U32.HI R4, RZ, 0x6, R0 ;  /* 0x00000006ff048819 */ /* 0x000fca0000011600 */
[----:B------:R-:W-:-:S05]  /*5cb0*/  @P1 VIADD R4, R4, 0x5 ;  /* 0x0000000504041836 */ /* 0x000fca0000000000 */
[----:B------:R-:W-:-:S05]  /*5cc0*/  @!P0 LEA R17, R4, UR40, 0x3 ;  /* 0x0000002804118c11 */ /* 0x000fca000f8e18ff */
[----:B------:R-:W4:Y:S01]  /*5cd0*/  @!P0 LDL.64 R4, [R17] ;  /* 0x0000000011048983 */ /* 0x000f220000100a00 */
[----:B---3--:R-:W-:Y:S02]  /*5ce0*/  LOP3.LUT R15, R70, R12, RZ, 0xc0, !PT ;  /* 0x0000000c460f7212 */ /* 0x008fe400078ec0ff */
[----:B------:R-:W-:Y:S02]  /*5cf0*/  LOP3.LUT R12, R71, R13, RZ, 0xc0, !PT ;  /* 0x0000000d470c7212 */ /* 0x000fe400078ec0ff */
[----:B--2---:R-:W-:Y:S02]  /*5d00*/  LOP3.LUT R15, R15, R74, R6, 0x78, !PT ;  /* 0x0000004a0f0f7212 */ /* 0x004fe400078e7806 */
[----:B------:R-:W-:Y:S02]  /*5d10*/  LOP3.LUT R7, R12, R81, R7, 0x78, !PT ;  /* 0x000000510c077212 */ /* 0x000fe400078e7807 */
[----:B------:R-:W2:Y:S01]  /*5d20*/  LDG.E.64 R12, desc[UR36][R2.64+0x48] ;  /* 0x00004824020c7981 */ /* 0x000ea2000c1e1b00 */
[----:B----4-:R-:W-:-:S02]  /*5d30*/  LOP3.LUT R15, R15, R68, R8, 0x78, !PT ;  /* 0x000000440f0f7212 */ /* 0x010fc400078e7808 */
[----:B------:R-:W-:Y:S02]  /*5d40*/  LOP3.LUT R9, R7, R69, R9, 0x78, !PT ;  /* 0x0000004507097212 */ /* 0x000fe400078e7809 */
[----:B------:R-:W3:Y:S01]  /*5d50*/  LDG.E.64 R6, desc[UR36][R2.64+0x40] ;  /* 0x0000402402067981 */ /* 0x000ee2000c1e1b00 */
[----:B------:R-:W-:Y:S02]  /*5d60*/  LOP3.LUT R15, R15, R22, R10, 0x78, !PT ;  /* 0x000000160f0f7212 */ /* 0x000fe400078e780a */
[----:B------:R-:W-:Y:S02]  /*5d70*/  LOP3.LUT R14, R9, R23, R11, 0x78, !PT ;  /* 0x00000017090e7212 */ /* 0x000fe400078e780b */
[----:B------:R-:W4:Y:S02]  /*5d80*/  LDG.E.64 R8, desc[UR36][R2.64+0x50] ;  /* 0x0000502402087981 */ /* 0x000f24000c1e1b00 */
[----:B------:R-:W-:Y:S02]  /*5d90*/  LOP3.LUT R15, R15, R14, RZ, 0x3c, !PT ;  /* 0x0000000e0f0f7212 */ /* 0x000fe400078e3cff */
[----:B------:R-:W4:Y:S01]  /*5da0*/  LDG.E.64 R10, desc[UR36][R2.64+0x58] ;  /* 0x00005824020a7981 */ /* 0x000f22000c1e1b00 */
        /* <DEDUP_REMOVED lines=14> */
[----:B------:R-:W-:Y:S01]  /*5e90*/  LOP3.LUT R14, R19, R14, RZ, 0x3c, !PT ;  /* 0x0000000e130e7212 */ /* 0x000fe200078e3cff */
[----:B------:R-:W-:Y:S01]  /*5ea0*/  @!P0 IMAD.MOV.U32 R19, RZ, RZ, 0x1 ;  /* 0x00000001ff138424 */ /* 0x000fe200078e00ff */
[----:B------:R-:W-:-:S04]  /*5eb0*/  LOP3.LUT R15, R16, R15, RZ, 0x3c, !PT ;  /* 0x0000000f100f7212 */ /* 0x000fc800078e3cff */
[----:B------:R-:W-:-:S04]  /*5ec0*/  SHF.R.U64 R14, R15, 0x1, R14 ;  /* 0x000000010f0e7819 */ /* 0x000fc8000000120e */
[----:B------:R-:W-:-:S04]  /*5ed0*/  LOP3.LUT R14, R15, 0x1, R14, 0x48, !PT ;  /* 0x000000010f0e7812 */ /* 0x000fc800078e480e */
[----:B------:R-:W-:Y:S02]  /*5ee0*/  ISETP.NE.U32.AND P1, PT, R14, 0x1, PT ;  /* 0x000000010e00780c */ /* 0x000fe40003f25070 */
[C---:B------:R-:W-:Y:S02]  /*5ef0*/  @!P0 LOP3.LUT R14, R0.reuse, 0x3c, RZ, 0xc0, !PT ;  /* 0x0000003c000e8812 */ /* 0x040fe400078ec0ff */
[----:B------:R-:W-:Y:S02]  /*5f00*/  ISETP.NE.U32.AND.EX P1, PT, RZ, RZ, PT, P1 ;  /* 0x000000ffff00720c */ /* 0x000fe40003f25110 */
[CC--:B------:R-:W-:Y:S02]  /*5f10*/  @!P0 SHF.L.U32 R15, R19.reuse, R14.reuse, RZ ;  /* 0x0000000e130f8219 */ /* 0x0c0fe400000006ff */
[----:B------:R-:W-:Y:S02]  /*5f20*/  ISETP.GT.U32.AND P2, PT, R0, 0x13e, !P1 ;  /* 0x0000013e0000780c */ /* 0x000fe40004f44070 */
[----:B------:R-:W-:-:S07]  /*5f30*/  @!P0 SHF.L.U64.HI R19, R19, R14, RZ ;  /* 0x0000000e13138219 */ /* 0x000fce00000102ff */
[----:B------:R-:W-:-:S05]  /*5f40*/  @!P1 SHF.R.U32.HI R16, RZ, 0x6, R0 ;  /* 0x00000006ff109819 */ /* 0x000fca0000011600 */
[----:B------:R-:W-:Y:S01]  /*5f50*/  @P2 VIADD R16, R16, 0x5 ;  /* 0x0000000510102836 */ /* 0x000fe20000000000 */
[----:B------:R-:W-:Y:S02]  /*5f60*/  @!P0 LOP3.LUT R14, R4, R15, RZ, 0x3c, !PT ;  /* 0x0000000f040e8212 */ /* 0x000fe400078e3cff */
[----:B------:R-:W-:Y:S02]  /*5f70*/  @!P0 LOP3.LUT R15, R5, R19, RZ, 0x3c, !PT ;  /* 0x00000013050f8212 */ /* 0x000fe400078e3cff */
[----:B------:R-:W-:-:S03]  /*5f80*/  @!P1 LEA R19, R16, UR40, 0x3 ;  /* 0x0000002810139c11 */ /* 0x000fc6000f8e18ff */
[----:B------:R0:W-:Y:S04]  /*5f90*/  @!P0 STL.64 [R17], R14 ;  /* 0x0000000e11008387 */ /* 0x0001e80000100a00 */
[----:B------:R-:W4:Y:S01]  /*5fa0*/  @!P1 LDL.64 R4, [R19] ;  /* 0x0000000013049983 */ /* 0x000f220000100a00 */
[----:B--2---:R-:W-:Y:S02]  /*5fb0*/  LOP3.LUT R21, R70, R12, RZ, 0xc0, !PT ;  /* 0x0000000c46157212 */ /* 0x004fe400078ec0ff */
[----:B------:R-:W-:Y:S02]  /*5fc0*/  LOP3.LUT R12, R71, R13, RZ, 0xc0, !PT ;  /* 0x0000000d470c7212 */ /* 0x000fe400078ec0ff */
[----:B---3--:R-:W-:Y:S02]  /*5fd0*/  LOP3.LUT R13, R21, R74, R6, 0x78, !PT ;  /* 0x0000004a150d7212 */ /* 0x008fe400078e7806 */
[----:B------:R-:W-:-:S02]  /*5fe0*/  LOP3.LUT R21, R12, R81, R7, 0x78, !PT ;  /* 0x000000510c157212 */ /* 0x000fc400078e7807 */
[----:B----4-:R-:W-:Y:S02]  /*5ff0*/  LOP3.LUT R7, R13, R68, R8, 0x78, !PT ;  /* 0x000000440d077212 */ /* 0x010fe400078e7808 */
[----:B------:R-:W-:Y:S02]  /*6000*/  LOP3.LUT R9, R21, R69, R9, 0x78, !PT ;  /* 0x0000004515097212 */ /* 0x000fe400078e7809 */
[----:B------:R-:W-:Y:S02]  /*6010*/  LOP3.LUT R7, R7, R22, R10, 0x78, !PT ;  /* 0x0000001607077212 */ /* 0x000fe400078e780a */
[----:B------:R-:W-:Y:S02]  /*6020*/  LOP3.LUT R10, R9, R23, R11, 0x78, !PT ;  /* 0x00000017090a7212 */ /* 0x000fe400078e780b */
[----:B------:R-:W2:Y:S02]  /*6030*/  LDG.E.64 R8, desc[UR36][R2.64+0x68] ;  /* 0x0000682402087981 */ /* 0x000ea4000c1e1b00 */
[----:B------:R-:W-:-:S02]  /*6040*/  LOP3.LUT R7, R7, R10, RZ, 0x3c, !PT ;  /* 0x0000000a07077212 */ /* 0x000fc400078e3cff */
[--C-:B------:R-:W-:Y:S02]  /*6050*/  SHF.R.U32.HI R11, RZ, 0x10, R10.reuse ;  /* 0x00000010ff0b7819 */ /* 0x100fe4000001160a */
[C---:B------:R-:W-:Y:S02]  /*6060*/  SHF.R.U64 R12, R7.reuse, 0x10, R10 ;  /* 0x00000010070c7819 */ /* 0x040fe4000000120a */
[----:B------:R-:W-:Y:S02]  /*6070*/  LOP3.LUT R11, R10, R11, RZ, 0x3c, !PT ;  /* 0x0000000b0a0b7212 */ /* 0x000fe400078e3cff */
[----:B------:R-:W-:Y:S02]  /*6080*/  LOP3.LUT R12, R7, R12, RZ, 0x3c, !PT ;  /* 0x0000000c070c7212 */ /* 0x000fe400078e3cff */
[--C-:B0-----:R-:W-:Y:S01]  /*6090*/  SHF.R.U32.HI R14, RZ, 0x8, R11.reuse ;  /* 0x00000008ff0e7819 */ /* 0x101fe2000001160b */
[----:B------:R-:W3:Y:S01]  /*60a0*/  LDG.E.64 R6, desc[UR36][R2.64+0x60] ;  /* 0x0000602402067981 */ /* 0x000ee2000c1e1b00 */
[----:B------:R-:W-:-:S02]  /*60b0*/  SHF.R.U64 R15, R12, 0x8, R11 ;  /* 0x000000080c0f7819 */ /* 0x000fc4000000120b */
[----:B------:R-:W-:Y:S02]  /*60c0*/  LOP3.LUT R14, R11, R14, RZ, 0x3c, !PT ;  /* 0x0000000e0b0e7212 */ /* 0x000fe400078e3cff */
[----:B------:R-:W-:Y:S01]  /*60d0*/  LOP3.LUT R15, R12, R15, RZ, 0x3c, !PT ;  /* 0x0000000f0c0f7212 */ /* 0x000fe200078e3cff */
[----:B------:R-:W4:Y:S01]  /*60e0*/  LDG.E.64 R10, desc[UR36][R2.64+0x70] ;  /* 0x00007024020a7981 */ /* 0x000f22000c1e1b00 */
[--C-:B------:R-:W-:Y:S02]  /*60f0*/  SHF.R.U32.HI R17, RZ, 0x4, R14.reuse ;  /* 0x00000004ff117819 */ /* 0x100fe4000001160e */
[C---:B------:R-:W-:Y:S01]  /*6100*/  SHF.R.U64 R16, R15.reuse, 0x4, R14 ;  /* 0x000000040f107819 */ /* 0x040fe2000000120e */
[----:B------:R0:W4:Y:S01]  /*6110*/  LDG.E.64 R12, desc[UR36][R2.64+0x78] ;  /* 0x00007824020c7981 */ /* 0x000122000c1e1b00 */
[----:B------:R-:W-:Y:S02]  /*6120*/  LOP3.LUT R17, R14, R17, RZ, 0x3c, !PT ;  /* 0x000000110e117212 */ /* 0x000fe400078e3cff */
[----:B------:R-:W-:-:S02]  /*6130*/  LOP3.LUT R16, R15, R16, RZ, 0x3c, !PT ;  /* 0x000000100f107212 */ /* 0x000fc400078e3cff */
[--C-:B------:R-:W-:Y:S02]  /*6140*/  SHF.R.U32.HI R14, RZ, 0x2, R17.reuse ;  /* 0x00000002ff0e7819 */ /* 0x100fe40000011611 */
[C---:B------:R-:W-:Y:S02]  /*6150*/  SHF.R.U64 R15, R16.reuse, 0x2, R17 ;  /* 0x00000002100f7819 */ /* 0x040fe40000001211 */
[----:B------:R-:W-:Y:S02]  /*6160*/  LOP3.LUT R14, R17, R14, RZ, 0x3c, !PT ;  /* 0x0000000e110e7212 */ /* 0x000fe400078e3cff */
[----:B------:R-:W-:-:S04]  /*6170*/  LOP3.LUT R15, R16, R15, RZ, 0x3c, !PT ;  /* 0x0000000f100f7212 */ /* 0x000fc800078e3cff */
[----:B------:R-:W-:-:S04]  /*6180*/  SHF.R.U64 R14, R15, 0x1, R14 ;  /* 0x000000010f0e7819 */ /* 0x000fc8000000120e */
[----:B------:R-:W-:-:S04]  /*6190*/  LOP3.LUT R14, R15, 0x1, R14, 0x48, !PT ;  /* 0x000000010f0e7812 */ /* 0x000fc800078e480e */
[----:B------:R-:W-:-:S04]  /*61a0*/  ISETP.NE.U32.AND P0, PT, R14, 0x1, PT ;  /* 0x000000010e00780c */ /* 0x000fc80003f05070 */
[----:B------:R-:W-:Y:S01]  /*61b0*/  ISETP.NE.U32.AND.EX P0, PT, RZ, RZ, PT, P0 ;  /* 0x000000ffff00720c */ /* 0x000fe20003f05100 */
[----:B0-----:R-:W-:-:S03]  /*61c0*/  @!P1 VIADD R2, R0, 0x1 ;  /* 0x0000000100029836 */ /* 0x001fc60000000000 */
[----:B------:R-:W-:Y:S01]  /*61d0*/  ISETP.GT.U32.AND P2, PT, R0, 0x13d, !P0 ;  /* 0x0000013d0000780c */ /* 0x000fe20004744070 */
[----:B------:R-:W-:Y:S01]  /*61e0*/  @!P1 IMAD.MOV.U32 R15, RZ, RZ, 0x1 ;  /* 0x00000001ff0f9424 */ /* 0x000fe200078e00ff */
[----:B------:R-:W-:-:S07]  /*61f0*/  @!P1 LOP3.LUT R2, R2, 0x3d, RZ, 0xc0, !PT ;  /* 0x0000003d02029812 */ /* 0x000fce00078ec0ff */
[----:B------:R-:W-:Y:S02]  /*6200*/  @!P0 SHF.R.U32.HI R14, RZ, 0x6, R0 ;  /* 0x00000006ff0e8819 */ /* 0x000fe40000011600 */
[CC--:B------:R-:W-:Y:S02]  /*6210*/  @!P1 SHF.L.U32 R3, R15.reuse, R2.reuse, RZ ;  /* 0x000000020f039219 */ /* 0x0c0fe400000006ff */
[----:B------:R-:W-:Y:S01]  /*6220*/  @!P1 SHF.L.U64.HI R15, R15, R2, RZ ;  /* 0x000000020f0f9219 */ /* 0x000fe200000102ff */
[----:B------:R-:W-:Y:S01]  /*6230*/  @P2 VIADD R14, R14, 0x5 ;  /* 0x000000050e0e2836 */ /* 0x000fe20000000000 */
[----:B------:R-:W-:Y:S02]  /*6240*/  @!P1 LOP3.LUT R4, R4, R3, RZ, 0x3c, !PT ;  /* 0x0000000304049212 */ /* 0x000fe400078e3cff */
[----:B------:R-:W-:Y:S02]  /*6250*/  @!P1 LOP3.LUT R5, R5, R15, RZ, 0x3c, !PT ;  /* 0x0000000f05059212 */ /* 0x000fe400078e3cff */
[----:B------:R-:W-:-:S03]  /*6260*/  @!P0 LEA R15, R14, UR40, 0x3 ;  /* 0x000000280e0f8c11 */ /* 0x000fc6000f8e18ff */
[----:B------:R0:W-:Y:S04]  /*6270*/  @!P1 STL.64 [R19], R4 ;  /* 0x0000000413009387 */ /* 0x0001e80000100a00 */
[----:B------:R-:W4:Y:S01]  /*6280*/  @!P0 LDL.64 R2, [R15] ;  /* 0x000000000f028983 */ /* 0x000f220000100a00 */
[----:B------:R-:W-:Y:S01]  /*6290*/  BSSY.RECONVERGENT B1, `(.L_x_75) ;  /* 0x0000034000017945 */ /* 0x000fe20003800200 */
[----:B--2---:R-:W-:Y:S02]  /*62a0*/  LOP3.LUT R17, R70, R8, RZ, 0xc0, !PT ;  /* 0x0000000846117212 */ /* 0x004fe400078ec0ff */
[----:B------:R-:W-:Y:S02]  /*62b0*/  LOP3.LUT R8, R71, R9, RZ, 0xc0, !PT ;  /* 0x0000000947087212 */ /* 0x000fe400078ec0ff */
[----:B---3--:R-:W-:-:S02]  /*62c0*/  LOP3.LUT R9, R17, R74, R6, 0x78, !PT ;  /* 0x0000004a11097212 */ /* 0x008fc400078e7806 */
[----:B------:R-:W-:Y:S02]  /*62d0*/  LOP3.LUT R17, R8, R81, R7, 0x78, !PT ;  /* 0x0000005108117212 */ /* 0x000fe400078e7807 */
[----:B----4-:R-:W-:Y:S02]  /*62e0*/  LOP3.LUT R7, R9, R68, R10, 0x78, !PT ;  /* 0x0000004409077212 */ /* 0x010fe400078e780a */
[----:B------:R-:W-:Y:S02]  /*62f0*/  LOP3.LUT R11, R17, R69, R11, 0x78, !PT ;  /* 0x00000045110b7212 */ /* 0x000fe400078e780b */
[----:B------:R-:W-:Y:S02]  /*6300*/  LOP3.LUT R6, R7, R22, R12, 0x78, !PT ;  /* 0x0000001607067212 */ /* 0x000fe400078e780c */
[----:B------:R-:W-:-:S04]  /*6310*/  LOP3.LUT R13, R11, R23, R13, 0x78, !PT ;  /* 0x000000170b0d7212 */ /* 0x000fc800078e780d */
[----:B------:R-:W-:Y:S02]  /*6320*/  LOP3.LUT R6, R6, R13, RZ, 0x3c, !PT ;  /* 0x0000000d06067212 */ /* 0x000fe400078e3cff */
[--C-:B0-----:R-:W-:Y:S02]  /*6330*/  SHF.R.U32.HI R4, RZ, 0x10, R13.reuse ;  /* 0x00000010ff047819 */ /* 0x101fe4000001160d */
        /* <DEDUP_REMOVED lines=14> */
[----:B------:R-:W-:Y:S01]  /*6420*/  LOP3.LUT R6, R7, R6, RZ, 0x3c, !PT ;  /* 0x0000000607067212 */ /* 0x000fe200078e3cff */
[----:B------:R-:W-:-:S03]  /*6430*/  @!P0 VIADD R4, R0, 0x2 ;  /* 0x0000000200048836 */ /* 0x000fc60000000000 */
[----:B------:R-:W-:Y:S01]  /*6440*/  SHF.R.U64 R5, R6, 0x1, R5 ;  /* 0x0000000106057819 */ /* 0x000fe20000001205 */
[----:B------:R-:W-:Y:S01]  /*6450*/  @!P0 IMAD.MOV.U32 R7, RZ, RZ, 0x1 ;  /* 0x00000001ff078424 */ /* 0x000fe200078e00ff */
[----:B------:R-:W-:Y:S02]  /*6460*/  @!P0 LOP3.LUT R4, R4, 0x3e, RZ, 0xc0, !PT ;  /* 0x0000003e04048812 */ /* 0x000fe400078ec0ff */
[----:B------:R-:W-:-:S04]  /*6470*/  LOP3.LUT R5, R6, 0x1, R5, 0x48, !PT ;  /* 0x0000000106057812 */ /* 0x000fc800078e4805 */
[----:B------:R-:W-:Y:S02]  /*6480*/  ISETP.NE.U32.AND P1, PT, R5, 0x1, PT ;  /* 0x000000010500780c */ /* 0x000fe40003f25070 */
[CC--:B------:R-:W-:Y:S02]  /*6490*/  @!P0 SHF.L.U32 R5, R7.reuse, R4.reuse, RZ ;  /* 0x0000000407058219 */ /* 0x0c0fe400000006ff */
[----:B------:R-:W-:Y:S02]  /*64a0*/  @!P0 SHF.L.U64.HI R7, R7, R4, RZ ;  /* 0x0000000407078219 */ /* 0x000fe400000102ff */
[----:B------:R-:W-:Y:S02]  /*64b0*/  @!P0 LOP3.LUT R2, R2, R5, RZ, 0x3c, !PT ;  /* 0x0000000502028212 */ /* 0x000fe400078e3cff */
[----:B------:R-:W-:-:S05]  /*64c0*/  @!P0 LOP3.LUT R3, R3, R7, RZ, 0x3c, !PT ;  /* 0x0000000703038212 */ /* 0x000fca00078e3cff */
[----:B------:R0:W-:Y:S01]  /*64d0*/  @!P0 STL.64 [R15], R2 ;  /* 0x000000020f008387 */ /* 0x0001e20000100a00 */
[----:B------:R-:W-:-:S13]  /*64e0*/  ISETP.NE.U32.AND.EX P1, PT, RZ, RZ, PT, P1 ;  /* 0x000000ffff00720c */ /* 0x000fda0003f25110 */
[----:B0-----:R-:W-:Y:S05]  /*64f0*/  @P1 BRA `(.L_x_76) ;  /* 0x0000000000341947 */ /* 0x001fea0003800000 */
[----:B------:R-:W-:Y:S02]  /*6500*/  ISETP.GT.U32.AND P0, PT, R0, 0x13c, PT ;  /* 0x0000013c0000780c */ /* 0x000fe40003f04070 */
[----:B------:R-:W-:-:S11]  /*6510*/  SHF.R.U32.HI R5, RZ, 0x6, R0 ;  /* 0x00000006ff057819 */ /* 0x000fd60000011600 */
[----:B------:R-:W-:-:S05]  /*6520*/  @P0 VIADD R5, R5, 0x5 ;  /* 0x0000000505050836 */ /* 0x000fca0000000000 */
[----:B------:R-:W-:-:S05]  /*6530*/  LEA R5, R5, UR40, 0x3 ;  /* 0x0000002805057c11 */ /* 0x000fca000f8e18ff */
[----:B------:R-:W2:Y:S01]  /*6540*/  LDL.64 R2, [R5] ;  /* 0x0000000005027983 */ /* 0x000ea20000100a00 */
[----:B------:R-:W-:Y:S02]  /*6550*/  VIADD R4, R0, 0x3 ;  /* 0x0000000300047836 */ /* 0x000fe40000000000 */
[----:B------:R-:W-:-:S03]  /*6560*/  IMAD.MOV.U32 R9, RZ, RZ, 0x1 ;  /* 0x00000001ff097424 */ /* 0x000fc600078e00ff */
[----:B------:R-:W-:-:S04]  /*6570*/  LOP3.LUT R4, R4, 0x3f, RZ, 0xc0, !PT ;  /* 0x0000003f04047812 */ /* 0x000fc800078ec0ff */
[CC--:B------:R-:W-:Y:S02]  /*6580*/  SHF.L.U32 R7, R9.reuse, R4.reuse, RZ ;  /* 0x0000000409077219 */ /* 0x0c0fe400000006ff */
[----:B------:R-:W-:Y:S02]  /*6590*/  SHF.L.U64.HI R9, R9, R4, RZ ;  /* 0x0000000409097219 */ /* 0x000fe400000102ff */
[----:B--2---:R-:W-:Y:S02]  /*65a0*/  LOP3.LUT R2, R2, R7, RZ, 0x3c, !PT ;  /* 0x0000000702027212 */ /* 0x004fe400078e3cff */
[----:B------:R-:W-:-:S05]  /*65b0*/  LOP3.LUT R3, R3, R9, RZ, 0x3c, !PT ;  /* 0x0000000903037212 */ /* 0x000fca00078e3cff */
[----:B------:R0:W-:Y:S02]  /*65c0*/  STL.64 [R5], R2 ;  /* 0x0000000205007387 */ /* 0x0001e40000100a00 */
.L_x_76:
[----:B------:R-:W-:Y:S05]  /*65d0*/  BSYNC.RECONVERGENT B1 ;  /* 0x0000000000017941 */ /* 0x000fea0003800200 */
.L_x_75:
[----:B------:R-:W-:-:S05]  /*65e0*/  VIADD R0, R0, 0x4 ;  /* 0x0000000400007836 */ /* 0x000fca0000000000 */
[----:B------:R-:W-:-:S13]  /*65f0*/  ISETP.NE.AND P0, PT, R0, 0x280, PT ;  /* 0x000002800000780c */ /* 0x000fda0003f05270 */
[----:B------:R-:W-:Y:S05]  /*6600*/  @P0 BRA `(.L_x_77) ;  /* 0xfffffff400000947 */ /* 0x000fea000383ffff */
[----:B------:R-:W-:Y:S05]  /*6610*/  BSYNC.RECONVERGENT B0 ;  /* 0x0000000000007941 */ /* 0x000fea0003800200 */
.L_x_74:
[----:B------:R-:W2:Y:S01]  /*6620*/  LDL.128 R16, [R1+0x4010] ;  /* 0x0040100001107983 */ /* 0x000ea20000100c00 */
[----:B------:R-:W1:Y:S03]  /*6630*/  LDCU.128 UR16, c[0x3][0x100] ;  /* 0x00c02000ff1077ac */ /* 0x000e660008000c00 */
[----:B------:R-:W2:Y:S01]  /*6640*/  LDL.128 R24, [R1+0x4040] ;  /* 0x0040400001187983 */ /* 0x000ea20000100c00 */
[----:B------:R-:W3:Y:S03]  /*6650*/  LDCU.128 UR12, c[0x3][0xf0] ;  /* 0x00c01e00ff0c77ac */ /* 0x000ee60008000c00 */
[----:B------:R-:W2:Y:S01]  /*6660*/  LDL.128 R28, [R1+0x4060] ;  /* 0x00406000011c7983 */ /* 0x000ea20000100c00 */
[----:B------:R-:W4:Y:S03]  /*6670*/  LDCU.128 UR8, c[0x3][0xd0] ;  /* 0x00c01a00ff0877ac */ /* 0x000f260008000c00 */
[----:B------:R-:W5:Y:S01]  /*6680*/  LDL.128 R32, [R1+0x4030] ;  /* 0x0040300001207983 */ /* 0x000f620000100c00 */
[----:B------:R-:W0:Y:S03]  /*6690*/  LDCU.128 UR20, c[0x3][0xe0] ;  /* 0x00c01c00ff1477ac */ /* 0x000e260008000c00 */
[----:B------:R-:W5:Y:S01]  /*66a0*/  LDL.128 R36, [R1+0x4050] ;  /* 0x0040500001247983 */ /* 0x000f620000100c00 */
[----:B------:R-:W0:Y:S03]  /*66b0*/  LDCU.128 UR4, c[0x3][0x110] ;  /* 0x00c02200ff0477ac */ /* 0x000e260008000c00 */
[----:B------:R-:W5:Y:S04]  /*66c0*/  LDL.128 R40, [R1+0x4080] ;  /* 0x0040800001287983 */ /* 0x000f680000100c00 */
[----:B------:R-:W5:Y:S04]  /*66d0*/  LDL.128 R44, [R1+0x4090] ;  /* 0x00409000012c7983 */ /* 0x000f680000100c00 */
[----:B------:R-:W5:Y:S04]  /*66e0*/  LDL.128 R48, [R1+0x40b0] ;  /* 0x0040b00001307983 */ /* 0x000f680000100c00 */
[----:B------:R-:W5:Y:S04]  /*66f0*/  LDL.64 R72, [R1+0x40d0] ;  /* 0x0040d00001487983 */ /* 0x000f680000100a00 */
[----:B------:R-:W5:Y:S04]  /*6700*/  LDL.128 R52, [R1+0x40a0] ;  /* 0x0040a00001347983 */ /* 0x000f680000100c00 */
[----:B------:R-:W5:Y:S04]  /*6710*/  LDL.128 R56, [R1+0x4020] ;  /* 0x0040200001387983 */ /* 0x000f680000100c00 */
[----:B------:R-:W5:Y:S04]  /*6720*/  LDL.128 R60, [R1+0x4070] ;  /* 0x00407000013c7983 */ /* 0x000f680000100c00 */
[----:B------:R-:W5:Y:S01]  /*6730*/  LDL.128 R64, [R1+0x40c0] ;  /* 0x0040c00001407983 */ /* 0x000f620000100c00 */
[----:B-1----:R-:W-:Y:S01]  /*6740*/  UIADD3 UR46, UPT, UPT, -UR16, 0x40, URZ ;  /* 0x00000040102e7890 */ /* 0x002fe2000fffe1ff */
[----:B------:R-:W-:Y:S01]  /*6750*/  LOP3.LUT R78, R78, 0xfffffff7, RZ, 0xc0, !PT ;  /* 0xfffffff74e4e7812 */ /* 0x000fe200078ec0ff */
[----:B------:R-:W-:Y:S01]  /*6760*/  UIADD3 UR47, UPT, UPT, -UR17, 0x40, URZ ;  /* 0x00000040112f7890 */ /* 0x000fe2000fffe1ff */
[----:B------:R-:W-:Y:S01]  /*6770*/  BSSY.RECONVERGENT B6, `(.L_x_78) ;  /* 0x000064c000067945 */ /* 0x000fe20003800200 */
[----:B------:R-:W-:-:S02]  /*6780*/  UIADD3 UR48, UPT, UPT, -UR18, 0x40, URZ ;  /* 0x0000004012307890 */ /* 0x000fc4000fffe1ff */
[----:B------:R-:W-:Y:S01]  /*6790*/  UIADD3 UR49, UPT, UPT, -UR19, 0x40, URZ ;  /* 0x0000004013317890 */ /* 0x000fe2000fffe1ff */
[----:B------:R-:W1:Y:S01]  /*67a0*/  LDCU.128 UR16, c[0x3][0xe0] ;  /* 0x00c01c00ff1077ac */ /* 0x000e620008000c00 */
[----:B------:R-:W5:Y:S01]  /*67b0*/  LDCU.64 UR52, c[0x3][0xe8] ;  /* 0x00c01d00ff3477ac */ /* 0x000f620008000a00 */
[----:B------:R-:W0:Y:S01]  /*67c0*/  LDCU.128 UR24, c[0x3][0xd0] ;  /* 0x00c01a00ff1877ac */ /* 0x000e220008000c00 */
[----:B---3--:R-:W-:Y:S02]  /*67d0*/  UIADD3 UR62, UPT, UPT, -UR15, 0x40, URZ ;  /* 0x000000400f3e7890 */ /* 0x008fe4000fffe1ff */
[----:B------:R-:W-:Y:S02]  /*67e0*/  UIADD3 UR63, UPT, UPT, -UR13, 0x40, URZ ;  /* 0x000000400d3f7890 */ /* 0x000fe4000fffe1ff */
[----:B------:R-:W-:Y:S02]  /*67f0*/  UIADD3 UR64, UPT, UPT, -UR14, 0x40, URZ ;  /* 0x000000400e407890 */ /* 0x000fe4000fffe1ff */
[----:B------:R-:W-:Y:S01]  /*6800*/  UIADD3 UR65, UPT, UPT, -UR12, 0x40, URZ ;  /* 0x000000400c417890 */ /* 0x000fe2000fffe1ff */
[----:B-1----:R-:W-:Y:S01]  /*6810*/  ISETP.NE.AND P2, PT, RZ, UR18, PT ;  /* 0x00000012ff007c0c */ /* 0x002fe2000bf45270 */
[----:B------:R-:W1:Y:S03]  /*6820*/  LDCU.128 UR12, c[0x3][0xf0] ;  /* 0x00c01e00ff0c77ac */ /* 0x000e660008000c00 */
[----:B------:R-:W-:Y:S01]  /*6830*/  P2R R110, PR, RZ, 0x4 ;  /* 0x00000004ff6e7803 */ /* 0x000fe20000000000 */
[----:B----4-:R-:W-:-:S02]  /*6840*/  UIADD3 UR66, UPT, UPT, -UR9, 0x40, URZ ;  /* 0x0000004009427890 */ /* 0x010fc4000fffe1ff */
[----:B------:R-:W-:Y:S01]  /*6850*/  UIADD3 UR67, UPT, UPT, -UR10, 0x40, URZ ;  /* 0x000000400a437890 */ /* 0x000fe2000fffe1ff */
[----:B0-----:R-:W-:Y:S01]  /*6860*/  ISETP.NE.AND P1, PT, RZ, UR25, PT ;  /* 0x00000019ff007c0c */ /* 0x001fe2000bf25270 */
[----:B------:R-:W-:Y:S02]  /*6870*/  UIADD3 UR68, UPT, UPT, -UR11, 0x40, URZ ;  /* 0x000000400b447890 */ /* 0x000fe4000fffe1ff */
[----:B------:R-:W-:Y:S01]  /*6880*/  UIADD3 UR69, UPT, UPT, -UR8, 0x40, URZ ;  /* 0x0000004008457890 */ /* 0x000fe2000fffe1ff */
[----:B------:R-:W-:Y:S01]  /*6890*/  P2R R111, PR, RZ, 0x2 ;  /* 0x00000002ff6f7803 */ /* 0x000fe20000000000 */
[----:B------:R-:W0:Y:S01]  /*68a0*/  LDCU UR71, c[0x3][0xd4] ;  /* 0x00c01a80ff4777ac */ /* 0x000e220008000800 */
[----:B------:R-:W3:Y:S01]  /*68b0*/  LDCU.128 UR8, c[0x3][0x110] ;  /* 0x00c02200ff0877ac */ /* 0x000ee20008000c00 */
[----:B-1----:R-:W-:Y:S01]  /*68c0*/  ISETP.NE.AND P3, PT, RZ, UR15, PT ;  /* 0x0000000fff007c0c */ /* 0x002fe2000bf65270 */
[----:B------:R-:W-:Y:S01]  /*68d0*/  UIADD3 UR22, UPT, UPT, -UR22, 0x40, URZ ;  /* 0x0000004016167890 */ /* 0x000fe2000fffe1ff */
[----:B------:R-:W1:Y:S02]  /*68e0*/  LDCU UR70, c[0x3][0xfc] ;  /* 0x00c01f80ff4677ac */ /* 0x000e640008000800 */
[----:B------:R-:W-:Y:S01]  /*68f0*/  P2R R117, PR, RZ, 0x8 ;  /* 0x00000008ff757803 */ /* 0x000fe20000000000 */
[----:B------:R-:W-:-:S02]  /*6900*/  UIADD3 UR58, UPT, UPT, -UR4, 0x40, URZ ;  /* 0x00000040043a7890 */ /* 0x000fc4000fffe1ff */
[----:B------:R-:W-:Y:S02]  /*6910*/  UIADD3 UR59, UPT, UPT, -UR5, 0x40, URZ ;  /* 0x00000040053b7890 */ /* 0x000fe4000fffe1ff */
[----:B------:R-:W-:Y:S02]  /*6920*/  UIADD3 UR60, UPT, UPT, -UR6, 0x40, URZ ;  /* 0x00000040063c7890 */ /* 0x000fe4000fffe1ff */
[----:B------:R-:W-:Y:S01]  /*6930*/  UIADD3 UR61, UPT, UPT, -UR7, 0x40, URZ ;  /* 0x00000040073d7890 */ /* 0x000fe2000fffe1ff */
[----:B------:R-:W4:Y:S01]  /*6940*/  LDCU.128 UR4, c[0x3][0xc0] ;  /* 0x00c01800ff0477ac */ /* 0x000f220008000c00 */
[----:B---3--:R-:W-:Y:S01]  /*6950*/  ISETP.NE.AND P4, PT, RZ, UR8, PT ;  /* 0x00000008ff007c0c */ /* 0x008fe2000bf85270 */
[----:B------:R-:W3:Y:S03]  /*6960*/  LDCU.64 UR54, c[0x3][0x110] ;  /* 0x00c02200ff3677ac */ /* 0x000ee60008000a00 */
[----:B------:R-:W-:Y:S01]  /*6970*/  P2R R120, PR, RZ, 0x10 ;  /* 0x00000010ff787803 */ /* 0x000fe20000000000 */
[----:B------:R-:W0:Y:S01]  /*6980*/  LDCU.64 UR56, c[0x3][0xc0] ;  /* 0x00c01800ff3877ac */ /* 0x000e220008000a00 */
[----:B------:R-:W1:Y:S01]  /*6990*/  LDCU.64 UR50, c[0x3][0xc8] ;  /* 0x00c01900ff3277ac */ /* 0x000e620008000a00 */
[----:B------:R-:W3:Y:S01]  /*69a0*/  LDCU.128 UR32, c[0x3][0x100] ;  /* 0x00c02000ff2077ac */ /* 0x000ee20008000c00 */
[----:B----4-:R-:W-:Y:S01]  /*69b0*/  ISETP.NE.AND P0, PT, RZ, UR4, PT ;  /* 0x00000004ff007c0c */ /* 0x010fe2000bf05270 */
[----:B------:R-:W4:Y:S01]  /*69c0*/  LDCU UR15, c[0x3][0xc8] ;  /* 0x00c01900ff0f77ac */ /* 0x000f220008000800 */
[----:B------:R-:W-:-:S02]  /*69d0*/  ISETP.NE.AND P5, PT, RZ, UR6, PT ;  /* 0x00000006ff007c0c */ /* 0x000fc4000bfa5270 */
[----:B------:R-:W-:Y:S01]  /*69e0*/  P2R R114, PR, RZ, 0x1 ;  /* 0x00000001ff727803 */ /* 0x000fe20000000000 */
[----:B------:R-:W4:Y:S01]  /*69f0*/  LDCU.128 UR28, c[0x3][0x100] ;  /* 0x00c02000ff1c77ac */ /* 0x000f220008000c00 */
[----:B------:R-:W-:Y:S01]  /*6a00*/  ISETP.NE.AND P6, PT, RZ, UR5, PT ;  /* 0x00000005ff007c0c */ /* 0x000fe2000bfc5270 */
[----:B0-----:R-:W-:Y:S02]  /*6a10*/  UIADD3 UR18, UPT, UPT, -UR56, 0x40, URZ ;  /* 0x0000004038127890 */ /* 0x001fe4000fffe1ff */
[----:B-1----:R-:W-:Y:S02]  /*6a20*/  UIADD3 UR4, UPT, UPT, -UR50, 0x40, URZ ;  /* 0x0000004032047890 */ /* 0x002fe4000fffe1ff */
[----:B------:R-:W-:-:S04]  /*6a30*/  UIADD3 UR6, UPT, UPT, -UR51, 0x40, URZ ;  /* 0x0000004033067890 */ /* 0x000fc8000fffe1ff */
[----:B------:R-:W-:Y:S01]  /*6a40*/  @P5 LOP3.LUT R78, R78, 0x8, RZ, 0xfc, !PT ;  /* 0x000000084e4e5812 */ /* 0x000fe200078efcff */
[----:B------:R-:W0:Y:S03]  /*6a50*/  LDCU.64 UR50, c[0x3][0xf0] ;  /* 0x00c01e00ff3277ac */ /* 0x000e260008000a00 */
[----:B------:R-:W-:Y:S01]  /*6a60*/  LOP3.LUT R78, R78, 0xfffffffd, RZ, 0xc0, !PT ;  /* 0xfffffffd4e4e7812 */ /* 0x000fe200078ec0ff */
[----:B------:R-:W-:Y:S02]  /*6a70*/  UIADD3 UR21, UPT, UPT, -UR21, 0x40, URZ ;  /* 0x0000004015157890 */ /* 0x000fe4000fffe1ff */
[----:B------:R-:W-:Y:S02]  /*6a80*/  UIADD3 UR20, UPT, UPT, -UR20, 0x40, URZ ;  /* 0x0000004014147890 */ /* 0x000fe4000fffe1ff */
[----:B------:R-:W-:Y:S01]  /*6a90*/  UIADD3 UR23, UPT, UPT, -UR23, 0x40, URZ ;  /* 0x0000004017177890 */ /* 0x000fe2000fffe1ff */
[----:B------:R-:W1:Y:S01]  /*6aa0*/  LDCU UR8, c[0x3][0xc4] ;  /* 0x00c01880ff0877ac */ /* 0x000e620008000800 */
[----:B------:R-:W3:Y:S01]  /*6ab0*/  LDCU UR5, c[0x3][0x120] ;  /* 0x00c02400ff0577ac */ /* 0x000ee20008000800 */
[----:B-1----:R-:W-:-:S02]  /*6ac0*/  UIADD3 UR8, UPT, UPT, -UR8, 0x40, URZ ;  /* 0x0000004008087890 */ /* 0x002fc4000fffe1ff */
[----:B---3--:R-:W-:Y:S01]  /*6ad0*/  UIADD3 UR5, UPT, UPT, -UR5, 0x40, URZ ;  /* 0x0000004005057890 */ /* 0x008fe2000fffe1ff */
[----:B--2---:R-:W-:Y:S02]  /*6ae0*/  LOP3.LUT R7, R30, R18, R24, 0x96, !PT ;  /* 0x000000121e077212 */ /* 0x004fe400078e9618 */
[----:B------:R-:W-:Y:S02]  /*6af0*/  LOP3.LUT R15, R31, R19, R25, 0x96, !PT ;  /* 0x000000131f0f7212 */ /* 0x000fe400078e9619 */
[----:B-----5:R-:W-:Y:S02]  /*6b00*/  LOP3.LUT R11, R29, R17, R35, 0x96, !PT ;  /* 0x000000111d0b7212 */ /* 0x020fe400078e9623 */
[----:B------:R-:W-:Y:S02]  /*6b10*/  LOP3.LUT R3, R40, R32, R38, 0x96, !PT ;  /* 0x0000002028037212 */ /* 0x000fe400078e9626 */
[----:B------:R-:W-:Y:S02]  /*6b20*/  LOP3.LUT R5, R41, R33, R39, 0x96, !PT ;  /* 0x0000002129057212 */ /* 0x000fe400078e9627 */
[----:B------:R-:W-:-:S02]  /*6b30*/  LOP3.LUT R12, R50, R7, R44, 0x96, !PT ;  /* 0x00000007320c7212 */ /* 0x000fc400078e962c */
[----:B------:R-:W-:-:S04]  /*6b40*/  LOP3.LUT R15, R51, R15, R45, 0x96, !PT ;  /* 0x0000000f330f7212 */ /* 0x000fc800078e962d */
[----:B------:R-:W-:Y:S02]  /*6b50*/  SHF.L.W.U32.HI R0, R12, 0x1, R15 ;  /* 0x000000010c007819 */ /* 0x000fe40000010e0f */
[----:B------:R-:W-:Y:S02]  /*6b60*/  LOP3.LUT R3, R72, R3, R54, 0x96, !PT ;  /* 0x0000000348037212 */ /* 0x000fe400078e9636 */
[----:B------:R-:W-:Y:S02]  /*6b70*/  LOP3.LUT R6, R73, R5, R55, 0x96, !PT ;  /* 0x0000000549067212 */ /* 0x000fe400078e9637 */
[----:B------:R-:W-:Y:S02]  /*6b80*/  SHF.L.W.U32.HI R2, R15, 0x1, R12 ;  /* 0x000000010f027819 */ /* 0x000fe40000010e0c */
[----:B------:R-:W-:Y:S02]  /*6b90*/  LOP3.LUT R9, R0, R6, RZ, 0x3c, !PT ;  /* 0x0000000600097212 */ /* 0x000fe400078e3cff */
[----:B------:R-:W-:-:S02]  /*6ba0*/  LOP3.LUT R103, R2, R3, RZ, 0x3c, !PT ;  /* 0x0000000302677212 */ /* 0x000fc400078e3cff */
[----:B------:R-:W-:Y:S02]  /*6bb0*/  LOP3.LUT R96, R29, R9, RZ, 0x3c, !PT ;  /* 0x000000091d607212 */ /* 0x000fe400078e3cff */
[----:B------:R-:W-:Y:S02]  /*6bc0*/  LOP3.LUT R93, R28, R103, RZ, 0x3c, !PT ;  /* 0x000000671c5d7212 */ /* 0x000fe400078e3cff */
[--C-:B------:R-:W-:Y:S02]  /*6bd0*/  SHF.R.U32.HI R4, RZ, UR22, R96.reuse ;  /* 0x00000016ff047c19 */ /* 0x100fe40008011660 */
[----:B------:R-:W-:Y:S02]  /*6be0*/  SHF.L.U64.HI R5, R93, UR52, R96 ;  /* 0x000000345d057c19 */ /* 0x000fe40008010260 */
[----:B------:R-:W-:Y:S02]  /*6bf0*/  SHF.L.W.U32.HI R0, R3, 0x1, R6 ;  /* 0x0000000103007819 */ /* 0x000fe40000010e06 */
[----:B------:R-:W-:-:S02]  /*6c00*/  SHF.L.W.U32.HI R2, R6, 0x1, R3 ;  /* 0x0000000106027819 */ /* 0x000fc40000010e03 */
[C---:B------:R-:W-:Y:S02]  /*6c10*/  SHF.R.U64 R3, R93.reuse, UR22, R96 ;  /* 0x000000165d037c19 */ /* 0x040fe40008001260 */
[----:B------:R-:W-:Y:S02]  /*6c20*/  @P2 LOP3.LUT R96, R4, R5, RZ, 0x3c, !PT ;  /* 0x0000000504602212 */ /* 0x000fe400078e3cff */
[----:B------:R-:W-:Y:S02]  /*6c30*/  SHF.L.U32 R4, R93, UR52, RZ ;  /* 0x000000345d047c19 */ /* 0x000fe400080006ff */
[----:B------:R-:W-:Y:S02]  /*6c40*/  LOP3.LUT R130, R34, R103, RZ, 0x3c, !PT ;  /* 0x0000006722827212 */ /* 0x000fe400078e3cff */
[----:B------:R-:W-:Y:S02]  /*6c50*/  LOP3.LUT R129, R35, R9, RZ, 0x3c, !PT ;  /* 0x0000000923817212 */ /* 0x000fe400078e3cff */
[----:B------:R-:W-:-:S02]  /*6c60*/  @P2 LOP3.LUT R93, R3, R4, RZ, 0x3c, !PT ;  /* 0x00000004035d2212 */ /* 0x000fc400078e3cff */
[C-C-:B------:R-:W-:Y:S02]  /*6c70*/  SHF.R.U64 R3, R130.reuse, UR66, R129.reuse ;  /* 0x0000004282037c19 */ /* 0x140fe40008001281 */
[----:B------:R-:W-:Y:S02]  /*6c80*/  SHF.L.U32 R6, R130, UR71, RZ ;  /* 0x0000004782067c19 */ /* 0x000fe400080006ff */
[----:B------:R-:W-:Y:S02]  /*6c90*/  LOP3.LUT R4, R42, R103, RZ, 0x3c, !PT ;  /* 0x000000672a047212 */ /* 0x000fe400078e3cff */
[----:B------:R-:W-:Y:S02]  /*6ca0*/  LOP3.LUT R105, R43, R9, RZ, 0x3c, !PT ;  /* 0x000000092b697212 */ /* 0x000fe400078e3cff */
[----:B------:R-:W-:Y:S02]  /*6cb0*/  SHF.L.U64.HI R10, R130, UR71, R129 ;  /* 0x00000047820a7c19 */ /* 0x000fe40008010281 */
[----:B------:R-:W-:-:S02]  /*6cc0*/  @P1 LOP3.LUT R130, R3, R6, RZ, 0x3c, !PT ;  /* 0x0000000603821212 */ /* 0x000fc400078e3cff */
[C-C-:B------:R-:W-:Y:S02]  /*6cd0*/  SHF.L.U64.HI R8, R4.reuse, UR70, R105.reuse ;  /* 0x0000004604087c19 */ /* 0x140fe40008010269 */
[C-C-:B------:R-:W-:Y:S02]  /*6ce0*/  SHF.R.U64 R3, R4.reuse, UR62, R105.reuse ;  /* 0x0000003e04037c19 */ /* 0x140fe40008001269 */
[----:B------:R-:W-:Y:S02]  /*6cf0*/  SHF.L.U32 R6, R4, UR70, RZ ;  /* 0x0000004604067c19 */ /* 0x000fe400080006ff */
[----:B------:R-:W-:Y:S02]  /*6d00*/  SHF.R.U32.HI R5, RZ, UR62, R105 ;  /* 0x0000003eff057c19 */ /* 0x000fe40008011669 */
[----:B------:R-:W-:Y:S02]  /*6d10*/  LOP3.LUT R116, R49, R9, RZ, 0x3c, !PT ;  /* 0x0000000931747212 */ /* 0x000fe400078e3cff */
[----:B------:R-:W-:-:S02]  /*6d20*/  LOP3.LUT R115, R48, R103, RZ, 0x3c, !PT ;  /* 0x0000006730737212 */ /* 0x000fc400078e3cff */
[----:B------:R-:W-:Y:S02]  /*6d30*/  @P3 LOP3.LUT R4, R3, R6, RZ, 0x3c, !PT ;  /* 0x0000000603043212 */ /* 0x000fe400078e3cff */
[----:B------:R-:W-:Y:S02]  /*6d40*/  @P3 LOP3.LUT R105, R5, R8, RZ, 0x3c, !PT ;  /* 0x0000000805693212 */ /* 0x000fe400078e3cff */
[--C-:B------:R-:W-:Y:S02]  /*6d50*/  SHF.R.U32.HI R5, RZ, UR58, R116.reuse ;  /* 0x0000003aff057c19 */ /* 0x100fe40008011674 */
[C-C-:B------:R-:W-:Y:S02]  /*6d60*/  SHF.L.U64.HI R6, R115.reuse, UR54, R116.reuse ;  /* 0x0000003673067c19 */ /* 0x140fe40008010274 */
[----:B------:R-:W-:Y:S02]  /*6d70*/  SHF.R.U64 R3, R115, UR58, R116 ;  /* 0x0000003a73037c19 */ /* 0x000fe40008001274 */
[----:B------:R-:W-:-:S02]  /*6d80*/  LOP3.LUT R103, R16, R103, RZ, 0x3c, !PT ;  /* 0x0000006710677212 */ /* 0x000fc400078e3cff */
[----:B------:R-:W-:Y:S02]  /*6d90*/  LOP3.LUT R104, R17, R9, RZ, 0x3c, !PT ;  /* 0x0000000911687212 */ /* 0x000fe400078e3cff */
[----:B------:R-:W-:Y:S02]  /*6da0*/  @P4 LOP3.LUT R116, R5, R6, RZ, 0x3c, !PT ;  /* 0x0000000605744212 */ /* 0x000fe400078e3cff */
[----:B------:R-:W-:Y:S02]  /*6db0*/  SHF.L.U32 R6, R115, UR54, RZ ;  /* 0x0000003673067c19 */ /* 0x000fe400080006ff */
[----:B------:R-:W-:Y:S02]  /*6dc0*/  SHF.R.U32.HI R7, RZ, UR66, R129 ;  /* 0x00000042ff077c19 */ /* 0x000fe40008011681 */
[C---:B------:R-:W-:Y:S02]  /*6dd0*/  SHF.L.U32 R8, R103.reuse, UR56, RZ ;  /* 0x0000003867087c19 */ /* 0x040fe400080006ff */
[----:B------:R-:W-:-:S02]  /*6de0*/  SHF.R.U64 R5, R103, UR18, R104 ;  /* 0x0000001267057c19 */ /* 0x000fc40008001268 */
[----:B------:R-:W-:Y:S02]  /*6df0*/  @P4 LOP3.LUT R115, R3, R6, RZ, 0x3c, !PT ;  /* 0x0000000603734212 */ /* 0x000fe400078e3cff */
[----:B------:R-:W-:Y:S02]  /*6e00*/  @P1 LOP3.LUT R129, R7, R10, RZ, 0x3c, !PT ;  /* 0x0000000a07811212 */ /* 0x000fe400078e3cff */
[----:B------:R-:W-:Y:S02]  /*6e10*/  LOP3.LUT R3, R62, R58, R36, 0x96, !PT ;  /* 0x0000003a3e037212 */ /* 0x000fe400078e9624 */
[----:B------:R-:W-:Y:S02]  /*6e20*/  LOP3.LUT R9, R63, R59, R37, 0x96, !PT ;  /* 0x0000003b3f097212 */ /* 0x000fe400078e9625 */
[--C-:B------:R-:W-:Y:S02]  /*6e30*/  SHF.L.U64.HI R10, R103, UR56, R104.reuse ;  /* 0x00000038670a7c19 */ /* 0x100fe40008010268 */
[----:B------:R-:W-:-:S02]  /*6e40*/  SHF.R.U32.HI R7, RZ, UR18, R104 ;  /* 0x00000012ff077c19 */ /* 0x000fc40008011668 */
[----:B------:R-:W-:Y:S02]  /*6e50*/  @P0 LOP3.LUT R103, R5, R8, RZ, 0x3c, !PT ;  /* 0x0000000805670212 */ /* 0x000fe400078e3cff */
[----:B------:R-:W-:Y:S02]  /*6e60*/  LOP3.LUT R87, R60, R56, R26, 0x96, !PT ;  /* 0x000000383c577212 */ /* 0x000fe400078e961a */
[----:B------:R-:W-:Y:S02]  /*6e70*/  LOP3.LUT R5, R61, R57, R27, 0x96, !PT ;  /* 0x000000393d057212 */ /* 0x000fe400078e961b */
[----:B------:R-:W-:Y:S02]  /*6e80*/  LOP3.LUT R8, R66, R3, R52, 0x96, !PT ;  /* 0x0000000342087212 */ /* 0x000fe400078e9634 */
[----:B------:R-:W-:Y:S02]  /*6e90*/  LOP3.LUT R9, R67, R9, R53, 0x96, !PT ;  /* 0x0000000943097212 */ /* 0x000fe400078e9635 */
[----:B------:R-:W-:-:S02]  /*6ea0*/  @P0 LOP3.LUT R104, R7, R10, RZ, 0x3c, !PT ;  /* 0x0000000a07680212 */ /* 0x000fc400078e3cff */
[----:B------:R-:W-:Y:S02]  /*6eb0*/  LOP3.LUT R7, R28, R16, R34, 0x96, !PT ;  /* 0x000000101c077212 */ /* 0x000fe400078e9622 */
[----:B------:R-:W-:Y:S02]  /*6ec0*/  LOP3.LUT R87, R64, R87, R46, 0x96, !PT ;  /* 0x0000005740577212 */ /* 0x000fe400078e962e */
[----:B------:R-:W-:Y:S02]  /*6ed0*/  LOP3.LUT R10, R65, R5, R47, 0x96, !PT ;  /* 0x00000005410a7212 */ /* 0x000fe400078e962f */
[----:B------:R-:W-:Y:S02]  /*6ee0*/  SHF.L.W.U32.HI R95, R8, 0x1, R9 ;  /* 0x00000001085f7819 */ /* 0x000fe40000010e09 */
[----:B------:R-:W-:Y:S02]  /*6ef0*/  SHF.L.W.U32.HI R3, R9, 0x1, R8 ;  /* 0x0000000109037819 */ /* 0x000fe40000010e08 */
[----:B------:R-:W-:-:S02]  /*6f00*/  LOP3.LUT R6, R48, R7, R42, 0x96, !PT ;  /* 0x0000000730067212 */ /* 0x000fc400078e962a */
[----:B------:R-:W-:Y:S02]  /*6f10*/  LOP3.LUT R7, R49, R11, R43, 0x96, !PT ;  /* 0x0000000b31077212 */ /* 0x000fe400078e962b */
[----:B------:R-:W-:Y:S02]  /*6f20*/  SHF.L.W.U32.HI R13, R10, 0x1, R87 ;  /* 0x000000010a0d7819 */ /* 0x000fe40000010e57 */
[----:B------:R-:W-:Y:S02]  /*6f30*/  LOP3.LUT R95, R95, R15, RZ, 0x3c, !PT ;  /* 0x0000000f5f5f7212 */ /* 0x000fe400078e3cff */
[----:B------:R-:W-:Y:S02]  /*6f40*/  LOP3.LUT R3, R3, R12, RZ, 0x3c, !PT ;  /* 0x0000000c03037212 */ /* 0x000fe400078e3cff */
[----:B------:R-:W-:Y:S02]  /*6f50*/  SHF.L.W.U32.HI R11, R87, 0x1, R10 ;  /* 0x00000001570b7819 */ /* 0x000fe40000010e0a */
[----:B------:R-:W-:-:S02]  /*6f60*/  SHF.L.W.U32.HI R119, R6, 0x1, R7 ;  /* 0x0000000106777819 */ /* 0x000fc40000010e07 */
[----:B------:R-:W-:Y:S02]  /*6f70*/  LOP3.LUT R13, R13, R6, RZ, 0x3c, !PT ;  /* 0x000000060d0d7212 */ /* 0x000fe400078e3cff */
[----:B------:R-:W-:Y:S02]  /*6f80*/  SHF.L.W.U32.HI R91, R7, 0x1, R6 ;  /* 0x00000001075b7819 */ /* 0x000fe40000010e06 */
[----:B------:R-:W-:Y:S02]  /*6f90*/  LOP3.LUT R6, R56, R3, RZ, 0x3c, !PT ;  /* 0x0000000338067212 */ /* 0x000fe400078e3cff */
[----:B------:R-:W-:Y:S02]  /*6fa0*/  LOP3.LUT R5, R57, R95, RZ, 0x3c, !PT ;  /* 0x0000005f39057212 */ /* 0x000fe400078e3cff */
[----:B------:R-:W-:Y:S02]  /*6fb0*/  ISETP.NE.AND P0, PT, RZ, UR32, PT ;  /* 0x00000020ff007c0c */ /* 0x000fe4000bf05270 */
[----:B------:R-:W-:-:S02]  /*6fc0*/  LOP3.LUT R11, R11, R7, RZ, 0x3c, !PT ;  /* 0x000000070b0b7212 */ /* 0x000fc400078e3cff */
[----:B------:R-:W-:Y:S02]  /*6fd0*/  LOP3.LUT R87, R2, R87, RZ, 0x3c, !PT ;  /* 0x0000005702577212 */ /* 0x000fe400078e3cff */
[----:B------:R-:W-:Y:S02]  /*6fe0*/  LOP3.LUT R97, R0, R10, RZ, 0x3c, !PT ;  /* 0x0000000a00617212 */ /* 0x000fe400078e3cff */
[----:B------:R-:W-:Y:S02]  /*6ff0*/  LOP3.LUT R119, R119, R9, RZ, 0x3c, !PT ;  /* 0x0000000977777212 */ /* 0x000fe400078e3cff */
[C-C-:B------:R-:W-:Y:S02]  /*7000*/  SHF.R.U64 R0, R6.reuse, UR4, R5.reuse ;  /* 0x0000000406007c19 */ /* 0x140fe40008001205 */
[C---:B----4-:R-:W-:Y:S02]  /*7010*/  SHF.L.U32 R7, R6.reuse, UR15, RZ ;  /* 0x0000000f06077c19 */ /* 0x050fe400080006ff */
[----:B------:R-:W-:-:S02]  /*7020*/  SHF.L.U64.HI R9, R6, UR15, R5 ;  /* 0x0000000f06097c19 */ /* 0x000fc40008010205 */
[----:B------:R-:W-:Y:S02]  /*7030*/  SHF.R.U32.HI R2, RZ, UR4, R5 ;  /* 0x00000004ff027c19 */ /* 0x000fe40008011605 */
[----:B------:R-:W-:Y:S02]  /*7040*/  LOP3.LUT R153, R44, R13, RZ, 0x3c, !PT ;  /* 0x0000000d2c997212 */ /* 0x000fe400078e3cff */
[----:B------:R-:W-:Y:S02]  /*7050*/  LOP3.LUT R100, R45, R11, RZ, 0x3c, !PT ;  /* 0x0000000b2d647212 */ /* 0x000fe400078e3cff */
[----:B------:R-:W-:Y:S02]  /*7060*/  @P5 LOP3.LUT R6, R0, R7, RZ, 0x3c, !PT ;  /* 0x0000000700065212 */ /* 0x000fe400078e3cff */
[----:B------:R-:W-:Y:S02]  /*7070*/  @P5 LOP3.LUT R5, R2, R9, RZ, 0x3c, !PT ;  /* 0x0000000902055212 */ /* 0x000fe400078e3cff */
[----:B------:R-:W-:-:S02]  /*7080*/  SHF.R.U64 R0, R153, UR46, R100 ;  /* 0x0000002e99007c19 */ /* 0x000fc40008001264 */
[--C-:B------:R-:W-:Y:S02]  /*7090*/  SHF.R.U32.HI R2, RZ, UR46, R100.reuse ;  /* 0x0000002eff027c19 */ /* 0x100fe40008011664 */
[C---:B------:R-:W-:Y:S02]  /*70a0*/  SHF.L.U64.HI R9, R153.reuse, UR28, R100 ;  /* 0x0000001c99097c19 */ /* 0x040fe40008010264 */
[----:B------:R-:W-:Y:S02]  /*70b0*/  SHF.L.U32 R7, R153, UR28, RZ ;  /* 0x0000001c99077c19 */ /* 0x000fe400080006ff */
[----:B------:R-:W-:Y:S02]  /*70c0*/  ISETP.NE.AND P3, PT, RZ, UR33, PT ;  /* 0x00000021ff007c0c */ /* 0x000fe4000bf65270 */
[----:B------:R-:W-:Y:S02]  /*70d0*/  @P0 LOP3.LUT R78, R78, 0x2, RZ, 0xfc, !PT ;  /* 0x000000024e4e0812 */ /* 0x000fe400078efcff */
[----:B------:R-:W-:-:S02]  /*70e0*/  @P0 LOP3.LUT R100, R2, R9, RZ, 0x3c, !PT ;  /* 0x0000000902640212 */ /* 0x000fc400078e3cff */
[----:B------:R-:W-:Y:S02]  /*70f0*/  @P0 LOP3.LUT R153, R0, R7, RZ, 0x3c, !PT ;  /* 0x0000000700990212 */ /* 0x000fe400078e3cff */
[----:B------:R-:W-:Y:S02]  /*7100*/  LOP3.LUT R148, R46, R3, RZ, 0x3c, !PT ;  /* 0x000000032e947212 */ /* 0x000fe400078e3cff */
[----:B------:R-:W-:Y:S02]  /*7110*/  LOP3.LUT R147, R47, R95, RZ, 0x3c, !PT ;  /* 0x0000005f2f937212 */ /* 0x000fe400078e3cff */
[----:B------:R-:W-:Y:S02]  /*7120*/  ISETP.NE.AND P0, PT, RZ, UR10, PT ;  /* 0x0000000aff007c0c */ /* 0x000fe4000bf05270 */
[C---:B------:R-:W-:Y:S02]  /*7130*/  SHF.L.U64.HI R9, R148.reuse, UR29, R147 ;  /* 0x0000001d94097c19 */ /* 0x040fe40008010293 */
[----:B------:R-:W-:-:S02]  /*7140*/  SHF.L.U32 R7, R148, UR29, RZ ;  /* 0x0000001d94077c19 */ /* 0x000fc400080006ff */
[--C-:B------:R-:W-:Y:S02]  /*7150*/  SHF.R.U64 R0, R148, UR47, R147.reuse ;  /* 0x0000002f94007c19 */ /* 0x100fe40008001293 */
[----:B------:R-:W-:Y:S02]  /*7160*/  SHF.R.U32.HI R2, RZ, UR47, R147 ;  /* 0x0000002fff027c19 */ /* 0x000fe40008011693 */
[----:B------:R-:W-:Y:S02]  /*7170*/  LOP3.LUT R92, R64, R3, RZ, 0x3c, !PT ;  /* 0x00000003405c7212 */ /* 0x000fe400078e3cff */
[----:B------:R-:W-:Y:S02]  /*7180*/  LOP3.LUT R85, R65, R95, RZ, 0x3c, !PT ;  /* 0x0000005f41557212 */ /* 0x000fe400078e3cff */
[----:B------:R-:W-:Y:S02]  /*7190*/  @P3 LOP3.LUT R148, R0, R7, RZ, 0x3c, !PT ;  /* 0x0000000700943212 */ /* 0x000fe400078e3cff */
[----:B------:R-:W-:-:S02]  /*71a0*/  @P3 LOP3.LUT R147, R2, R9, RZ, 0x3c, !PT ;  /* 0x0000000902933212 */ /* 0x000fc400078e3cff */
[C-C-:B------:R-:W-:Y:S02]  /*71b0*/  SHF.L.U64.HI R9, R92.reuse, UR10, R85.reuse ;  /* 0x0000000a5c097c19 */ /* 0x140fe40008010255 */
[C---:B------:R-:W-:Y:S02]  /*71c0*/  SHF.L.U32 R7, R92.reuse, UR10, RZ ;  /* 0x0000000a5c077c19 */ /* 0x040fe400080006ff */
[--C-:B------:R-:W-:Y:S02]  /*71d0*/  SHF.R.U64 R0, R92, UR60, R85.reuse ;  /* 0x0000003c5c007c19 */ /* 0x100fe40008001255 */
[----:B------:R-:W-:Y:S02]  /*71e0*/  SHF.R.U32.HI R2, RZ, UR60, R85 ;  /* 0x0000003cff027c19 */ /* 0x000fe40008011655 */
[----:B------:R-:W-:Y:S02]  /*71f0*/  @P0 LOP3.LUT R92, R0, R7, RZ, 0x3c, !PT ;  /* 0x00000007005c0212 */ /* 0x000fe400078e3cff */
[----:B------:R-:W-:-:S02]  /*7200*/  @P0 LOP3.LUT R85, R2, R9, RZ, 0x3c, !PT ;  /* 0x0000000902550212 */ /* 0x000fc400078e3cff */
[----:B------:R-:W-:Y:S02]  /*7210*/  ISETP.NE.AND P0, PT, RZ, UR7, PT ;  /* 0x00000007ff007c0c */ /* 0x000fe4000bf05270 */
[----:B------:R-:W-:Y:S02]  /*7220*/  LOP3.LUT R89, R58, R87, RZ, 0x3c, !PT ;  /* 0x000000573a597212 */ /* 0x000fe400078e3cff */
[----:B------:R-:W-:Y:S02]  /*7230*/  LOP3.LUT R20, R59, R97, RZ, 0x3c, !PT ;  /* 0x000000613b147212 */ /* 0x000fe400078e3cff */
[C---:B------:R-:W-:Y:S02]  /*7240*/  SHF.L.U32 R7, R89.reuse, UR7, RZ ;  /* 0x0000000759077c19 */ /* 0x040fe400080006ff */
[C-C-:B------:R-:W-:Y:S02]  /*7250*/  SHF.L.U64.HI R9, R89.reuse, UR7, R20.reuse ;  /* 0x0000000759097c19 */ /* 0x140fe40008010214 */
[----:B------:R-:W-:-:S02]  /*7260*/  SHF.R.U64 R0, R89, UR6, R20 ;  /* 0x0000000659007c19 */ /* 0x000fc40008001214 */
[----:B------:R-:W-:Y:S02]  /*7270*/  SHF.R.U32.HI R2, RZ, UR6, R20 ;  /* 0x00000006ff027c19 */ /* 0x000fe40008011614 */
[----:B------:R-:W-:Y:S02]  /*7280*/  @P0 LOP3.LUT R89, R0, R7, RZ, 0x3c, !PT ;  /* 0x0000000700590212 */ /* 0x000fe400078e3cff */
[----:B------:R-:W-:Y:S02]  /*7290*/  @P0 LOP3.LUT R20, R2, R9, RZ, 0x3c, !PT ;  /* 0x0000000902140212 */ /* 0x000fe400078e3cff */
[----:B------:R-:W-:Y:S02]  /*72a0*/  ISETP.NE.AND P0, PT, RZ, UR17, PT ;  /* 0x00000011ff007c0c */ /* 0x000fe4000bf05270 */
[----:B------:R-:W-:Y:S02]  /*72b0*/  LOP3.LUT R91, R91, R8, RZ, 0x3c, !PT ;  /* 0x000000085b5b7212 */ /* 0x000fe400078e3cff */
[----:B------:R-:W-:-:S02]  /*72c0*/  LOP3.LUT R78, R78, 0xffffffdf, RZ, 0xc0, !PT ;  /* 0xffffffdf4e4e7812 */ /* 0x000fc400078ec0ff */
[----:B------:R-:W-:Y:S02]  /*72d0*/  LOP3.LUT R86, R38, R91, RZ, 0x3c, !PT ;  /* 0x0000005b26567212 */ /* 0x000fe400078e3cff */
[----:B------:R-:W-:Y:S02]  /*72e0*/  @P3 LOP3.LUT R78, R78, 0x20, RZ, 0xfc, !PT ;  /* 0x000000204e4e3812 */ /* 0x000fe400078efcff */
[----:B------:R-:W-:Y:S02]  /*72f0*/  LOP3.LUT R21, R39, R119, RZ, 0x3c, !PT ;  /* 0x0000007727157212 */ /* 0x000fe400078e3cff */
[C---:B------:R-:W-:Y:S02]  /*7300*/  SHF.L.U32 R7, R86.reuse, UR17, RZ ;  /* 0x0000001156077c19 */ /* 0x040fe400080006ff */
[C-C-:B------:R-:W-:Y:S02]  /*7310*/  SHF.L.U64.HI R9, R86.reuse, UR17, R21.reuse ;  /* 0x0000001156097c19 */ /* 0x140fe40008010215 */
[----:B------:R-:W-:-:S02]  /*7320*/  SHF.R.U64 R0, R86, UR21, R21 ;  /* 0x0000001556007c19 */ /* 0x000fc40008001215 */
[----:B------:R-:W-:Y:S02]  /*7330*/  SHF.R.U32.HI R2, RZ, UR21, R21 ;  /* 0x00000015ff027c19 */ /* 0x000fe40008011615 */
[----:B------:R-:W-:Y:S02]  /*7340*/  LOP3.LUT R78, R78, 0xffff7fff, RZ, 0xc0, !PT ;  /* 0xffff7fff4e4e7812 */ /* 0x000fe400078ec0ff */
[----:B------:R-:W-:Y:S01]  /*7350*/  ISETP.NE.AND P4, PT, RZ, UR12, PT ;  /* 0x0000000cff007c0c */ /* 0x000fe2000bf85270 */
[----:B------:R-:W1:Y:S01]  /*7360*/  LDCU UR12, c[0x3][0xd8] ;  /* 0x00c01b00ff0c77ac */ /* 0x000e620008000800 */
[----:B------:R-:W-:Y:S02]  /*7370*/  @P0 LOP3.LUT R78, R78, 0x8000, RZ, 0xfc, !PT ;  /* 0x000080004e4e0812 */ /* 0x000fe400078efcff */
[----:B------:R-:W-:Y:S02]  /*7380*/  @P0 LOP3.LUT R86, R0, R7, RZ, 0x3c, !PT ;  /* 0x0000000700560212 */ /* 0x000fe400078e3cff */
[----:B------:R-:W-:-:S02]  /*7390*/  @P0 LOP3.LUT R21, R2, R9, RZ, 0x3c, !PT ;  /* 0x0000000902150212 */ /* 0x000fc400078e3cff */
[----:B------:R-:W-:Y:S02]  /*73a0*/  LOP3.LUT R15, R60, R3, RZ, 0x3c, !PT ;  /* 0x000000033c0f7212 */ /* 0x000fe400078e3cff */
[----:B------:R-:W-:Y:S02]  /*73b0*/  LOP3.LUT R14, R61, R95, RZ, 0x3c, !PT ;  /* 0x0000005f3d0e7212 */ /* 0x000fe400078e3cff */
[----:B------:R-:W-:Y:S02]  /*73c0*/  ISETP.NE.AND P0, PT, RZ, UR16, PT ;  /* 0x00000010ff007c0c */ /* 0x000fe4000bf05270 */
[C---:B------:R-:W-:Y:S02]  /*73d0*/  SHF.R.U64 R0, R15.reuse, UR65, R14 ;  /* 0x000000410f007c19 */ /* 0x040fe4000800120e */
[----:B0-----:R-:W-:Y:S02]  /*73e0*/  SHF.L.U32 R7, R15, UR50, RZ ;  /* 0x000000320f077c19 */ /* 0x001fe400080006ff */
[----:B------:R-:W-:-:S02]  /*73f0*/  ISETP.NE.AND P2, PT, RZ, UR34, PT ;  /* 0x00000022ff007c0c */ /* 0x000fc4000bf45270 */
[--C-:B------:R-:W-:Y:S02]  /*7400*/  SHF.R.U32.HI R2, RZ, UR65, R14.reuse ;  /* 0x00000041ff027c19 */ /* 0x100fe4000801160e */
[----:B------:R-:W-:Y:S02]  /*7410*/  SHF.L.U64.HI R9, R15, UR50, R14 ;  /* 0x000000320f097c19 */ /* 0x000fe4000801020e */
[----:B------:R-:W-:Y:S02]  /*7420*/  LOP3.LUT R78, R78, 0xffffffef, RZ, 0xc0, !PT ;  /* 0xffffffef4e4e7812 */ /* 0x000fe400078ec0ff */
[----:B------:R-:W-:Y:S02]  /*7430*/  LOP3.LUT R135, R36, R87, RZ, 0x3c, !PT ;  /* 0x0000005724877212 */ /* 0x000fe400078e3cff */
[----:B------:R-:W-:Y:S02]  /*7440*/  LOP3.LUT R136, R37, R97, RZ, 0x3c, !PT ;  /* 0x0000006125887212 */ /* 0x000fe400078e3cff */
[----:B------:R-:W-:-:S02]  /*7450*/  @P4 LOP3.LUT R15, R0, R7, RZ, 0x3c, !PT ;  /* 0x00000007000f4212 */ /* 0x000fc400078e3cff */
[----:B------:R-:W-:Y:S02]  /*7460*/  @P4 LOP3.LUT R78, R78, 0x10, RZ, 0xfc, !PT ;  /* 0x000000104e4e4812 */ /* 0x000fe400078efcff */
[----:B------:R-:W-:Y:S02]  /*7470*/  @P4 LOP3.LUT R14, R2, R9, RZ, 0x3c, !PT ;  /* 0x00000009020e4212 */ /* 0x000fe400078e3cff */
[C---:B------:R-:W-:Y:S02]  /*7480*/  SHF.L.U32 R7, R135.reuse, UR16, RZ ;  /* 0x0000001087077c19 */ /* 0x040fe400080006ff */
[----:B------:R-:W-:Y:S02]  /*7490*/  SHF.R.U64 R0, R135, UR20, R136 ;  /* 0x0000001487007c19 */ /* 0x000fe40008001288 */
[----:B------:R-:W-:Y:S02]  /*74a0*/  LOP3.LUT R106, R52, R87, RZ, 0x3c, !PT ;  /* 0x00000057346a7212 */ /* 0x000fe400078e3cff */
[----:B------:R-:W-:-:S02]  /*74b0*/  LOP3.LUT R107, R53, R97, RZ, 0x3c, !PT ;  /* 0x00000061356b7212 */ /* 0x000fc400078e3cff */
[--C-:B------:R-:W-:Y:S02]  /*74c0*/  SHF.L.U64.HI R9, R135, UR16, R136.reuse ;  /* 0x0000001087097c19 */ /* 0x100fe40008010288 */
[----:B------:R-:W-:Y:S02]  /*74d0*/  SHF.R.U32.HI R2, RZ, UR20, R136 ;  /* 0x00000014ff027c19 */ /* 0x000fe40008011688 */
[----:B------:R-:W-:Y:S01]  /*74e0*/  ISETP.NE.AND P1, PT, RZ, UR13, PT ;  /* 0x0000000dff007c0c */ /* 0x000fe2000bf25270 */
[----:B------:R-:W0:Y:S01]  /*74f0*/  LDCU UR13, c[0x3][0x120] ;  /* 0x00c02400ff0d77ac */ /* 0x000e220008000800 */
[----:B------:R-:W-:Y:S02]  /*7500*/  @P0 LOP3.LUT R135, R0, R7, RZ, 0x3c, !PT ;  /* 0x0000000700870212 */ /* 0x000fe400078e3cff */
[----:B------:R-:W-:Y:S02]  /*7510*/  LOP3.LUT R78, R78, 0xffffff7f, RZ, 0xc0, !PT ;  /* 0xffffff7f4e4e7812 */ /* 0x000fe400078ec0ff */
[----:B------:R-:W-:-:S02]  /*7520*/  @P0 LOP3.LUT R136, R2, R9, RZ, 0x3c, !PT ;  /* 0x0000000902880212 */ /* 0x000fc400078e3cff */
[C---:B------:R-:W-:Y:S02]  /*7530*/  SHF.L.U32 R7, R106.reuse, UR30, RZ ;  /* 0x0000001e6a077c19 */ /* 0x040fe400080006ff */
[C-C-:B------:R-:W-:Y:S02]  /*7540*/  SHF.R.U64 R0, R106.reuse, UR48, R107.reuse ;  /* 0x000000306a007c19 */ /* 0x140fe4000800126b */
[--C-:B------:R-:W-:Y:S02]  /*7550*/  SHF.L.U64.HI R9, R106, UR30, R107.reuse ;  /* 0x0000001e6a097c19 */ /* 0x100fe4000801026b */
[----:B------:R-:W-:Y:S02]  /*7560*/  SHF.R.U32.HI R2, RZ, UR48, R107 ;  /* 0x00000030ff027c19 */ /* 0x000fe4000801166b */
[----:B------:R-:W-:Y:S02]  /*7570*/  LOP3.LUT R109, R62, R87, RZ, 0x3c, !PT ;  /* 0x000000573e6d7212 */ /* 0x000fe400078e3cff */
[----:B------:R-:W-:-:S02]  /*7580*/  LOP3.LUT R108, R63, R97, RZ, 0x3c, !PT ;  /* 0x000000613f6c7212 */ /* 0x000fc400078e3cff */
[----:B------:R-:W-:Y:S02]  /*7590*/  ISETP.NE.AND P0, PT, RZ, UR11, PT ;  /* 0x0000000bff007c0c */ /* 0x000fe4000bf05270 */
[----:B------:R-:W-:Y:S02]  /*75a0*/  @P2 LOP3.LUT R78, R78, 0x80, RZ, 0xfc, !PT ;  /* 0x000000804e4e2812 */ /* 0x000fe400078efcff */
[----:B------:R-:W-:Y:S02]  /*75b0*/  @P2 LOP3.LUT R106, R0, R7, RZ, 0x3c, !PT ;  /* 0x00000007006a2212 */ /* 0x000fe400078e3cff */
[----:B------:R-:W-:Y:S02]  /*75c0*/  @P2 LOP3.LUT R107, R2, R9, RZ, 0x3c, !PT ;  /* 0x00000009026b2212 */ /* 0x000fe400078e3cff */
[C---:B------:R-:W-:Y:S02]  /*75d0*/  SHF.L.U32 R7, R109.reuse, UR51, RZ ;  /* 0x000000336d077c19 */ /* 0x040fe400080006ff */
[----:B------:R-:W-:-:S02]  /*75e0*/  SHF.R.U64 R0, R109, UR63, R108 ;  /* 0x0000003f6d007c19 */ /* 0x000fc4000800126c */
[----:B------:R-:W-:Y:S02]  /*75f0*/  LOP3.LUT R9, R66, R87, RZ, 0x3c, !PT ;  /* 0x0000005742097212 */ /* 0x000fe400078e3cff */
[----:B------:R-:W-:Y:S02]  /*7600*/  LOP3.LUT R10, R67, R97, RZ, 0x3c, !PT ;  /* 0x00000061430a7212 */ /* 0x000fe400078e3cff */
[----:B------:R-:W-:Y:S02]  /*7610*/  LOP3.LUT R78, R78, 0xffffffbf, RZ, 0xc0, !PT ;  /* 0xffffffbf4e4e7812 */ /* 0x000fe400078ec0ff */
[----:B------:R-:W-:Y:S02]  /*7620*/  SHF.L.U64.HI R97, R109, UR51, R108 ;  /* 0x000000336d617c19 */ /* 0x000fe4000801026c */
[----:B------:R-:W-:Y:S02]  /*7630*/  @P1 LOP3.LUT R109, R0, R7, RZ, 0x3c, !PT ;  /* 0x00000007006d1212 */ /* 0x000fe400078e3cff */
[----:B------:R-:W-:-:S02]  /*7640*/  SHF.L.U32 R7, R9, UR11, RZ ;  /* 0x0000000b09077c19 */ /* 0x000fc400080006ff */
[C-C-:B------:R-:W-:Y:S02]  /*7650*/  SHF.R.U64 R0, R9.reuse, UR61, R10.reuse ;  /* 0x0000003d09007c19 */ /* 0x140fe4000800120a */
[----:B------:R-:W-:Y:S02]  /*7660*/  @P1 LOP3.LUT R78, R78, 0x40, RZ, 0xfc, !PT ;  /* 0x000000404e4e1812 */ /* 0x000fe400078efcff */
[--C-:B------:R-:W-:Y:S02]  /*7670*/  SHF.L.U64.HI R87, R9, UR11, R10.reuse ;  /* 0x0000000b09577c19 */ /* 0x100fe4000801020a */
[----:B------:R-:W-:Y:S02]  /*7680*/  @P0 LOP3.LUT R9, R0, R7, RZ, 0x3c, !PT ;  /* 0x0000000700090212 */ /* 0x000fe400078e3cff */
[----:B------:R-:W-:Y:S02]  /*7690*/  LOP3.LUT R78, R78, 0xffffdfff, RZ, 0xc0, !PT ;  /* 0xffffdfff4e4e7812 */ /* 0x000fe400078ec0ff */
[----:B------:R-:W-:-:S02]  /*76a0*/  SHF.R.U32.HI R0, RZ, UR61, R10 ;  /* 0x0000003dff007c19 */ /* 0x000fc4000801160a */
[----:B------:R-:W-:Y:S02]  /*76b0*/  @P0 LOP3.LUT R78, R78, 0x2000, RZ, 0xfc, !PT ;  /* 0x000020004e4e0812 */ /* 0x000fe400078efcff */
[----:B------:R-:W-:Y:S02]  /*76c0*/  @P0 LOP3.LUT R10, R0, R87, RZ, 0x3c, !PT ;  /* 0x00000057000a0212 */ /* 0x000fe400078e3cff */
[----:B------:R-:W-:Y:S02]  /*76d0*/  ISETP.NE.AND P0, PT, RZ, UR27, PT ;  /* 0x0000001bff007c0c */ /* 0x000fe4000bf05270 */
[----:B------:R-:W-:Y:S02]  /*76e0*/  SHF.R.U32.HI R2, RZ, UR63, R108 ;  /* 0x0000003fff027c19 */ /* 0x000fe4000801166c */
[----:B------:R-:W-:Y:S02]  /*76f0*/  LOP3.LUT R94, R26, R3, RZ, 0x3c, !PT ;  /* 0x000000031a5e7212 */ /* 0x000fe400078e3cff */
[----:B------:R-:W-:-:S02]  /*7700*/  LOP3.LUT R95, R27, R95, RZ, 0x3c, !PT ;  /* 0x0000005f1b5f7212 */ /* 0x000fc400078e3cff */
[----:B------:R-:W-:Y:S02]  /*7710*/  @P1 LOP3.LUT R108, R2, R97, RZ, 0x3c, !PT ;  /* 0x00000061026c1212 */ /* 0x000fe400078e3cff */
[C-C-:B------:R-:W-:Y:S02]  /*7720*/  SHF.R.U64 R0, R94.reuse, UR68, R95.reuse ;  /* 0x000000445e007c19 */ /* 0x140fe4000800125f */
[--C-:B------:R-:W-:Y:S02]  /*7730*/  SHF.R.U32.HI R2, RZ, UR68, R95.reuse ;  /* 0x00000044ff027c19 */ /* 0x100fe4000801165f */
[C---:B------:R-:W-:Y:S02]  /*7740*/  SHF.L.U64.HI R7, R94.reuse, UR27, R95 ;  /* 0x0000001b5e077c19 */ /* 0x040fe4000801025f */
[----:B------:R-:W-:Y:S02]  /*7750*/  SHF.L.U32 R3, R94, UR27, RZ ;  /* 0x0000001b5e037c19 */ /* 0x000fe400080006ff */
[----:B------:R-:W-:-:S02]  /*7760*/  ISETP.NE.AND P5, PT, RZ, UR26, PT ;  /* 0x0000001aff007c0c */ /* 0x000fc4000bfa5270 */
[----:B------:R-:W-:Y:S02]  /*7770*/  @P0 LOP3.LUT R95, R2, R7, RZ, 0x3c, !PT ;  /* 0x00000007025f0212 */ /* 0x000fe400078e3cff */
[----:B------:R-:W-:Y:S02]  /*7780*/  @P0 LOP3.LUT R94, R0, R3, RZ, 0x3c, !PT ;  /* 0x00000003005e0212 */ /* 0x000fe400078e3cff */
[----:B------:R-:W-:Y:S02]  /*7790*/  LOP3.LUT R12, R24, R13, RZ, 0x3c, !PT ;  /* 0x0000000d180c7212 */ /* 0x000fe400078e3cff */
[----:B------:R-:W-:Y:S02]  /*77a0*/  LOP3.LUT R7, R25, R11, RZ, 0x3c, !PT ;  /* 0x0000000b19077212 */ /* 0x000fe400078e3cff */
[----:B------:R-:W-:Y:S02]  /*77b0*/  ISETP.NE.AND P0, PT, RZ, UR19, PT ;  /* 0x00000013ff007c0c */ /* 0x000fe4000bf05270 */
[----:B-1----:R-:W-:-:S02]  /*77c0*/  SHF.L.U64.HI R97, R12, UR12, R7 ;  /* 0x0000000c0c617c19 */ /* 0x002fc40008010207 */
[C-C-:B------:R-:W-:Y:S02]  /*77d0*/  SHF.R.U64 R0, R12.reuse, UR67, R7.reuse ;  /* 0x000000430c007c19 */ /* 0x140fe40008001207 */
[----:B------:R-:W-:Y:S02]  /*77e0*/  SHF.L.U32 R87, R12, UR12, RZ ;  /* 0x0000000c0c577c19 */ /* 0x000fe400080006ff */
[----:B------:R-:W-:Y:S02]  /*77f0*/  SHF.R.U32.HI R2, RZ, UR67, R7 ;  /* 0x00000043ff027c19 */ /* 0x000fe40008011607 */
[----:B------:R-:W-:Y:S02]  /*7800*/  LOP3.LUT R3, R30, R13, RZ, 0x3c, !PT ;  /* 0x0000000d1e037212 */ /* 0x000fe400078e3cff */
[----:B------:R-:W-:Y:S02]  /*7810*/  LOP3.LUT R8, R31, R11, RZ, 0x3c, !PT ;  /* 0x0000000b1f087212 */ /* 0x000fe400078e3cff */
[----:B------:R-:W-:-:S02]  /*7820*/  @P5 LOP3.LUT R12, R0, R87, RZ, 0x3c, !PT ;  /* 0x00000057000c5212 */ /* 0x000fc400078e3cff */
[----:B------:R-:W-:Y:S02]  /*7830*/  @P5 LOP3.LUT R7, R2, R97, RZ, 0x3c, !PT ;  /* 0x0000006102075212 */ /* 0x000fe400078e3cff */
[C-C-:B------:R-:W-:Y:S02]  /*7840*/  SHF.L.U64.HI R97, R3.reuse, UR53, R8.reuse ;  /* 0x0000003503617c19 */ /* 0x140fe40008010208 */
[C---:B------:R-:W-:Y:S02]  /*7850*/  SHF.L.U32 R87, R3.reuse, UR53, RZ ;  /* 0x0000003503577c19 */ /* 0x040fe400080006ff */
[--C-:B------:R-:W-:Y:S02]  /*7860*/  SHF.R.U64 R0, R3, UR23, R8.reuse ;  /* 0x0000001703007c19 */ /* 0x100fe40008001208 */
[----:B------:R-:W-:Y:S02]  /*7870*/  SHF.R.U32.HI R2, RZ, UR23, R8 ;  /* 0x00000017ff027c19 */ /* 0x000fe40008011608 */
[----:B------:R-:W-:-:S02]  /*7880*/  LOP3.LUT R78, R78, 0xfffffffe, RZ, 0xc0, !PT ;  /* 0xfffffffe4e4e7812 */ /* 0x000fc400078ec0ff */
[----:B------:R-:W-:Y:S02]  /*7890*/  @P0 LOP3.LUT R3, R0, R87, RZ, 0x3c, !PT ;  /* 0x0000005700030212 */ /* 0x000fe400078e3cff */
[----:B------:R-:W-:Y:S02]  /*78a0*/  @P0 LOP3.LUT R78, R78, 0x1, RZ, 0xfc, !PT ;  /* 0x000000014e4e0812 */ /* 0x000fe400078efcff */
[----:B------:R-:W-:Y:S02]  /*78b0*/  @P0 LOP3.LUT R8, R2, R97, RZ, 0x3c, !PT ;  /* 0x0000006102080212 */ /* 0x000fe400078e3cff */
[----:B------:R-:W-:Y:S01]  /*78c0*/  ISETP.NE.AND P0, PT, RZ, UR9, PT ;  /* 0x00000009ff007c0c */ /* 0x000fe2000bf05270 */
[----:B------:R-:W1:Y:S01]  /*78d0*/  LDCU UR9, c[0x3][0x120] ;  /* 0x00c02400ff0977ac */ /* 0x000e620008000800 */
[----:B------:R-:W-:Y:S02]  /*78e0*/  LOP3.LUT R87, R50, R13, RZ, 0x3c, !PT ;  /* 0x0000000d32577212 */ /* 0x000fe400078e3cff */
[----:B------:R-:W-:-:S02]  /*78f0*/  LOP3.LUT R84, R51, R11, RZ, 0x3c, !PT ;  /* 0x0000000b33547212 */ /* 0x000fc400078e3cff */
[----:B------:R-:W-:Y:S02]  /*7900*/  LOP3.LUT R0, R19, R11, RZ, 0x3c, !PT ;  /* 0x0000000b13007212 */ /* 0x000fe400078e3cff */
[C-C-:B------:R-:W-:Y:S02]  /*7910*/  SHF.L.U64.HI R88, R87.reuse, UR55, R84.reuse ;  /* 0x0000003757587c19 */ /* 0x140fe40008010254 */
[C---:B------:R-:W-:Y:S02]  /*7920*/  SHF.L.U32 R97, R87.reuse, UR55, RZ ;  /* 0x0000003757617c19 */ /* 0x040fe400080006ff */
[--C-:B------:R-:W-:Y:S02]  /*7930*/  SHF.R.U64 R2, R87, UR59, R84.reuse ;  /* 0x0000003b57027c19 */ /* 0x100fe40008001254 */
[----:B------:R-:W-:Y:S02]  /*7940*/  SHF.R.U32.HI R11, RZ, UR59, R84 ;  /* 0x0000003bff0b7c19 */ /* 0x000fe40008011654 */
[----:B------:R-:W-:-:S02]  /*7950*/  LOP3.LUT R13, R18, R13, RZ, 0x3c, !PT ;  /* 0x0000000d120d7212 */ /* 0x000fc400078e3cff */
[----:B------:R-:W-:Y:S02]  /*7960*/  P2R R121, PR, RZ, 0x8 ;  /* 0x00000008ff797803 */ /* 0x000fe40000000000 */
[----:B------:R-:W-:Y:S02]  /*7970*/  @P0 LOP3.LUT R87, R2, R97, RZ, 0x3c, !PT ;  /* 0x0000006102570212 */ /* 0x000fe400078e3cff */
[----:B------:R-:W-:Y:S02]  /*7980*/  @P0 LOP3.LUT R84, R11, R88, RZ, 0x3c, !PT ;  /* 0x000000580b540212 */ /* 0x000fe400078e3cff */
[----:B------:R-:W-:Y:S02]  /*7990*/  LOP3.LUT R78, R78, 0xfffffffb, RZ, 0xc0, !PT ;  /* 0xfffffffb4e4e7812 */ /* 0x000fe400078ec0ff */
[C-C-:B------:R-:W-:Y:S02]  /*79a0*/  SHF.L.U64.HI R88, R13.reuse, UR57, R0.reuse ;  /* 0x000000390d587c19 */ /* 0x140fe40008010200 */
[----:B------:R-:W-:-:S02]  /*79b0*/  SHF.R.U64 R2, R13, UR8, R0 ;  /* 0x000000080d027c19 */ /* 0x000fc40008001200 */
[----:B------:R-:W-:Y:S02]  /*79c0*/  SHF.R.U32.HI R11, RZ, UR8, R0 ;  /* 0x00000008ff0b7c19 */ /* 0x000fe40008011600 */
[----:B------:R-:W-:Y:S02]  /*79d0*/  SHF.L.U32 R97, R13, UR57, RZ ;  /* 0x000000390d617c19 */ /* 0x000fe400080006ff */
[----:B------:R-:W-:Y:S02]  /*79e0*/  ISETP.NE.AND P3, PT, RZ, UR24, PT ;  /* 0x00000018ff007c0c */ /* 0x000fe4000bf65270 */
[----:B------:R-:W-:Y:S02]  /*79f0*/  @P0 LOP3.LUT R78, R78, 0x4, RZ, 0xfc, !PT ;  /* 0x000000044e4e0812 */ /* 0x000fe400078efcff */
[----:B------:R-:W-:Y:S02]  /*7a00*/  @P6 LOP3.LUT R0, R11, R88, RZ, 0x3c, !PT ;  /* 0x000000580b006212 */ /* 0x000fe400078e3cff */
[----:B------:R-:W-:-:S02]  /*7a10*/  @P6 LOP3.LUT R13, R2, R97, RZ, 0x3c, !PT ;  /* 0x00000061020d6212 */ /* 0x000fc400078e3cff */
[----:B------:R-:W-:Y:S02]  /*7a20*/  LOP3.LUT R2, R32, R91, RZ, 0x3c, !PT ;  /* 0x0000005b20027212 */ /* 0x000fe400078e3cff */
[----:B------:R-:W-:Y:S02]  /*7a30*/  LOP3.LUT R11, R33, R119, RZ, 0x3c, !PT ;  /* 0x00000077210b7212 */ /* 0x000fe400078e3cff */
[----:B------:R-:W-:Y:S02]  /*7a40*/  ISETP.NE.AND P0, PT, RZ, UR14, PT ;  /* 0x0000000eff007c0c */ /* 0x000fe4000bf05270 */
[C---:B------:R-:W-:Y:S02]  /*7a50*/  SHF.L.U32 R97, R2.reuse, UR24, RZ ;  /* 0x0000001802617c19 */ /* 0x040fe400080006ff */
[----:B------:R-:W-:Y:S02]  /*7a60*/  SHF.R.U64 R88, R2, UR69, R11 ;  /* 0x0000004502587c19 */ /* 0x000fe4000800120b */
[----:B------:R-:W-:-:S02]  /*7a70*/  LOP3.LUT R131, R40, R91, RZ, 0x3c, !PT ;  /* 0x0000005b28837212 */ /* 0x000fc400078e3cff */
[----:B------:R-:W-:Y:S02]  /*7a80*/  LOP3.LUT R132, R41, R119, RZ, 0x3c, !PT ;  /* 0x0000007729847212 */ /* 0x000fe400078e3cff */
[----:B------:R-:W-:Y:S02]  /*7a90*/  SHF.L.U64.HI R113, R2, UR24, R11 ;  /* 0x0000001802717c19 */ /* 0x000fe4000801020b */
[----:B------:R-:W-:Y:S02]  /*7aa0*/  P2R R122, PR, RZ, 0x10 ;  /* 0x00000010ff7a7803 */ /* 0x000fe40000000000 */
[----:B------:R-:W-:Y:S02]  /*7ab0*/  @P3 LOP3.LUT R2, R88, R97, RZ, 0x3c, !PT ;  /* 0x0000006158023212 */ /* 0x000fe400078e3cff */
[C---:B------:R-:W-:Y:S02]  /*7ac0*/  SHF.L.U32 R97, R131.reuse, UR14, RZ ;  /* 0x0000000e83617c19 */ /* 0x040fe400080006ff */
[----:B------:R-:W-:-:S02]  /*7ad0*/  SHF.R.U64 R88, R131, UR64, R132 ;  /* 0x0000004083587c19 */ /* 0x000fc40008001284 */
[----:B------:R-:W-:Y:S01]  /*7ae0*/  ISETP.NE.AND P4, PT, RZ, UR35, PT ;  /* 0x00000023ff007c0c */ /* 0x000fe2000bf85270 */
[----:B------:R-:W2:Y:S01]  /*7af0*/  LDCU.128 UR32, c[0x3][URZ] ;  /* 0x00c00000ff2077ac */ /* 0x000ea20008000c00 */
[----:B------:R-:W-:Y:S02]  /*7b00*/  SHF.L.U64.HI R102, R131, UR14, R132 ;  /* 0x0000000e83667c19 */ /* 0x000fe40008010284 */
[----:B------:R-:W-:Y:S02]  /*7b10*/  P2R R123, PR, RZ, 0x4 ;  /* 0x00000004ff7b7803 */ /* 0x000fe40000000000 */
[----:B------:R-:W-:Y:S02]  /*7b20*/  @P0 LOP3.LUT R131, R88, R97, RZ, 0x3c, !PT ;  /* 0x0000006158830212 */ /* 0x000fe400078e3cff */
[----:B------:R-:W-:Y:S02]  /*7b30*/  LOP3.LUT R88, R54, R91, RZ, 0x3c, !PT ;  /* 0x0000005b36587212 */ /* 0x000fe400078e3cff */
[----:B------:R-:W-:-:S02]  /*7b40*/  LOP3.LUT R101, R55, R119, RZ, 0x3c, !PT ;  /* 0x0000007737657212 */ /* 0x000fc400078e3cff */
[----:B-1----:R-:W-:Y:S02]  /*7b50*/  ISETP.NE.AND P2, PT, RZ, UR9, PT ;  /* 0x00000009ff007c0c */ /* 0x002fe4000bf45270 */
[----:B------:R-:W-:Y:S02]  /*7b60*/  LOP3.LUT R118, R72, R91, RZ, 0x3c, !PT ;  /* 0x0000005b48767212 */ /* 0x000fe400078e3cff */
[C---:B------:R-:W-:Y:S02]  /*7b70*/  SHF.L.U32 R91, R88.reuse, UR31, RZ ;  /* 0x0000001f585b7c19 */ /* 0x040fe400080006ff */
[C-C-:B------:R-:W-:Y:S02]  /*7b80*/  SHF.R.U64 R90, R88.reuse, UR49, R101.reuse ;  /* 0x00000031585a7c19 */ /* 0x140fe40008001265 */
[----:B------:R-:W-:Y:S02]  /*7b90*/  LOP3.LUT R119, R73, R119, RZ, 0x3c, !PT ;  /* 0x0000007749777212 */ /* 0x000fe400078e3cff */
[----:B------:R-:W-:-:S02]  /*7ba0*/  SHF.L.U64.HI R98, R88, UR31, R101 ;  /* 0x0000001f58627c19 */ /* 0x000fc40008010265 */
[----:B------:R-:W-:Y:S02]  /*7bb0*/  @P4 LOP3.LUT R88, R90, R91, RZ, 0x3c, !PT ;  /* 0x0000005b5a584212 */ /* 0x000fe400078e3cff */
[C-C-:B------:R-:W-:Y:S02]  /*7bc0*/  SHF.R.U64 R90, R118.reuse, UR5, R119.reuse ;  /* 0x00000005765a7c19 */ /* 0x140fe40008001277 */
[C---:B0-----:R-:W-:Y:S02]  /*7bd0*/  SHF.L.U32 R91, R118.reuse, UR13, RZ ;  /* 0x0000000d765b7c19 */ /* 0x041fe400080006ff */
[----:B------:R-:W-:Y:S02]  /*7be0*/  SHF.R.U32.HI R99, RZ, UR64, R132 ;  /* 0x00000040ff637c19 */ /* 0x000fe40008011684 */
[----:B------:R-:W-:Y:S02]  /*7bf0*/  SHF.L.U64.HI R97, R118, UR13, R119 ;  /* 0x0000000d76617c19 */ /* 0x000fe40008010277 */
[----:B------:R-:W-:-:S02]  /*7c00*/  @P2 LOP3.LUT R118, R90, R91, RZ, 0x3c, !PT ;  /* 0x0000005b5a762212 */ /* 0x000fc400078e3cff */
[----:B------:R-:W-:Y:S02]  /*7c10*/  SHF.R.U32.HI R90, RZ, UR5, R119 ;  /* 0x00000005ff5a7c19 */ /* 0x000fe40008011677 */
[----:B------:R-:W-:Y:S02]  /*7c20*/  @P0 LOP3.LUT R132, R99, R102, RZ, 0x3c, !PT ;  /* 0x0000006663840212 */ /* 0x000fe400078e3cff */
[----:B------:R-:W-:Y:S02]  /*7c30*/  LOP3.LUT R102, R93, R86, RZ, 0x30, !PT ;  /* 0x000000565d667212 */ /* 0x000fe400078e30ff */
[----:B------:R-:W-:Y:S02]  /*7c40*/  SHF.R.U32.HI R91, RZ, UR49, R101 ;  /* 0x00000031ff5b7c19 */ /* 0x000fe40008011665 */
[----:B------:R-:W-:Y:S02]  /*7c50*/  @P2 LOP3.LUT R119, R90, R97, RZ, 0x3c, !PT ;  /* 0x000000615a772212 */ /* 0x000fe400078e3cff */
[----:B------:R-:W-:-:S02]  /*7c60*/  LOP3.LUT R90, R89, R92, RZ, 0x30, !PT ;  /* 0x0000005c595a7212 */ /* 0x000fc400078e30ff */
[-C--:B------:R-:W-:Y:S02]  /*7c70*/  LOP3.LUT R102, R102, R89.reuse, RZ, 0x3c, !PT ;  /* 0x0000005966667212 */ /* 0x080fe400078e3cff */
[----:B------:R-:W-:Y:S02]  /*7c80*/  @P4 LOP3.LUT R101, R91, R98, RZ, 0x3c, !PT ;  /* 0x000000625b654212 */ /* 0x000fe400078e3cff */
[----:B------:R-:W-:Y:S02]  /*7c90*/  LOP3.LUT R89, R86, R89, RZ, 0x30, !PT ;  /* 0x0000005956597212 */ /* 0x000fe400078e30ff */
[----:B------:R-:W-:Y:S02]  /*7ca0*/  LOP3.LUT R98, R92, R153, RZ, 0x30, !PT ;  /* 0x000000995c627212 */ /* 0x000fe400078e30ff */
[----:B------:R-:W-:Y:S02]  /*7cb0*/  LOP3.LUT R99, R96, R21, RZ, 0x30, !PT ;  /* 0x0000001560637212 */ /* 0x000fe400078e30ff */
[----:B------:R-:W-:-:S02]  /*7cc0*/  SHF.R.U32.HI R112, RZ, UR69, R11 ;  /* 0x00000045ff707c19 */ /* 0x000fc4000801160b */
[----:B------:R-:W-:Y:S02]  /*7cd0*/  LOP3.LUT R91, R85, R100, RZ, 0x30, !PT ;  /* 0x00000064555b7212 */ /* 0x000fe400078e30ff */
[-C--:B------:R-:W-:Y:S02]  /*7ce0*/  LOP3.LUT R97, R153, R93.reuse, RZ, 0x30, !PT ;  /* 0x0000005d99617212 */ /* 0x080fe400078e30ff */
[----:B------:R-:W-:Y:S02]  /*7cf0*/  LOP3.LUT R92, R89, R92, RZ, 0x3c, !PT ;  /* 0x0000005c595c7212 */ /* 0x000fe400078e3cff */
[----:B------:R-:W-:Y:S02]  /*7d00*/  LOP3.LUT R93, R98, R93, RZ, 0x3c, !PT ;  /* 0x0000005d625d7212 */ /* 0x000fe400078e3cff */
[----:B------:R-:W-:Y:S02]  /*7d10*/  LOP3.LUT R89, R20, R85, RZ, 0x30, !PT ;  /* 0x0000005514597212 */ /* 0x000fe400078e30ff */
[----:B------:R-:W-:-:S02]  /*7d20*/  LOP3.LUT R99, R99, R20, RZ, 0x3c, !PT ;  /* 0x0000001463637212 */ /* 0x000fc400078e3cff */
[----:B------:R-:W-:Y:S02]  /*7d30*/  @P3 LOP3.LUT R11, R112, R113, RZ, 0x3c, !PT ;  /* 0x00000071700b3212 */ /* 0x000fe400078e3cff */
[----:B------:R-:W-:Y:S02]  /*7d40*/  LOP3.LUT R98, R100, R96, RZ, 0x30, !PT ;  /* 0x0000006064627212 */ /* 0x000fe400078e30ff */
[----:B------:R-:W-:Y:S02]  /*7d50*/  LOP3.LUT R20, R21, R20, RZ, 0x30, !PT ;  /* 0x0000001415147212 */ /* 0x000fe400078e30ff */
[----:B------:R-:W-:Y:S02]  /*7d60*/  LOP3.LUT R155, R106, R15, RZ, 0x30, !PT ;  /* 0x0000000f6a9b7212 */ /* 0x000fe400078e30ff */
[----:B------:R-:W-:Y:S02]  /*7d70*/  LOP3.LUT R96, R91, R96, RZ, 0x3c, !PT ;  /* 0x000000605b607212 */ /* 0x000fe400078e3cff */
[----:B------:R-:W-:-:S02]  /*7d80*/  LOP3.LUT R112, R107, R14, RZ, 0x30, !PT ;  /* 0x0000000e6b707212 */ /* 0x000fc400078e30ff */
[----:B------:R-:W-:Y:S02]  /*7d90*/  LOP3.LUT R91, R119, R107, RZ, 0x30, !PT ;  /* 0x0000006b775b7212 */ /* 0x000fe400078e30ff */
        /* <DEDUP_REMOVED lines=37> */
[-C--:B------:R-:W-:Y:S02]  /*7ff0*/  LOP3.LUT R0, R21, R2.reuse, RZ, 0x3c, !PT ;  /* 0x0000000215007212 */ /* 0x080fe400078e3cff */
        /* <DEDUP_REMOVED lines=18> */
[-C--:B------:R-:W-:Y:S02]  /*8120*/  LOP3.LUT R140, R11, R6.reuse, RZ, 0x3c, !PT ;  /* 0x000000060b8c7212 */ /* 0x080fe400078e3cff */
        /* <DEDUP_REMOVED lines=11> */
[-C--:B------:R-:W-:Y:S01]  /*81e0*/  LOP3.LUT R139, R6, R5.reuse, RZ, 0x3c, !PT ;  /* 0x00000005068b7212 */ /* 0x080fe200078e3cff */
[----:B------:R-:W-:Y:S01]  /*81f0*/  IMAD.MOV.U32 R6, RZ, RZ, R93 ;  /* 0x000000ffff067224 */ /* 0x000fe200078e005d */
[----:B------:R-:W-:Y:S02]  /*8200*/  LOP3.LUT R5, R136, R5, RZ, 0x30, !PT ;  /* 0x0000000588057212 */ /* 0x000fe400078e30ff */
[----:B------:R-:W-:-:S02]  /*8210*/  LOP3.LUT R8, R13, R8, RZ, 0x3c, !PT ;  /* 0x000000080d087212 */ /* 0x000fc400078e3cff */
[----:B------:R-:W-:Y:S02]  /*8220*/  LOP3.LUT R13, R105, R132, RZ, 0x30, !PT ;  /* 0x00000084690d7212 */ /* 0x000fe400078e30ff */
[-C--:B------:R-:W-:Y:S02]  /*8230*/  LOP3.LUT R11, R84, R105.reuse, RZ, 0x30, !PT ;  /* 0x00000069540b7212 */ /* 0x080fe400078e30ff */
[----:B------:R-:W-:Y:S01]  /*8240*/  LOP3.LUT R105, R4, R105, RZ, 0x3c, !PT ;  /* 0x0000006904697212 */ /* 0x000fe200078e3cff */
[----:B------:R-:W-:Y:S01]  /*8250*/  IMAD.MOV.U32 R4, RZ, RZ, R97 ;  /* 0x000000ffff047224 */ /* 0x000fe200078e0061 */
[----:B------:R-:W-:Y:S01]  /*8260*/  LOP3.LUT R84, R5, R84, RZ, 0x3c, !PT ;  /* 0x0000005405547212 */ /* 0x000fe200078e3cff */
[----:B------:R-:W-:Y:S01]  /*8270*/  IMAD.MOV.U32 R5, RZ, RZ, R98 ;  /* 0x000000ffff057224 */ /* 0x000fe200078e0062 */
[----:B--2---:R-:W-:Y:S01]  /*8280*/  LOP3.LUT R104, R104, UR33, R7, 0x96, !PT ;  /* 0x0000002168687c12 */ /* 0x004fe2000f8e9607 */
[----:B------:R-:W-:Y:S01]  /*8290*/  IMAD.MOV.U32 R7, RZ, RZ, R96 ;  /* 0x000000ffff077224 */ /* 0x000fe200078e0060 */
[----:B------:R-:W-:-:S02]  /*82a0*/  LOP3.LUT R135, R20, R135, RZ, 0x3c, !PT ;  /* 0x0000008714877212 */ /* 0x000fc400078e3cff */
[----:B------:R-:W-:Y:S02]  /*82b0*/  LOP3.LUT R130, R15, R130, RZ, 0x3c, !PT ;  /* 0x000000820f827212 */ /* 0x000fe400078e3cff */
[----:B------:R0:W-:Y:S01]  /*82c0*/  STL.128 [R1+0x4040], R4 ;  /* 0x0040400401007387 */ /* 0x0001e20000100c00 */
[----:B------:R-:W-:Y:S02]  /*82d0*/  LOP3.LUT R136, R13, R136, RZ, 0x3c, !PT ;  /* 0x000000880d887212 */ /* 0x000fe400078e3cff */
[----:B------:R-:W-:Y:S02]  /*82e0*/  LOP3.LUT R20, R94, R154, R97, 0x96, !PT ;  /* 0x0000009a5e147212 */ /* 0x000fe400078e9661 */
[----:B------:R-:W-:Y:S02]  /*82f0*/  LOP3.LUT R21, R95, R155, R98, 0x96, !PT ;  /* 0x0000009b5f157212 */ /* 0x000fe400078e9662 */
[----:B------:R-:W-:Y:S02]  /*8300*/  LOP3.LUT R78, R78, 0xffffbfff, RZ, 0xc0, !PT ;  /* 0xffffbfff4e4e7812 */ /* 0x000fe400078ec0ff */
[----:B------:R-:W-:-:S02]  /*8310*/  LOP3.LUT R103, R103, UR32, R12, 0x96, !PT ;  /* 0x0000002067677c12 */ /* 0x000fc4000f8e960c */
[----:B------:R-:W-:Y:S02]  /*8320*/  LOP3.LUT R12, R115, R118, R92, 0x96, !PT ;  /* 0x00000076730c7212 */ /* 0x000fe400078e965c */
[----:B------:R-:W-:Y:S02]  /*8330*/  LOP3.LUT R131, R14, R131, RZ, 0x3c, !PT ;  /* 0x000000830e837212 */ /* 0x000fe400078e3cff */
[----:B------:R-:W-:Y:S01]  /*8340*/  LOP3.LUT R13, R116, R119, R85, 0x96, !PT ;  /* 0x00000077740d7212 */ /* 0x000fe200078e9655 */
[----:B0-----:R-:W-:Y:S01]  /*8350*/  IMAD.MOV.U32 R4, RZ, RZ, R153 ;  /* 0x000000ffff047224 */ /* 0x001fe200078e0099 */
[----:B------:R-:W-:Y:S01]  /*8360*/  LOP3.LUT R20, R135, R20, R130, 0x96, !PT ;  /* 0x0000001487147212 */ /* 0x000fe200078e9682 */
[----:B------:R-:W-:Y:S01]  /*8370*/  IMAD.MOV.U32 R5, RZ, RZ, R100 ;  /* 0x000000ffff057224 */ /* 0x000fe200078e0064 */
[----:B------:R-:W-:Y:S01]  /*8380*/  LOP3.LUT R21, R136, R21, R129, 0x96, !PT ;  /* 0x0000001588157212 */ /* 0x000fe200078e9681 */
[----:B------:R-:W-:Y:S01]  /*8390*/  IMAD.MOV.U32 R6, RZ, RZ, R92 ;  /* 0x000000ffff067224 */ /* 0x000fe200078e005c */
[----:B------:R-:W-:Y:S01]  /*83a0*/  LOP3.LUT R15, R88, R106, R153, 0x96, !PT ;  /* 0x0000006a580f7212 */ /* 0x000fe200078e9699 */
[----:B------:R-:W-:Y:S01]  /*83b0*/  IMAD.MOV.U32 R7, RZ, RZ, R85 ;  /* 0x000000ffff077224 */ /* 0x000fe200078e0055 */
[----:B------:R-:W-:-:S02]  /*83c0*/  LOP3.LUT R14, R101, R107, R100, 0x96, !PT ;  /* 0x0000006b650e7212 */ /* 0x000fc400078e9664 */
[----:B------:R-:W-:Y:S02]  /*83d0*/  @P3 LOP3.LUT R78, R78, 0x4000, RZ, 0xfc, !PT ;  /* 0x000040004e4e3812 */ /* 0x000fe400078efcff */
[----:B------:R0:W-:Y:S01]  /*83e0*/  STL.128 [R1+0x4050], R4 ;  /* 0x0040500401007387 */ /* 0x0001e20000100c00 */
[----:B------:R-:W-:Y:S02]  /*83f0*/  LOP3.LUT R132, R11, R132, RZ, 0x3c, !PT ;  /* 0x000000840b847212 */ /* 0x000fe400078e3cff */
[----:B------:R-:W-:Y:S02]  /*8400*/  LOP3.LUT R11, R87, R12, R9, 0x96, !PT ;  /* 0x0000000c570b7212 */ /* 0x000fe400078e9609 */
[----:B------:R-:W-:Y:S02]  /*8410*/  ISETP.NE.AND P3, PT, R121, RZ, PT ;  /* 0x000000ff7900720c */ /* 0x000fe40003f65270 */
[----:B------:R-:W-:Y:S02]  /*8420*/  LOP3.LUT R12, R84, R13, R10, 0x96, !PT ;  /* 0x0000000d540c7212 */ /* 0x000fe400078e960a */
[----:B------:R-:W-:-:S02]  /*8430*/  LOP3.LUT R14, R105, R14, R147, 0x96, !PT ;  /* 0x0000000e690e7212 */ /* 0x000fc400078e9693 */
[----:B------:R-:W-:Y:S02]  /*8440*/  SHF.L.W.U32.HI R121, R20, 0x1, R21 ;  /* 0x0000000114797819 */ /* 0x000fe40000010e15 */
[----:B------:R-:W-:Y:S02]  /*8450*/  LOP3.LUT R78, R78, 0xfffeffff, RZ, 0xc0, !PT ;  /* 0xfffeffff4e4e7812 */ /* 0x000fe400078ec0ff */
[----:B------:R-:W-:Y:S01]  /*8460*/  LOP3.LUT R121, R121, R12, RZ, 0x3c, !PT ;  /* 0x0000000c79797212 */ /* 0x000fe200078e3cff */
[----:B0-----:R-:W-:Y:S01]  /*8470*/  IMAD.MOV.U32 R4, RZ, RZ, R86 ;  /* 0x000000ffff047224 */ /* 0x001fe200078e0056 */
[----:B------:R-:W-:Y:S01]  /*8480*/  @P0 LOP3.LUT R78, R78, 0x10000, RZ, 0xfc, !PT ;  /* 0x000100004e4e0812 */ /* 0x000fe200078efcff */
[----:B------:R-:W-:Y:S01]  /*8490*/  IMAD.MOV.U32 R5, RZ, RZ, R91 ;  /* 0x000000ffff057224 */ /* 0x000fe200078e005b */
[----:B------:R-:W-:Y:S01]  /*84a0*/  LOP3.LUT R13, R108, R91, R96, 0x96, !PT ;  /* 0x0000005b6c0d7212 */ /* 0x000fe200078e9660 */
[----:B------:R-:W-:Y:S01]  /*84b0*/  IMAD.MOV.U32 R6, RZ, RZ, R106 ;  /* 0x000000ffff067224 */ /* 0x000fe200078e006a */
[----:B------:R-:W-:Y:S01]  /*84c0*/  ISETP.NE.AND P0, PT, R114, RZ, PT ;  /* 0x000000ff7200720c */ /* 0x000fe20003f05270 */
[----:B------:R-:W-:Y:S01]  /*84d0*/  IMAD.MOV.U32 R7, RZ, RZ, R107 ;  /* 0x000000ffff077224 */ /* 0x000fe200078e006b */
[----:B------:R-:W-:-:S02]  /*84e0*/  LOP3.LUT R78, R78, 0xfffffeff, RZ, 0xc0, !PT ;  /* 0xfffffeff4e4e7812 */ /* 0x000fc400078ec0ff */
[----:B------:R-:W-:Y:S02]  /*84f0*/  LOP3.LUT R114, R0, R102, R89, 0x96, !PT ;  /* 0x0000006600727212 */ /* 0x000fe400078e9659 */
[----:B------:R0:W-:Y:S01]  /*8500*/  STL.128 [R1+0x4020], R4 ;  /* 0x0040200401007387 */ /* 0x0001e20000100c00 */
[----:B------:R-:W-:Y:S02]  /*8510*/  LOP3.LUT R13, R132, R13, R8, 0x96, !PT ;  /* 0x0000000d840d7212 */ /* 0x000fe400078e9608 */
[----:B------:R-:W-:Y:S02]  /*8520*/  @P4 LOP3.LUT R78, R78, 0x100, RZ, 0xfc, !PT ;  /* 0x000001004e4e4812 */ /* 0x000fe400078efcff */
[----:B------:R-:W-:Y:S02]  /*8530*/  LOP3.LUT R114, R103, R114, R140, 0x96, !PT ;  /* 0x0000007267727212 */ /* 0x000fe400078e968c */
[----:B------:R-:W-:Y:S02]  /*8540*/  ISETP.NE.AND P4, PT, R122, RZ, PT ;  /* 0x000000ff7a00720c */ /* 0x000fe40003f85270 */
[----:B------:R-:W-:-:S02]  /*8550*/  LOP3.LUT R78, R78, 0xfffdffff, RZ, 0xc0, !PT ;  /* 0xfffdffff4e4e7812 */ /* 0x000fc400078ec0ff */
[-C--:B------:R-:W-:Y:S02]  /*8560*/  LOP3.LUT R134, R99, R121.reuse, RZ, 0x3c, !PT ;  /* 0x0000007963867212 */ /* 0x080fe400078e3cff */
[----:B------:R-:W-:Y:S02]  /*8570*/  @P2 LOP3.LUT R78, R78, 0x20000, RZ, 0xfc, !PT ;  /* 0x000200004e4e2812 */ /* 0x000fe400078efcff */
[----:B------:R-:W-:Y:S01]  /*8580*/  ISETP.NE.AND P2, PT, R123, RZ, PT ;  /* 0x000000ff7b00720c */ /* 0x000fe20003f45270 */
[----:B0-----:R-:W-:Y:S01]  /*8590*/  IMAD.MOV.U32 R6, RZ, RZ, R102 ;  /* 0x000000ffff067224 */ /* 0x001fe200078e0066 */
[----:B------:R-:W-:Y:S01]  /*85a0*/  LOP3.LUT R149, R2, R121, RZ, 0x3c, !PT ;  /* 0x0000007902957212 */ /* 0x000fe200078e3cff */
[----:B------:R-:W-:Y:S02]  /*85b0*/  IMAD.MOV.U32 R7, RZ, RZ, R99 ;  /* 0x000000ffff077224 */ /* 0x000fe400078e0063 */
[----:B------:R-:W-:Y:S02]  /*85c0*/  IMAD.MOV.U32 R4, RZ, RZ, R118 ;  /* 0x000000ffff047224 */ /* 0x000fe400078e0076 */
[----:B------:R-:W-:-:S05]  /*85d0*/  IMAD.MOV.U32 R5, RZ, RZ, R119 ;  /* 0x000000ffff057224 */ /* 0x000fca00078e0077 */
[----:B------:R0:W-:Y:S02]  /*85e0*/  STL.128 [R1+0x4030], R4 ;  /* 0x0040300401007387 */ /* 0x0001e40000100c00 */
[----:B0-----:R-:W-:Y:S02]  /*85f0*/  IMAD.MOV.U32 R4, RZ, RZ, R89 ;  /* 0x000000ffff047224 */ /* 0x001fe400078e0059 */
        /* <DEDUP_REMOVED lines=9> */
[----:B0-----:R-:W-:Y:S02]  /*8690*/  SHF.L.W.U32.HI R4, R21, 0x1, R20 ;  /* 0x0000000115047819 */ /* 0x001fe40000010e14 */
[----:B------:R-:W-:Y:S02]  /*86a0*/  LOP3.LUT R7, R113, R15, R148, 0x96, !PT ;  /* 0x0000000f71077212 */ /* 0x000fe400078e9694 */
[----:B------:R-:W-:Y:S02]  /*86b0*/  SHF.L.W.U32.HI R6, R11, 0x1, R12 ;  /* 0x000000010b067819 */ /* 0x000fe40000010e0c */
[----:B------:R-:W-:Y:S02]  /*86c0*/  LOP3.LUT R137, R4, R11, RZ, 0x3c, !PT ;  /* 0x0000000b04897212 */ /* 0x000fe400078e3cff */
[----:B------:R-:W-:-:S02]  /*86d0*/  SHF.L.W.U32.HI R5, R14, 0x1, R7 ;  /* 0x000000010e057819 */ /* 0x000fc40000010e07 */
[----:B------:R-:W-:Y:S02]  /*86e0*/  SHF.L.W.U32.HI R11, R12, 0x1, R11 ;  /* 0x000000010c0b7819 */ /* 0x000fe40000010e0b */
[----:B------:R-:W-:Y:S02]  /*86f0*/  LOP3.LUT R12, R109, R86, R93, 0x96, !PT ;  /* 0x000000566d0c7212 */ /* 0x000fe400078e965d */
[----:B------:R-:W-:Y:S02]  /*8700*/  LOP3.LUT R112, R5, R20, RZ, 0x3c, !PT ;  /* 0x0000001405707212 */ /* 0x000fe400078e3cff */
[----:B------:R-:W-:Y:S02]  /*8710*/  LOP3.LUT R5, R2, R99, R90, 0x96, !PT ;  /* 0x0000006302057212 */ /* 0x000fe400078e965a */
[----:B------:R-:W-:Y:S02]  /*8720*/  LOP3.LUT R12, R131, R12, R3, 0x96, !PT ;  /* 0x0000000c830c7212 */ /* 0x000fe400078e9603 */
[----:B------:R-:W-:-:S02]  /*8730*/  SHF.L.W.U32.HI R4, R7, 0x1, R14 ;  /* 0x0000000107047819 */ /* 0x000fc40000010e0e */
[----:B------:R-:W-:Y:S02]  /*8740*/  LOP3.LUT R5, R104, R5, R139, 0x96, !PT ;  /* 0x0000000568057212 */ /* 0x000fe400078e968b */
[----:B------:R-:W-:Y:S02]  /*8750*/  SHF.L.W.U32.HI R143, R13, 0x1, R12 ;  /* 0x000000010d8f7819 */ /* 0x000fe40000010e0c */
[----:B------:R-:W-:Y:S02]  /*8760*/  SHF.L.W.U32.HI R15, R12, 0x1, R13 ;  /* 0x000000010c0f7819 */ /* 0x000fe40000010e0d */
[----:B------:R-:W-:Y:S02]  /*8770*/  LOP3.LUT R21, R4, R21, RZ, 0x3c, !PT ;  /* 0x0000001504157212 */ /* 0x000fe400078e3cff */
[----:B------:R-:W-:Y:S02]  /*8780*/  SHF.L.W.U32.HI R4, R114, 0x1, R5 ;  /* 0x0000000172047819 */ /* 0x000fe40000010e05 */
[----:B------:R-:W-:-:S02]  /*8790*/  LOP3.LUT R143, R143, R114, RZ, 0x3c, !PT ;  /* 0x000000728f8f7212 */ /* 0x000fc400078e3cff */
[----:B------:R-:W-:Y:S02]  /*87a0*/  SHF.L.W.U32.HI R114, R5, 0x1, R114 ;  /* 0x0000000105727819 */ /* 0x000fe40000010e72 */
[----:B------:R-:W-:Y:S02]  /*87b0*/  LOP3.LUT R15, R15, R5, RZ, 0x3c, !PT ;  /* 0x000000050f0f7212 */ /* 0x000fe400078e3cff */
[----:B------:R-:W-:Y:S02]  /*87c0*/  LOP3.LUT R163, R11, R12, RZ, 0x3c, !PT ;  /* 0x0000000c0ba37212 */ /* 0x000fe400078e3cff */
[----:B------:R-:W-:Y:S02]  /*87d0*/  LOP3.LUT R12, R109, R112, RZ, 0x3c, !PT ;  /* 0x000000706d0c7212 */ /* 0x000fe400078e3cff */
[----:B------:R-:W-:Y:S02]  /*87e0*/  LOP3.LUT R5, R108, R21, RZ, 0x3c, !PT ;  /* 0x000000156c057212 */ /* 0x000fe400078e3cff */
[----:B------:R-:W-:-:S02]  /*87f0*/  LOP3.LUT R122, R6, R13, RZ, 0x3c, !PT ;  /* 0x0000000d067a7212 */ /* 0x000fc400078e3cff */
[----:B------:R-:W-:Y:S02]  /*8800*/  LOP3.LUT R11, R4, R14, RZ, 0x3c, !PT ;  /* 0x0000000e040b7212 */ /* 0x000fe400078e3cff */
[--C-:B------:R-:W-:Y:S02]  /*8810*/  SHF.L.U64.HI R13, R12, UR50, R5.reuse ;  /* 0x000000320c0d7c19 */ /* 0x100fe40008010205 */
[----:B------:R-:W-:Y:S02]  /*8820*/  SHF.R.U32.HI R4, RZ, UR65, R5 ;  /* 0x00000041ff047c19 */ /* 0x000fe40008011605 */
[----:B------:R-:W-:Y:S02]  /*8830*/  LOP3.LUT R114, R114, R7, RZ, 0x3c, !PT ;  /* 0x0000000772727212 */ /* 0x000fe400078e3cff */
[----:B------:R-:W-:Y:S02]  /*8840*/  LOP3.LUT R108, R3, R112, RZ, 0x3c, !PT ;  /* 0x00000070036c7212 */ /* 0x000fe400078e3cff */
[----:B------:R-:W-:-:S02]  /*8850*/  LOP3.LUT R109, R8, R21, RZ, 0x3c, !PT ;  /* 0x00000015086d7212 */ /* 0x000fc400078e3cff */
[C---:B------:R-:W-:Y:S02]  /*8860*/  SHF.L.U32 R7, R12.reuse, UR50, RZ ;  /* 0x000000320c077c19 */ /* 0x040fe400080006ff */
[----:B------:R-:W-:Y:S02]  /*8870*/  SHF.R.U64 R6, R12, UR65, R5 ;  /* 0x000000410c067c19 */ /* 0x000fe40008001205 */
[----:B------:R-:W-:Y:S02]  /*8880*/  LOP3.LUT R20, R88, R163, RZ, 0x3c, !PT ;  /* 0x000000a358147212 */ /* 0x000fe400078e3cff */
[----:B------:R-:W-:Y:S02]  /*8890*/  LOP3.LUT R101, R101, R122, RZ, 0x3c, !PT ;  /* 0x0000007a65657212 */ /* 0x000fe400078e3cff */
[----:B------:R-:W-:Y:S02]  /*88a0*/  @P4 LOP3.LUT R5, R4, R13, RZ, 0x3c, !PT ;  /* 0x0000000d04054212 */ /* 0x000fe400078e3cff */
[----:B------:R-:W-:-:S02]  /*88b0*/  SHF.L.U64.HI R14, R108, UR29, R109 ;  /* 0x0000001d6c0e7c19 */ /* 0x000fc4000801026d */
[----:B------:R-:W-:Y:S02]  /*88c0*/  SHF.R.U32.HI R13, RZ, UR47, R109 ;  /* 0x0000002fff0d7c19 */ /* 0x000fe4000801166d */
[----:B------:R-:W-:Y:S02]  /*88d0*/  @P4 LOP3.LUT R12, R6, R7, RZ, 0x3c, !PT ;  /* 0x00000007060c4212 */ /* 0x000fe400078e3cff */
[C---:B------:R-:W-:Y:S02]  /*88e0*/  SHF.L.U32 R7, R20.reuse, UR51, RZ ;  /* 0x0000003314077c19 */ /* 0x040fe400080006ff */
[----:B------:R-:W-:Y:S02]  /*88f0*/  SHF.R.U64 R4, R20, UR63, R101 ;  /* 0x0000003f14047c19 */ /* 0x000fe40008001265 */
[----:B------:R-:W-:Y:S02]  /*8900*/  SHF.R.U64 R6, R108, UR47, R109 ;  /* 0x0000002f6c067c19 */ /* 0x000fe4000800126d */
[----:B------:R-:W-:-:S02]  /*8910*/  @P3 LOP3.LUT R109, R13, R14, RZ, 0x3c, !PT ;  /* 0x0000000e0d6d3212 */ /* 0x000fc400078e3cff */
[----:B------:R-:W-:Y:S02]  /*8920*/  SHF.L.U64.HI R13, R20, UR51, R101 ;  /* 0x00000033140d7c19 */ /* 0x000fe40008010265 */
[----:B------:R-:W-:Y:S02]  /*8930*/  @P1 LOP3.LUT R20, R4, R7, RZ, 0x3c, !PT ;  /* 0x0000000704141212 */ /* 0x000fe400078e3cff */
[----:B------:R-:W-:Y:S02]  /*8940*/  SHF.L.U32 R123, R108, UR29, RZ ;  /* 0x0000001d6c7b7c19 */ /* 0x000fe400080006ff */
[-C--:B------:R-:W-:Y:S02]  /*8950*/  LOP3.LUT R7, R106, R163.reuse, RZ, 0x3c, !PT ;  /* 0x000000a36a077212 */ /* 0x080fe400078e3cff */
[-C--:B------:R-:W-:Y:S02]  /*8960*/  LOP3.LUT R153, R153, R163.reuse, RZ, 0x3c, !PT ;  /* 0x000000a399997212 */ /* 0x080fe400078e3cff */
[----:B------:R-:W-:-:S02]  /*8970*/  LOP3.LUT R113, R113, R163, RZ, 0x3c, !PT ;  /* 0x000000a371717212 */ /* 0x000fc400078e3cff */
[----:B------:R-:W-:Y:S02]  /*8980*/  SHF.R.U32.HI R4, RZ, UR63, R101 ;  /* 0x0000003fff047c19 */ /* 0x000fe40008011665 */
[----:B------:R-:W-:Y:S02]  /*8990*/  LOP3.LUT R163, R148, R163, RZ, 0x3c, !PT ;  /* 0x000000a394a37212 */ /* 0x000fe400078e3cff */
[-C--:B------:R-:W-:Y:S02]  /*89a0*/  LOP3.LUT R14, R147, R122.reuse, RZ, 0x3c, !PT ;  /* 0x0000007a930e7212 */ /* 0x080fe400078e3cff */
[----:B------:R-:W-:Y:S02]  /*89b0*/  @P3 LOP3.LUT R108, R6, R123, RZ, 0x3c, !PT ;  /* 0x0000007b066c3212 */ /* 0x000fe400078e3cff */
[----:B------:R-:W-:Y:S02]  /*89c0*/  @P1 LOP3.LUT R101, R4, R13, RZ, 0x3c, !PT ;  /* 0x0000000d04651212 */ /* 0x000fe400078e3cff */
[----:B------:R-:W-:-:S02]  /*89d0*/  LOP3.LUT R6, R105, R122, RZ, 0x3c, !PT ;  /* 0x0000007a69067212 */ /* 0x000fc400078e3cff */
[--C-:B------:R-:W-:Y:S02]  /*89e0*/  SHF.L.U64.HI R106, R163, UR30, R14.reuse ;  /* 0x0000001ea36a7c19 */ /* 0x100fe4000801020e */
[--C-:B------:R-:W-:Y:S02]  /*89f0*/  SHF.R.U32.HI R13, RZ, UR48, R14.reuse ;  /* 0x00000030ff0d7c19 */ /* 0x100fe4000801160e */
[----:B------:R-:W-:Y:S02]  /*8a00*/  LOP3.LUT R103, R103, R137, RZ, 0x3c, !PT ;  /* 0x0000008967677212 */ /* 0x000fe400078e3cff */
[C---:B------:R-:W-:Y:S02]  /*8a10*/  SHF.L.U32 R105, R163.reuse, UR30, RZ ;  /* 0x0000001ea3697c19 */ /* 0x040fe400080006ff */
[----:B------:R-:W-:Y:S02]  /*8a20*/  SHF.R.U64 R4, R163, UR48, R14 ;  /* 0x00000030a3047c19 */ /* 0x000fe4000800120e */
[----:B------:R-:W-:-:S02]  /*8a30*/  LOP3.LUT R104, R104, R121, RZ, 0x3c, !PT ;  /* 0x0000007968687212 */ /* 0x000fc400078e3cff */
[----:B------:R-:W-:Y:S02]  /*8a40*/  ISETP.NE.AND P1, PT, R111, RZ, PT ;  /* 0x000000ff6f00720c */ /* 0x000fe40003f25270 */
[----:B------:R-:W-:Y:S02]  /*8a50*/  @P2 LOP3.LUT R14, R13, R106, RZ, 0x3c, !PT ;  /* 0x0000006a0d0e2212 */ /* 0x000fe400078e3cff */
[----:B------:R-:W-:Y:S02]  /*8a60*/  @P2 LOP3.LUT R163, R4, R105, RZ, 0x3c, !PT ;  /* 0x0000006904a32212 */ /* 0x000fe400078e3cff */
[C-C-:B------:R-:W-:Y:S02]  /*8a70*/  SHF.L.U64.HI R106, R103.reuse, UR56, R104.reuse ;  /* 0x00000038676a7c19 */ /* 0x140fe40008010268 */
[----:B------:R-:W-:Y:S02]  /*8a80*/  SHF.R.U32.HI R13, RZ, UR18, R104 ;  /* 0x00000012ff0d7c19 */ /* 0x000fe40008011668 */
[----:B------:R-:W-:-:S02]  /*8a90*/  SHF.L.U32 R105, R103, UR56, RZ ;  /* 0x0000003867697c19 */ /* 0x000fc400080006ff */
[----:B------:R-:W-:Y:S02]  /*8aa0*/  SHF.R.U64 R4, R103, UR18, R104 ;  /* 0x0000001267047c19 */ /* 0x000fe40008001268 */
[----:B------:R-:W-:Y:S02]  /*8ab0*/  ISETP.NE.AND P2, PT, R110, RZ, PT ;  /* 0x000000ff6e00720c */ /* 0x000fe40003f45270 */
[----:B------:R-:W-:Y:S02]  /*8ac0*/  LOP3.LUT R133, R102, R137, RZ, 0x3c, !PT ;  /* 0x0000008966857212 */ /* 0x000fe400078e3cff */
[----:B------:R-:W-:Y:S02]  /*8ad0*/  @P0 LOP3.LUT R104, R13, R106, RZ, 0x3c, !PT ;  /* 0x0000006a0d680212 */ /* 0x000fe400078e3cff */
[----:B------:R-:W-:Y:S02]  /*8ae0*/  @P0 LOP3.LUT R103, R4, R105, RZ, 0x3c, !PT ;  /* 0x0000006904670212 */ /* 0x000fe400078e3cff */
[----:B------:R-:W-:-:S02]  /*8af0*/  LOP3.LUT R158, R89, R137, RZ, 0x3c, !PT ;  /* 0x00000089599e7212 */ /* 0x000fc400078e3cff */
[----:B------:R-:W-:Y:S02]  /*8b00*/  LOP3.LUT R13, R90, R121, RZ, 0x3c, !PT ;  /* 0x000000795a0d7212 */ /* 0x000fe400078e3cff */
[C---:B------:R-:W-:Y:S02]  /*8b10*/  SHF.L.U32 R105, R133.reuse, UR71, RZ ;  /* 0x0000004785697c19 */ /* 0x040fe400080006ff */
[C-C-:B------:R-:W-:Y:S02]  /*8b20*/  SHF.R.U64 R4, R133.reuse, UR66, R134.reuse ;  /* 0x0000004285047c19 */ /* 0x140fe40008001286 */
[--C-:B------:R-:W-:Y:S02]  /*8b30*/  SHF.L.U64.HI R90, R133, UR71, R134.reuse ;  /* 0x00000047855a7c19 */ /* 0x100fe40008010286 */
[----:B------:R-:W-:Y:S02]  /*8b40*/  SHF.R.U32.HI R89, RZ, UR66, R134 ;  /* 0x00000042ff597c19 */ /* 0x000fe40008011686 */
[----:B------:R-:W-:-:S02]  /*8b50*/  ISETP.NE.AND P3, PT, R117, RZ, PT ;  /* 0x000000ff7500720c */ /* 0x000fc40003f65270 */
[----:B------:R-:W-:Y:S02]  /*8b60*/  LOP3.LUT R88, R107, R122, RZ, 0x3c, !PT ;  /* 0x0000007a6b587212 */ /* 0x000fe400078e3cff */
[----:B------:R-:W-:Y:S02]  /*8b70*/  @P1 LOP3.LUT R133, R4, R105, RZ, 0x3c, !PT ;  /* 0x0000006904851212 */ /* 0x000fe400078e3cff */
[----:B------:R-:W-:Y:S02]  /*8b80*/  @P1 LOP3.LUT R134, R89, R90, RZ, 0x3c, !PT ;  /* 0x0000005a59861212 */ /* 0x000fe400078e3cff */
[C---:B------:R-:W-:Y:S02]  /*8b90*/  SHF.L.U32 R107, R158.reuse, UR52, RZ ;  /* 0x000000349e6b7c19 */ /* 0x040fe400080006ff */
[C-C-:B------:R-:W-:Y:S02]  /*8ba0*/  SHF.R.U64 R4, R158.reuse, UR22, R13.reuse ;  /* 0x000000169e047c19 */ /* 0x140fe4000800120d */
[----:B------:R-:W-:-:S02]  /*8bb0*/  SHF.L.U64.HI R90, R158, UR52, R13 ;  /* 0x000000349e5a7c19 */ /* 0x000fc4000801020d */
[----:B------:R-:W-:Y:S02]  /*8bc0*/  SHF.R.U32.HI R89, RZ, UR22, R13 ;  /* 0x00000016ff597c19 */ /* 0x000fe4000801160d */
[----:B------:R-:W-:Y:S02]  /*8bd0*/  ISETP.NE.AND P4, PT, R120, RZ, PT ;  /* 0x000000ff7800720c */ /* 0x000fe40003f85270 */
[----:B------:R-:W-:Y:S02]  /*8be0*/  LOP3.LUT R152, R0, R137, RZ, 0x3c, !PT ;  /* 0x0000008900987212 */ /* 0x000fe400078e3cff */
[----:B------:R-:W-:Y:S02]  /*8bf0*/  @P2 LOP3.LUT R158, R4, R107, RZ, 0x3c, !PT ;  /* 0x0000006b049e2212 */ /* 0x000fe400078e3cff */
[----:B------:R-:W-:Y:S02]  /*8c00*/  @P2 LOP3.LUT R13, R89, R90, RZ, 0x3c, !PT ;  /* 0x0000005a590d2212 */ /* 0x000fe400078e3cff */
[----:B------:R-:W-:-:S02]  /*8c10*/  SHF.L.U32 R89, R152, UR70, RZ ;  /* 0x0000004698597c19 */ /* 0x000fc400080006ff */
[--C-:B------:R-:W-:Y:S02]  /*8c20*/  SHF.R.U64 R4, R152, UR62, R149.reuse ;  /* 0x0000003e98047c19 */ /* 0x100fe40008001295 */
[----:B------:R-:W-:Y:S02]  /*8c30*/  LOP3.LUT R137, R140, R137, RZ, 0x3c, !PT ;  /* 0x000000898c897212 */ /* 0x000fe400078e3cff */
[----:B------:R-:W-:Y:S02]  /*8c40*/  LOP3.LUT R90, R139, R121, RZ, 0x3c, !PT ;  /* 0x000000798b5a7212 */ /* 0x000fe400078e3cff */
[--C-:B------:R-:W-:Y:S02]  /*8c50*/  SHF.L.U64.HI R107, R152, UR70, R149.reuse ;  /* 0x00000046986b7c19 */ /* 0x100fe40008010295 */
[----:B------:R-:W-:Y:S02]  /*8c60*/  @P3 LOP3.LUT R152, R4, R89, RZ, 0x3c, !PT ;  /* 0x0000005904983212 */ /* 0x000fe400078e3cff */
[----:B------:R-:W-:-:S02]  /*8c70*/  SHF.R.U32.HI R102, RZ, UR62, R149 ;  /* 0x0000003eff667c19 */ /* 0x000fc40008011695 */
[C---:B------:R-:W-:Y:S02]  /*8c80*/  SHF.L.U32 R89, R137.reuse, UR54, RZ ;  /* 0x0000003689597c19 */ /* 0x040fe400080006ff */
[C-C-:B------:R-:W-:Y:S02]  /*8c90*/  SHF.R.U64 R4, R137.reuse, UR58, R90.reuse ;  /* 0x0000003a89047c19 */ /* 0x140fe4000800125a */
[--C-:B------:R-:W-:Y:S02]  /*8ca0*/  SHF.L.U64.HI R111, R137, UR54, R90.reuse ;  /* 0x00000036896f7c19 */ /* 0x100fe4000801025a */
[----:B------:R-:W-:Y:S02]  /*8cb0*/  @P3 LOP3.LUT R149, R102, R107, RZ, 0x3c, !PT ;  /* 0x0000006b66953212 */ /* 0x000fe400078e3cff */
[----:B------:R-:W-:Y:S02]  /*8cc0*/  SHF.R.U32.HI R110, RZ, UR58, R90 ;  /* 0x0000003aff6e7c19 */ /* 0x000fe4000801165a */
[----:B------:R-:W-:-:S02]  /*8cd0*/  @P4 LOP3.LUT R137, R4, R89, RZ, 0x3c, !PT ;  /* 0x0000005904894212 */ /* 0x000fc400078e3cff */
[----:B------:R-:W-:Y:S02]  /*8ce0*/  LOP3.LUT R102, R154, R143, RZ, 0x3c, !PT ;  /* 0x0000008f9a667212 */ /* 0x000fe400078e3cff */
[----:B------:R-:W-:Y:S02]  /*8cf0*/  LOP3.LUT R89, R155, R15, RZ, 0x3c, !PT ;  /* 0x0000000f9b597212 */ /* 0x000fe400078e3cff */
[----:B------:R-:W-:Y:S02]  /*8d00*/  @P4 LOP3.LUT R90, R110, R111, RZ, 0x3c, !PT ;  /* 0x0000006f6e5a4212 */ /* 0x000fe400078e3cff */
[----:B------:R-:W-:Y:S02]  /*8d10*/  P2R R107, PR, RZ, 0x8 ;  /* 0x00000008ff6b7803 */ /* 0x000fe40000000000 */
[C---:B------:R-:W-:Y:S02]  /*8d20*/  SHF.L.U32 R111, R102.reuse, UR57, RZ ;  /* 0x00000039666f7c19 */ /* 0x040fe400080006ff */
[----:B------:R-:W-:-:S02]  /*8d30*/  SHF.R.U64 R4, R102, UR8, R89 ;  /* 0x0000000866047c19 */ /* 0x000fc40008001259 */
[----:B------:R-:W-:Y:S02]  /*8d40*/  LOP3.LUT P3, RZ, R78, 0x1, RZ, 0xc0, !PT ;  /* 0x000000014eff7812 */ /* 0x000fe4000786c0ff */
[----:B------:R-:W-:Y:S02]  /*8d50*/  LOP3.LUT R97, R97, R143, RZ, 0x3c, !PT ;  /* 0x0000008f61617212 */ /* 0x000fe400078e3cff */
[----:B------:R-:W-:Y:S02]  /*8d60*/  LOP3.LUT R98, R98, R15, RZ, 0x3c, !PT ;  /* 0x0000000f62627212 */ /* 0x000fe400078e3cff */
[--C-:B------:R-:W-:Y:S02]  /*8d70*/  SHF.L.U64.HI R117, R102, UR57, R89.reuse ;  /* 0x0000003966757c19 */ /* 0x100fe40008010259 */
[----:B------:R-:W-:Y:S02]  /*8d80*/  SHF.R.U32.HI R110, RZ, UR8, R89 ;  /* 0x00000008ff6e7c19 */ /* 0x000fe40008011659 */
[----:B------:R-:W-:-:S02]  /*8d90*/  @P6 LOP3.LUT R102, R4, R111, RZ, 0x3c, !PT ;  /* 0x0000006f04666212 */ /* 0x000fc400078e3cff */
[----:B------:R-:W-:Y:S02]  /*8da0*/  P2R R106, PR, RZ, 0x4 ;  /* 0x00000004ff6a7803 */ /* 0x000fe40000000000 */
[C---:B------:R-:W-:Y:S02]  /*8db0*/  SHF.L.U32 R111, R97.reuse, UR12, RZ ;  /* 0x0000000c616f7c19 */ /* 0x040fe400080006ff */
[----:B------:R-:W-:Y:S02]  /*8dc0*/  SHF.R.U64 R4, R97, UR67, R98 ;  /* 0x0000004361047c19 */ /* 0x000fe40008001262 */
[----:B------:R-:W-:Y:S02]  /*8dd0*/  LOP3.LUT P2, RZ, R78, 0x2, RZ, 0xc0, !PT ;  /* 0x000000024eff7812 */ /* 0x000fe4000784c0ff */
[----:B------:R-:W-:Y:S02]  /*8de0*/  LOP3.LUT R125, R94, R143, RZ, 0x3c, !PT ;  /* 0x0000008f5e7d7212 */ /* 0x000fe400078e3cff */
[----:B------:R-:W-:-:S02]  /*8df0*/  LOP3.LUT R126, R95, R15, RZ, 0x3c, !PT ;  /* 0x0000000f5f7e7212 */ /* 0x000fc400078e3cff */
[----:B------:R-:W-:Y:S02]  /*8e00*/  @P6 LOP3.LUT R89, R110, R117, RZ, 0x3c, !PT ;  /* 0x000000756e596212 */ /* 0x000fe400078e3cff */
[----:B------:R-:W-:Y:S02]  /*8e10*/  SHF.L.U64.HI R117, R97, UR12, R98 ;  /* 0x0000000c61757c19 */ /* 0x000fe40008010262 */
[----:B------:R-:W-:Y:S02]  /*8e20*/  @P5 LOP3.LUT R97, R4, R111, RZ, 0x3c, !PT ;  /* 0x0000006f04615212 */ /* 0x000fe400078e3cff */
[C---:B------:R-:W-:Y:S02]  /*8e30*/  SHF.L.U32 R95, R125.reuse, UR53, RZ ;  /* 0x000000357d5f7c19 */ /* 0x040fe400080006ff */
[----:B------:R-:W-:Y:S02]  /*8e40*/  SHF.R.U64 R4, R125, UR23, R126 ;  /* 0x000000177d047c19 */ /* 0x000fe4000800127e */
[----:B------:R-:W-:-:S02]  /*8e50*/  P2R R105, PR, RZ, 0x2 ;  /* 0x00000002ff697803 */ /* 0x000fc40000000000 */
[----:B------:R-:W-:Y:S02]  /*8e60*/  LOP3.LUT R145, R130, R143, RZ, 0x3c, !PT ;  /* 0x0000008f82917212 */ /* 0x000fe400078e3cff */
[----:B------:R-:W-:Y:S02]  /*8e70*/  LOP3.LUT R146, R129, R15, RZ, 0x3c, !PT ;  /* 0x0000000f81927212 */ /* 0x000fe400078e3cff */
[--C-:B------:R-:W-:Y:S02]  /*8e80*/  SHF.L.U64.HI R111, R125, UR53, R126.reuse ;  /* 0x000000357d6f7c19 */ /* 0x100fe4000801027e */
[----:B------:R-:W-:Y:S02]  /*8e90*/  SHF.R.U32.HI R94, RZ, UR23, R126 ;  /* 0x00000017ff5e7c19 */ /* 0x000fe4000801167e */
[----:B------:R-:W-:Y:S02]  /*8ea0*/  LOP3.LUT P1, RZ, R78, 0x4, RZ, 0xc0, !PT ;  /* 0x000000044eff7812 */ /* 0x000fe4000782c0ff */
[----:B------:R-:W-:-:S02]  /*8eb0*/  @P3 LOP3.LUT R125, R4, R95, RZ, 0x3c, !PT ;  /* 0x0000005f047d3212 */ /* 0x000fc400078e3cff */
[C---:B------:R-:W-:Y:S02]  /*8ec0*/  SHF.L.U32 R95, R145.reuse, UR28, RZ ;  /* 0x0000001c915f7c19 */ /* 0x040fe400080006ff */
[C-C-:B------:R-:W-:Y:S02]  /*8ed0*/  SHF.R.U64 R4, R145.reuse, UR46, R146.reuse ;  /* 0x0000002e91047c19 */ /* 0x140fe40008001292 */
[----:B------:R-:W-:Y:S02]  /*8ee0*/  @P3 LOP3.LUT R126, R94, R111, RZ, 0x3c, !PT ;  /* 0x0000006f5e7e3212 */ /* 0x000fe400078e3cff */
[----:B------:R-:W-:Y:S02]  /*8ef0*/  P2R R99, PR, RZ, 0x1 ;  /* 0x00000001ff637803 */ /* 0x000fe40000000000 */
[--C-:B------:R-:W-:Y:S02]  /*8f00*/  SHF.L.U64.HI R111, R145, UR28, R146.reuse ;  /* 0x0000001c916f7c19 */ /* 0x100fe40008010292 */
[----:B------:R-:W-:-:S02]  /*8f10*/  SHF.R.U32.HI R94, RZ, UR46, R146 ;  /* 0x0000002eff5e7c19 */ /* 0x000fc40008011692 */
[----:B------:R-:W-:Y:S02]  /*8f20*/  LOP3.LUT P0, RZ, R78, 0x8, RZ, 0xc0, !PT ;  /* 0x000000084eff7812 */ /* 0x000fe4000780c0ff */
[----:B------:R-:W-:Y:S02]  /*8f30*/  LOP3.LUT R143, R135, R143, RZ, 0x3c, !PT ;  /* 0x0000008f878f7212 */ /* 0x000fe400078e3cff */
[----:B------:R-:W-:Y:S02]  /*8f40*/  LOP3.LUT R144, R136, R15, RZ, 0x3c, !PT ;  /* 0x0000000f88907212 */ /* 0x000fe400078e3cff */
[----:B------:R-:W-:Y:S02]  /*8f50*/  @P2 LOP3.LUT R145, R4, R95, RZ, 0x3c, !PT ;  /* 0x0000005f04912212 */ /* 0x000fe400078e3cff */
[----:B------:R-:W-:Y:S02]  /*8f60*/  @P2 LOP3.LUT R146, R94, R111, RZ, 0x3c, !PT ;  /* 0x0000006f5e922212 */ /* 0x000fe400078e3cff */
[----:B------:R-:W-:-:S02]  /*8f70*/  LOP3.LUT R4, R86, R112, RZ, 0x3c, !PT ;  /* 0x0000007056047212 */ /* 0x000fc400078e3cff */
[C---:B------:R-:W-:Y:S02]  /*8f80*/  SHF.L.U32 R94, R143.reuse, UR55, RZ ;  /* 0x000000378f5e7c19 */ /* 0x040fe400080006ff */
[C-C-:B------:R-:W-:Y:S02]  /*8f90*/  SHF.R.U64 R15, R143.reuse, UR59, R144.reuse ;  /* 0x0000003b8f0f7c19 */ /* 0x140fe40008001290 */
[--C-:B------:R-:W-:Y:S02]  /*8fa0*/  SHF.L.U64.HI R95, R143, UR55, R144.reuse ;  /* 0x000000378f5f7c19 */ /* 0x100fe40008010290 */
[----:B------:R-:W-:Y:S02]  /*8fb0*/  SHF.R.U32.HI R86, RZ, UR59, R144 ;  /* 0x0000003bff567c19 */ /* 0x000fe40008011690 */
[----:B------:R-:W-:Y:S02]  /*8fc0*/  LOP3.LUT R91, R91, R21, RZ, 0x3c, !PT ;  /* 0x000000155b5b7212 */ /* 0x000fe400078e3cff */
[----:B------:R-:W-:-:S02]  /*8fd0*/  @P1 LOP3.LUT R143, R15, R94, RZ, 0x3c, !PT ;  /* 0x0000005e0f8f1212 */ /* 0x000fc400078e3cff */
[----:B------:R-:W-:Y:S02]  /*8fe0*/  @P1 LOP3.LUT R144, R86, R95, RZ, 0x3c, !PT ;  /* 0x0000005f56901212 */ /* 0x000fe400078e3cff */
[C---:B------:R-:W-:Y:S02]  /*8ff0*/  SHF.L.U32 R94, R4.reuse, UR15, RZ ;  /* 0x0000000f045e7c19 */ /* 0x040fe400080006ff */
[C-C-:B------:R-:W-:Y:S02]  /*9000*/  SHF.R.U64 R15, R4.reuse, UR4, R91.reuse ;  /* 0x00000004040f7c19 */ /* 0x140fe4000800125b */
[--C-:B------:R-:W-:Y:S02]  /*9010*/  SHF.L.U64.HI R95, R4, UR15, R91.reuse ;  /* 0x0000000f045f7c19 */ /* 0x100fe4000801025b */
[----:B------:R-:W-:Y:S02]  /*9020*/  SHF.R.U32.HI R86, RZ, UR4, R91 ;  /* 0x00000004ff567c19 */ /* 0x000fe4000801165b */
[----:B------:R-:W-:-:S02]  /*9030*/  @P0 LOP3.LUT R4, R15, R94, RZ, 0x3c, !PT ;  /* 0x0000005e0f040212 */ /* 0x000fc400078e3cff */
[----:B------:R-:W-:Y:S02]  /*9040*/  @P0 LOP3.LUT R91, R86, R95, RZ, 0x3c, !PT ;  /* 0x0000005f565b0212 */ /* 0x000fe400078e3cff */
[----:B------:R-:W-:Y:S02]  /*9050*/  ISETP.NE.AND P0, PT, RZ, UR27, PT ;  /* 0x0000001bff007c0c */ /* 0x000fe4000bf05270 */
[----:B------:R-:W-:Y:S02]  /*9060*/  LOP3.LUT R96, R96, R21, RZ, 0x3c, !PT ;  /* 0x0000001560607212 */ /* 0x000fe400078e3cff */
[----:B------:R-:W-:Y:S02]  /*9070*/  LOP3.LUT R93, R93, R112, RZ, 0x3c, !PT ;  /* 0x000000705d5d7212 */ /* 0x000fe400078e3cff */
[--C-:B------:R-:W-:Y:S02]  /*9080*/  SHF.R.U32.HI R86, RZ, UR68, R96.reuse ;  /* 0x00000044ff567c19 */ /* 0x100fe40008011660 */
[----:B------:R-:W-:-:S02]  /*9090*/  SHF.L.U64.HI R95, R93, UR27, R96 ;  /* 0x0000001b5d5f7c19 */ /* 0x000fc40008010260 */
[C---:B------:R-:W-:Y:S02]  /*90a0*/  SHF.R.U64 R15, R93.reuse, UR68, R96 ;  /* 0x000000445d0f7c19 */ /* 0x040fe40008001260 */
[----:B------:R-:W-:Y:S02]  /*90b0*/  SHF.L.U32 R94, R93, UR27, RZ ;  /* 0x0000001b5d5e7c19 */ /* 0x000fe400080006ff */
[----:B------:R-:W-:Y:S02]  /*90c0*/  ISETP.NE.AND P1, PT, RZ, UR10, PT ;  /* 0x0000000aff007c0c */ /* 0x000fe4000bf25270 */
[----:B------:R-:W-:Y:S02]  /*90d0*/  @P0 LOP3.LUT R96, R86, R95, RZ, 0x3c, !PT ;  /* 0x0000005f56600212 */ /* 0x000fe400078e3cff */
[----:B------:R-:W-:Y:S02]  /*90e0*/  @P0 LOP3.LUT R93, R15, R94, RZ, 0x3c, !PT ;  /* 0x0000005e0f5d0212 */ /* 0x000fe400078e3cff */
[----:B------:R-:W-:-:S02]  /*90f0*/  LOP3.LUT R112, R131, R112, RZ, 0x3c, !PT ;  /* 0x0000007083707212 */ /* 0x000fc400078e3cff */
[----:B------:R-:W-:Y:S02]  /*9100*/  LOP3.LUT R141, R132, R21, RZ, 0x3c, !PT ;  /* 0x00000015848d7212 */ /* 0x000fe400078e3cff */
[----:B------:R-:W-:Y:S02]  /*9110*/  ISETP.NE.AND P0, PT, RZ, UR7, PT ;  /* 0x00000007ff007c0c */ /* 0x000fe4000bf05270 */
[--C-:B------:R-:W-:Y:S02]  /*9120*/  SHF.R.U32.HI R21, RZ, UR60, R141.reuse ;  /* 0x0000003cff157c19 */ /* 0x100fe4000801168d */
[C-C-:B------:R-:W-:Y:S02]  /*9130*/  SHF.L.U64.HI R86, R112.reuse, UR10, R141.reuse ;  /* 0x0000000a70567c19 */ /* 0x140fe4000801028d */
[C---:B------:R-:W-:Y:S02]  /*9140*/  SHF.R.U64 R15, R112.reuse, UR60, R141 ;  /* 0x0000003c700f7c19 */ /* 0x040fe4000800128d */
[----:B------:R-:W-:-:S02]  /*9150*/  SHF.L.U32 R94, R112, UR10, RZ ;  /* 0x0000000a705e7c19 */ /* 0x000fc400080006ff */
[----:B------:R-:W-:Y:S02]  /*9160*/  @P1 LOP3.LUT R141, R21, R86, RZ, 0x3c, !PT ;  /* 0x00000056158d1212 */ /* 0x000fe400078e3cff */
[----:B------:R-:W-:Y:S02]  /*9170*/  @P1 LOP3.LUT R112, R15, R94, RZ, 0x3c, !PT ;  /* 0x0000005e0f701212 */ /* 0x000fe400078e3cff */
[--C-:B------:R-:W-:Y:S02]  /*9180*/  SHF.R.U32.HI R21, RZ, UR6, R88.reuse ;  /* 0x00000006ff157c19 */ /* 0x100fe40008011658 */
[C-C-:B------:R-:W-:Y:S02]  /*9190*/  SHF.L.U64.HI R86, R7.reuse, UR7, R88.reuse ;  /* 0x0000000707567c19 */ /* 0x140fe40008010258 */
[C---:B------:R-:W-:Y:S01]  /*91a0*/  SHF.R.U64 R15, R7.reuse, UR6, R88 ;  /* 0x00000006070f7c19 */ /* 0x040fe20008001258 */
[----:B------:R-:W0:Y:S01]  /*91b0*/  LDCU UR6, c[0x3][0x104] ;  /* 0x00c02080ff0677ac */ /* 0x000e220008000800 */
[----:B------:R-:W-:-:S02]  /*91c0*/  SHF.L.U32 R94, R7, UR7, RZ ;  /* 0x00000007075e7c19 */ /* 0x000fc400080006ff */
[----:B------:R-:W-:Y:S02]  /*91d0*/  ISETP.NE.AND P1, PT, RZ, UR16, PT ;  /* 0x00000010ff007c0c */ /* 0x000fe4000bf25270 */
[----:B------:R-:W-:Y:S02]  /*91e0*/  @P0 LOP3.LUT R88, R21, R86, RZ, 0x3c, !PT ;  /* 0x0000005615580212 */ /* 0x000fe400078e3cff */
[----:B------:R-:W-:Y:S02]  /*91f0*/  @P0 LOP3.LUT R7, R15, R94, RZ, 0x3c, !PT ;  /* 0x0000005e0f070212 */ /* 0x000fe400078e3cff */
[----:B------:R-:W-:Y:S02]  /*9200*/  LOP3.LUT R100, R100, R122, RZ, 0x3c, !PT ;  /* 0x0000007a64647212 */ /* 0x000fe400078e3cff */
[----:B------:R-:W-:Y:S02]  /*9210*/  ISETP.NE.AND P0, PT, RZ, UR11, PT ;  /* 0x0000000bff007c0c */ /* 0x000fe4000bf05270 */
[----:B------:R-:W-:-:S02]  /*9220*/  SHF.R.U32.HI R21, RZ, UR20, R100 ;  /* 0x00000014ff157c19 */ /* 0x000fc40008011664 */
[C-C-:B------:R-:W-:Y:S02]  /*9230*/  SHF.L.U64.HI R86, R153.reuse, UR16, R100.reuse ;  /* 0x0000001099567c19 */ /* 0x140fe40008010264 */
[C---:B------:R-:W-:Y:S02]  /*9240*/  SHF.R.U64 R15, R153.reuse, UR20, R100 ;  /* 0x00000014990f7c19 */ /* 0x040fe40008001264 */
[----:B------:R-:W-:Y:S02]  /*9250*/  SHF.L.U32 R94, R153, UR16, RZ ;  /* 0x00000010995e7c19 */ /* 0x000fe400080006ff */
[----:B------:R-:W-:Y:S02]  /*9260*/  @P1 LOP3.LUT R100, R21, R86, RZ, 0x3c, !PT ;  /* 0x0000005615641212 */ /* 0x000fe400078e3cff */
[--C-:B------:R-:W-:Y:S02]  /*9270*/  SHF.R.U32.HI R21, RZ, UR61, R6.reuse ;  /* 0x0000003dff157c19 */ /* 0x100fe40008011606 */
[----:B------:R-:W-:-:S02]  /*9280*/  SHF.L.U64.HI R86, R113, UR11, R6 ;  /* 0x0000000b71567c19 */ /* 0x000fc40008010206 */
[----:B------:R-:W-:Y:S02]  /*9290*/  ISETP.NE.AND P2, PT, RZ, UR24, PT ;  /* 0x00000018ff007c0c */ /* 0x000fe4000bf45270 */
[----:B------:R-:W-:Y:S02]  /*92a0*/  @P1 LOP3.LUT R153, R15, R94, RZ, 0x3c, !PT ;  /* 0x0000005e0f991212 */ /* 0x000fe400078e3cff */
[----:B------:R-:W-:Y:S02]  /*92b0*/  SHF.R.U64 R15, R113, UR61, R6 ;  /* 0x0000003d710f7c19 */ /* 0x000fe40008001206 */
[----:B------:R-:W-:Y:S02]  /*92c0*/  SHF.R.U32.HI R110, RZ, UR67, R98 ;  /* 0x00000043ff6e7c19 */ /* 0x000fe40008011662 */
[----:B------:R-:W-:Y:S02]  /*92d0*/  @P0 LOP3.LUT R6, R21, R86, RZ, 0x3c, !PT ;  /* 0x0000005615060212 */ /* 0x000fe400078e3cff */
[----:B------:R-:W-:-:S02]  /*92e0*/  LOP3.LUT R86, R118, R114, RZ, 0x3c, !PT ;  /* 0x0000007276567212 */ /* 0x000fc400078e3cff */
[----:B------:R-:W-:Y:S02]  /*92f0*/  LOP3.LUT R119, R119, R11, RZ, 0x3c, !PT ;  /* 0x0000000b77777212 */ /* 0x000fe400078e3cff */
[----:B------:R-:W-:Y:S02]  /*9300*/  @P5 LOP3.LUT R98, R110, R117, RZ, 0x3c, !PT ;  /* 0x000000756e625212 */ /* 0x000fe400078e3cff */
[----:B------:R-:W-:Y:S02]  /*9310*/  LOP3.LUT R21, R85, R11, RZ, 0x3c, !PT ;  /* 0x0000000b55157212 */ /* 0x000fe400078e3cff */
[C-C-:B------:R-:W-:Y:S02]  /*9320*/  SHF.R.U64 R85, R86.reuse, UR69, R119.reuse ;  /* 0x0000004556557c19 */ /* 0x140fe40008001277 */
[--C-:B------:R-:W-:Y:S02]  /*9330*/  SHF.R.U32.HI R95, RZ, UR69, R119.reuse ;  /* 0x00000045ff5f7c19 */ /* 0x100fe40008011677 */
[----:B------:R-:W-:-:S02]  /*9340*/  SHF.L.U64.HI R118, R86, UR24, R119 ;  /* 0x0000001856767c19 */ /* 0x000fc40008010277 */
[----:B------:R-:W-:Y:S02]  /*9350*/  SHF.L.U32 R110, R86, UR24, RZ ;  /* 0x00000018566e7c19 */ /* 0x000fe400080006ff */
[----:B------:R-:W-:Y:S02]  /*9360*/  ISETP.NE.AND P3, PT, RZ, UR17, PT ;  /* 0x00000011ff007c0c */ /* 0x000fe4000bf65270 */
[----:B------:R-:W-:Y:S02]  /*9370*/  SHF.L.U32 R94, R113, UR11, RZ ;  /* 0x0000000b715e7c19 */ /* 0x000fe400080006ff */
[----:B------:R-:W-:Y:S02]  /*9380*/  @P2 LOP3.LUT R119, R95, R118, RZ, 0x3c, !PT ;  /* 0x000000765f772212 */ /* 0x000fe400078e3cff */
[----:B------:R-:W-:Y:S02]  /*9390*/  @P2 LOP3.LUT R86, R85, R110, RZ, 0x3c, !PT ;  /* 0x0000006e55562212 */ /* 0x000fe400078e3cff */
[----:B------:R-:W-:-:S02]  /*93a0*/  LOP3.LUT R92, R92, R114, RZ, 0x3c, !PT ;  /* 0x000000725c5c7212 */ /* 0x000fc400078e3cff */
[----:B------:R-:W-:Y:S02]  /*93b0*/  ISETP.NE.AND P2, PT, RZ, UR14, PT ;  /* 0x0000000eff007c0c */ /* 0x000fe4000bf45270 */
[----:B------:R-:W-:Y:S02]  /*93c0*/  @P0 LOP3.LUT R113, R15, R94, RZ, 0x3c, !PT ;  /* 0x0000005e0f710212 */ /* 0x000fe400078e3cff */
[C---:B------:R-:W-:Y:S02]  /*93d0*/  SHF.R.U64 R15, R92.reuse, UR21, R21 ;  /* 0x000000155c0f7c19 */ /* 0x040fe40008001215 */
[----:B------:R-:W-:Y:S02]  /*93e0*/  SHF.L.U32 R94, R92, UR17, RZ ;  /* 0x000000115c5e7c19 */ /* 0x000fe400080006ff */
[----:B------:R-:W-:Y:S02]  /*93f0*/  LOP3.LUT P0, RZ, R78, 0x20000, RZ, 0xc0, !PT ;  /* 0x000200004eff7812 */ /* 0x000fe4000780c0ff */
[----:B------:R-:W-:-:S02]  /*9400*/  LOP3.LUT R117, R115, R114, RZ, 0x3c, !PT ;  /* 0x0000007273757212 */ /* 0x000fc400078e3cff */
[----:B------:R-:W-:Y:S02]  /*9410*/  LOP3.LUT R120, R116, R11, RZ, 0x3c, !PT ;  /* 0x0000000b74787212 */ /* 0x000fe400078e3cff */
[----:B------:R-:W-:Y:S02]  /*9420*/  SHF.L.U64.HI R110, R92, UR17, R21 ;  /* 0x000000115c6e7c19 */ /* 0x000fe40008010215 */
[----:B------:R-:W-:Y:S02]  /*9430*/  @P3 LOP3.LUT R92, R15, R94, RZ, 0x3c, !PT ;  /* 0x0000005e0f5c3212 */ /* 0x000fe400078e3cff */
[--C-:B------:R-:W-:Y:S02]  /*9440*/  SHF.R.U32.HI R85, RZ, UR64, R120.reuse ;  /* 0x00000040ff557c19 */ /* 0x100fe40008011678 */
[----:B------:R-:W-:Y:S02]  /*9450*/  SHF.L.U64.HI R94, R117, UR14, R120 ;  /* 0x0000000e755e7c19 */ /* 0x000fe40008010278 */
[----:B------:R-:W-:-:S02]  /*9460*/  LOP3.LUT R160, R87, R114, RZ, 0x3c, !PT ;  /* 0x0000007257a07212 */ /* 0x000fc400078e3cff */
[-C--:B------:R-:W-:Y:S02]  /*9470*/  LOP3.LUT R15, R84, R11.reuse, RZ, 0x3c, !PT ;  /* 0x0000000b540f7212 */ /* 0x080fe400078e3cff */
[----:B------:R-:W-:Y:S02]  /*9480*/  LOP3.LUT P1, RZ, R78, 0x100, RZ, 0xc0, !PT ;  /* 0x000001004eff7812 */ /* 0x000fe4000782c0ff */
[C---:B------:R-:W-:Y:S02]  /*9490*/  SHF.R.U64 R84, R117.reuse, UR64, R120 ;  /* 0x0000004075547c19 */ /* 0x040fe40008001278 */
[----:B------:R-:W-:Y:S02]  /*94a0*/  SHF.L.U32 R87, R117, UR14, RZ ;  /* 0x0000000e75577c19 */ /* 0x000fe400080006ff */
[----:B------:R-:W-:Y:S02]  /*94b0*/  LOP3.LUT R138, R10, R11, RZ, 0x3c, !PT ;  /* 0x0000000b0a8a7212 */ /* 0x000fe400078e3cff */
[----:B------:R-:W-:-:S02]  /*94c0*/  @P2 LOP3.LUT R120, R85, R94, RZ, 0x3c, !PT ;  /* 0x0000005e55782212 */ /* 0x000fc400078e3cff */
[C---:B------:R-:W-:Y:S02]  /*94d0*/  SHF.L.U32 R94, R160.reuse, UR13, RZ ;  /* 0x0000000da05e7c19 */ /* 0x040fe400080006ff */
[----:B------:R-:W-:Y:S02]  /*94e0*/  SHF.R.U64 R11, R160, UR5, R15 ;  /* 0x00000005a00b7c19 */ /* 0x000fe4000800120f */
[----:B------:R-:W-:Y:S02]  /*94f0*/  SHF.R.U32.HI R95, RZ, UR21, R21 ;  /* 0x00000015ff5f7c19 */ /* 0x000fe40008011615 */
[----:B------:R-:W-:Y:S02]  /*9500*/  @P2 LOP3.LUT R117, R84, R87, RZ, 0x3c, !PT ;  /* 0x0000005754752212 */ /* 0x000fe400078e3cff */
[----:B------:R-:W-:Y:S02]  /*9510*/  LOP3.LUT R114, R9, R114, RZ, 0x3c, !PT ;  /* 0x0000007209727212 */ /* 0x000fe400078e3cff */
[----:B------:R-:W-:-:S02]  /*9520*/  SHF.L.U64.HI R85, R160, UR13, R15 ;  /* 0x0000000da0557c19 */ /* 0x000fc4000801020f */
[----:B------:R-:W-:Y:S02]  /*9530*/  SHF.R.U32.HI R84, RZ, UR5, R15 ;  /* 0x00000005ff547c19 */ /* 0x000fe4000801160f */
[----:B------:R-:W-:Y:S02]  /*9540*/  @P0 LOP3.LUT R160, R11, R94, RZ, 0x3c, !PT ;  /* 0x0000005e0ba00212 */ /* 0x000fe400078e3cff */
[----:B------:R-:W-:Y:S02]  /*9550*/  @P3 LOP3.LUT R21, R95, R110, RZ, 0x3c, !PT ;  /* 0x0000006e5f153212 */ /* 0x000fe400078e3cff */
[--C-:B------:R-:W-:Y:S02]  /*9560*/  SHF.L.U64.HI R110, R114, UR31, R138.reuse ;  /* 0x0000001f726e7c19 */ /* 0x100fe4000801028a */
[----:B------:R-:W-:Y:S02]  /*9570*/  SHF.R.U32.HI R95, RZ, UR49, R138 ;  /* 0x00000031ff5f7c19 */ /* 0x000fe4000801168a */
[----:B------:R-:W-:-:S02]  /*9580*/  @P0 LOP3.LUT R15, R84, R85, RZ, 0x3c, !PT ;  /* 0x00000055540f0212 */ /* 0x000fc400078e3cff */
[----:B------:R-:W-:Y:S02]  /*9590*/  LOP3.LUT R85, R160, R163, RZ, 0x30, !PT ;  /* 0x000000a3a0557212 */ /* 0x000fe400078e30ff */
[----:B------:R-:W-:Y:S02]  /*95a0*/  ISETP.NE.AND P2, PT, R106, RZ, PT ;  /* 0x000000ff6a00720c */ /* 0x000fe40003f45270 */
[C---:B------:R-:W-:Y:S02]  /*95b0*/  SHF.R.U64 R87, R114.reuse, UR49, R138 ;  /* 0x0000003172577c19 */ /* 0x040fe4000800128a */
[----:B------:R-:W-:Y:S02]  /*95c0*/  SHF.L.U32 R106, R114, UR31, RZ ;  /* 0x0000001f726a7c19 */ /* 0x000fe400080006ff */
[----:B------:R-:W-:Y:S02]  /*95d0*/  @P1 LOP3.LUT R138, R95, R110, RZ, 0x3c, !PT ;  /* 0x0000006e5f8a1212 */ /* 0x000fe400078e3cff */
[----:B------:R-:W-:-:S02]  /*95e0*/  LOP3.LUT R162, R103, R160, RZ, 0x30, !PT ;  /* 0x000000a067a27212 */ /* 0x000fc400078e30ff */
        /* <DEDUP_REMOVED lines=22> */
[----:B------:R-:W-:Y:S02]  /*9750*/  ISETP.NE.AND P1, PT, R105, RZ, PT ;  /* 0x000000ff6900720c */ /* 0x000fe40003f25270 */
        /* <DEDUP_REMOVED lines=9> */
[----:B------:R-:W-:Y:S02]  /*97f0*/  ISETP.NE.AND P0, PT, R99, RZ, PT ;  /* 0x000000ff6300720c */ /* 0x000fe40003f05270 */
[----:B------:R-:W-:Y:S02]  /*9800*/  LOP3.LUT R160, R103, R160, RZ, 0x3c, !PT ;  /* 0x000000a067a07212 */ /* 0x000fe400078e3cff */
[----:B------:R-:W-:Y:S02]  /*9810*/  LOP3.LUT R158, R159, R158, RZ, 0x3c, !PT ;  /* 0x0000009e9f9e7212 */ /* 0x000fe400078e3cff */
[----:B------:R-:W-:-:S02]  /*9820*/  LOP3.LUT R159, R84, R13, RZ, 0x3c, !PT ;  /* 0x0000000d549f7212 */ /* 0x000fc400078e3cff */
[-C--:B------:R-:W-:Y:S02]  /*9830*/  LOP3.LUT R99, R13, R21.reuse, RZ, 0x30, !PT ;  /* 0x000000150d637212 */ /* 0x080fe400078e30ff */
        /* <DEDUP_REMOVED lines=10> */
[----:B------:R-:W-:-:S02]  /*98e0*/  ISETP.NE.AND P3, PT, R107, RZ, PT ;  /* 0x000000ff6b00720c */ /* 0x000fc40003f65270 */
        /* <DEDUP_REMOVED lines=11> */
[----:B------:R-:W-:-:S02]  /*99a0*/  LOP3.LUT R118, R156, R97, R12, 0x96, !PT ;  /* 0x000000619c767212 */ /* 0x000fc400078e960c */
[----:B------:R-:W-:Y:S02]  /*99b0*/  LOP3.LUT R7, R157, R110, R103, 0x96, !PT ;  /* 0x0000006e9d077212 */ /* 0x000fe400078e9667 */
[----:B------:R-:W-:Y:S02]  /*99c0*/  LOP3.LUT R95, R92, R143, RZ, 0x3c, !PT ;  /* 0x0000008f5c5f7212 */ /* 0x000fe400078e3cff */
[----:B------:R-:W-:Y:S02]  /*99d0*/  LOP3.LUT R21, R21, R6, RZ, 0x3c, !PT ;  /* 0x0000000615157212 */ /* 0x000fe400078e3cff */
[----:B------:R-:W-:Y:S02]  /*99e0*/  LOP3.LUT R107, R107, R144, RZ, 0x3c, !PT ;  /* 0x000000906b6b7212 */ /* 0x000fe400078e3cff */
[----:B------:R-:W-:Y:S02]  /*99f0*/  LOP3.LUT R92, R104, R161, R11, 0x96, !PT ;  /* 0x000000a1685c7212 */ /* 0x000fe400078e960b */
[----:B------:R-:W-:-:S02]  /*9a00*/  LOP3.LUT R84, R84, R113, RZ, 0x3c, !PT ;  /* 0x0000007154547212 */ /* 0x000fc400078e3cff */
[----:B------:R-:W-:Y:S02]  /*9a10*/  LOP3.LUT R118, R14, R118, R127, 0x96, !PT ;  /* 0x000000760e767212 */ /* 0x000fe400078e967f */
[----:B------:R-:W-:Y:S02]  /*9a20*/  LOP3.LUT R7, R13, R7, R128, 0x96, !PT ;  /* 0x000000070d077212 */ /* 0x000fe400078e9680 */
[----:B------:R-:W-:Y:S02]  /*9a30*/  LOP3.LUT R121, R98, R160, R87, 0x96, !PT ;  /* 0x000000a062797212 */ /* 0x000fe400078e9657 */
[----:B------:R-:W-:Y:S02]  /*9a40*/  LOP3.LUT R123, R107, R92, R21, 0x96, !PT ;  /* 0x0000005c6b7b7212 */ /* 0x000fe400078e9615 */
[----:B------:R-:W-:Y:S02]  /*9a50*/  LOP3.LUT R121, R95, R121, R84, 0x96, !PT ;  /* 0x000000795f797212 */ /* 0x000fe400078e9654 */
[----:B------:R-:W-:-:S02]  /*9a60*/  SHF.L.W.U32.HI R94, R7, 0x1, R118 ;  /* 0x00000001075e7819 */ /* 0x000fc40000010e76 */
[----:B------:R-:W-:Y:S02]  /*9a70*/  SHF.L.W.U32.HI R92, R118, 0x1, R7 ;  /* 0x00000001765c7819 */ /* 0x000fe40000010e07 */
[----:B------:R-:W-:Y:S02]  /*9a80*/  LOP3.LUT R94, R94, R121, RZ, 0x3c, !PT ;  /* 0x000000795e5e7212 */ /* 0x000fe400078e3cff */
[----:B------:R-:W-:Y:S02]  /*9a90*/  LOP3.LUT R92, R92, R123, RZ, 0x3c, !PT ;  /* 0x0000007b5c5c7212 */ /* 0x000fe400078e3cff */
[----:B------:R-:W-:Y:S02]  /*9aa0*/  LOP3.LUT R112, R164, UR34, RZ, 0x3c, !PT ;  /* 0x00000022a4707c12 */ /* 0x000fe4000f8e3cff */
[----:B------:R-:W-:Y:S02]  /*9ab0*/  LOP3.LUT R111, R165, UR35, RZ, 0x3c, !PT ;  /* 0x00000023a56f7c12 */ /* 0x000fe4000f8e3cff */
[----:B------:R-:W-:-:S02]  /*9ac0*/  LOP3.LUT R106, R112, R94, RZ, 0x3c, !PT ;  /* 0x0000005e706a7212 */ /* 0x000fc400078e3cff */
[----:B------:R-:W-:Y:S02]  /*9ad0*/  LOP3.LUT R105, R111, R92, RZ, 0x3c, !PT ;  /* 0x0000005c6f697212 */ /* 0x000fe400078e3cff */
[C---:B------:R-:W-:Y:S02]  /*9ae0*/  SHF.L.U32 R142, R106.reuse, UR56, RZ ;  /* 0x000000386a8e7c19 */ /* 0x040fe400080006ff */
[C-C-:B------:R-:W-:Y:S02]  /*9af0*/  SHF.R.U64 R124, R106.reuse, UR18, R105.reuse ;  /* 0x000000126a7c7c19 */ /* 0x140fe40008001269 */
[--C-:B------:R-:W-:Y:S02]  /*9b00*/  SHF.L.U64.HI R122, R106, UR56, R105.reuse ;  /* 0x000000386a7a7c19 */ /* 0x100fe40008010269 */
[----:B------:R-:W-:Y:S02]  /*9b10*/  @P0 LOP3.LUT R106, R124, R142, RZ, 0x3c, !PT ;  /* 0x0000008e7c6a0212 */ /* 0x000fe400078e3cff */
[----:B------:R-:W-:Y:S01]  /*9b20*/  SHF.R.U32.HI R124, RZ, UR18, R105 ;  /* 0x00000012ff7c7c19 */ /* 0x000fe20008011669 */
[----:B------:R-:W1:Y:S01]  /*9b30*/  LDCU.64 UR18, c[0x3][0xf0] ;  /* 0x00c01e00ff1277ac */ /* 0x000e620008000a00 */
[----:B------:R-:W-:-:S02]  /*9b40*/  LOP3.LUT R99, R99, R88, RZ, 0x3c, !PT ;  /* 0x0000005863637212 */ /* 0x000fc400078e3cff */
[----:B------:R-:W-:Y:S02]  /*9b50*/  LOP3.LUT R141, R88, R141, RZ, 0x30, !PT ;  /* 0x0000008d588d7212 */ /* 0x000fe400078e30ff */
[----:B------:R-:W-:Y:S02]  /*9b60*/  @P0 LOP3.LUT R105, R124, R122, RZ, 0x3c, !PT ;  /* 0x0000007a7c690212 */ /* 0x000fe400078e3cff */
[----:B------:R-:W-:Y:S02]  /*9b70*/  LOP3.LUT R122, R20, R93, RZ, 0x30, !PT ;  /* 0x0000005d147a7212 */ /* 0x000fe400078e30ff */
[----:B------:R-:W-:Y:S02]  /*9b80*/  LOP3.LUT R88, R15, R94, RZ, 0x3c, !PT ;  /* 0x0000005e0f587212 */ /* 0x000fe400078e3cff */
[----:B------:R-:W-:Y:S02]  /*9b90*/  LOP3.LUT R93, R99, R92, RZ, 0x3c, !PT ;  /* 0x0000005c635d7212 */ /* 0x000fe400078e3cff */
[----:B------:R-:W-:-:S02]  /*9ba0*/  LOP3.LUT R146, R141, R146, RZ, 0x3c, !PT ;  /* 0x000000928d927212 */ /* 0x000fc400078e3cff */
[----:B------:R-:W-:Y:S02]  /*9bb0*/  LOP3.LUT R141, R137, R114, RZ, 0x30, !PT ;  /* 0x00000072898d7212 */ /* 0x000fe400078e30ff */
[C---:B------:R-:W-:Y:S02]  /*9bc0*/  SHF.L.U32 R142, R88.reuse, UR71, RZ ;  /* 0x00000047588e7c19 */ /* 0x040fe400080006ff */
[C-C-:B------:R-:W-:Y:S02]  /*9bd0*/  SHF.R.U64 R124, R88.reuse, UR66, R93.reuse ;  /* 0x00000042587c7c19 */ /* 0x140fe4000800125d */
[----:B------:R-:W-:Y:S02]  /*9be0*/  LOP3.LUT R141, R141, R20, RZ, 0x3c, !PT ;  /* 0x000000148d8d7212 */ /* 0x000fe400078e3cff */
[----:B------:R-:W-:Y:S02]  /*9bf0*/  SHF.L.U64.HI R20, R88, UR71, R93 ;  /* 0x0000004758147c19 */ /* 0x000fe4000801025d */
[----:B------:R-:W-:-:S02]  /*9c00*/  @P1 LOP3.LUT R88, R124, R142, RZ, 0x3c, !PT ;  /* 0x0000008e7c581212 */ /* 0x000fc400078e3cff */
[----:B------:R-:W-:Y:S02]  /*9c10*/  SHF.R.U32.HI R124, RZ, UR66, R93 ;  /* 0x00000042ff7c7c19 */ /* 0x000fe4000801165d */
[----:B------:R-:W-:Y:S02]  /*9c20*/  LOP3.LUT R137, R102, R137, RZ, 0x30, !PT ;  /* 0x0000008966897212 */ /* 0x000fe400078e30ff */
[----:B------:R-:W-:Y:S02]  /*9c30*/  @P1 LOP3.LUT R93, R124, R20, RZ, 0x3c, !PT ;  /* 0x000000147c5d1212 */ /* 0x000fe400078e3cff */
        /* <DEDUP_REMOVED lines=10> */
[C---:B------:R-:W-:Y:S02]  /*9ce0*/  SHF.L.U32 R124, R101.reuse, UR52, RZ ;  /* 0x00000034657c7c19 */ /* 0x040fe400080006ff */
[--C-:B------:R-:W-:Y:S02]  /*9cf0*/  SHF.R.U64 R122, R101, UR22, R102.reuse ;  /* 0x00000016657a7c19 */ /* 0x100fe40008001266 */
        /* <DEDUP_REMOVED lines=10> */
[----:B------:R-:W-:Y:S02]  /*9da0*/  LOP3.LUT R15, R133, R15, R20, 0x96, !PT ;  /* 0x0000000f850f7212 */ /* 0x000fe400078e9614 */
[----:B------:R-:W-:Y:S02]  /*9db0*/  LOP3.LUT R114, R114, R4, RZ, 0x3c, !PT ;  /* 0x0000000472727212 */ /* 0x000fe400078e3cff */
[----:B------:R-:W-:Y:S02]  /*9dc0*/  LOP3.LUT R134, R134, R119, RZ, 0x3c, !PT ;  /* 0x0000007786867212 */ /* 0x000fe400078e3cff */
[----:B------:R-:W-:Y:S02]  /*9dd0*/  LOP3.LUT R122, R143, R152, RZ, 0x30, !PT ;  /* 0x000000988f7a7212 */ /* 0x000fe400078e30ff */
[----:B------:R-:W-:-:S02]  /*9de0*/  LOP3.LUT R112, R112, R15, R114, 0x96, !PT ;  /* 0x0000000f70707212 */ /* 0x000fc400078e9672 */
[----:B------:R-:W-:Y:S02]  /*9df0*/  LOP3.LUT R15, R133, R94, RZ, 0x3c, !PT ;  /* 0x0000005e850f7212 */ /* 0x000fe400078e3cff */
[----:B------:R-:W-:Y:S02]  /*9e00*/  LOP3.LUT R20, R134, R92, RZ, 0x3c, !PT ;  /* 0x0000005c86147212 */ /* 0x000fe400078e3cff */
[----:B------:R-:W-:Y:S02]  /*9e10*/  LOP3.LUT R153, R144, R149, RZ, 0x30, !PT ;  /* 0x0000009590997212 */ /* 0x000fe400078e30ff */
[----:B------:R-:W-:Y:S02]  /*9e20*/  LOP3.LUT R100, R120, R100, RZ, 0x30, !PT ;  /* 0x0000006478647212 */ /* 0x000fe400078e30ff */
[----:B------:R-:W-:Y:S02]  /*9e30*/  LOP3.LUT R117, R122, R117, RZ, 0x3c, !PT ;  /* 0x000000757a757212 */ /* 0x000fe400078e3cff */
[----:B------:R-:W-:-:S02]  /*9e40*/  SHF.L.U32 R124, R15, UR70, RZ ;  /* 0x000000460f7c7c19 */ /* 0x000fc400080006ff */
[--C-:B------:R-:W-:Y:S02]  /*9e50*/  SHF.R.U64 R122, R15, UR62, R20.reuse ;  /* 0x0000003e0f7a7c19 */ /* 0x100fe40008001214 */
[----:B------:R-:W-:Y:S02]  /*9e60*/  LOP3.LUT R153, R153, R120, RZ, 0x3c, !PT ;  /* 0x0000007899997212 */ /* 0x000fe400078e3cff */
[----:B------:R-:W-:Y:S02]  /*9e70*/  LOP3.LUT R100, R100, R91, RZ, 0x3c, !PT ;  /* 0x0000005b64647212 */ /* 0x000fe400078e3cff */
[--C-:B------:R-:W-:Y:S02]  /*9e80*/  SHF.L.U64.HI R120, R15, UR70, R20.reuse ;  /* 0x000000460f787c19 */ /* 0x100fe40008010214 */
[----:B------:R-:W-:Y:S02]  /*9e90*/  @P3 LOP3.LUT R15, R122, R124, RZ, 0x3c, !PT ;  /* 0x0000007c7a0f3212 */ /* 0x000fe400078e3cff */
[----:B------:R-:W-:-:S02]  /*9ea0*/  SHF.R.U32.HI R122, RZ, UR62, R20 ;  /* 0x0000003eff7a7c19 */ /* 0x000fc40008011614 */
[----:B------:R-:W-:Y:S02]  /*9eb0*/  LOP3.LUT R94, R114, R94, RZ, 0x3c, !PT ;  /* 0x0000005e725e7212 */ /* 0x000fe400078e3cff */
[----:B------:R-:W-:Y:S02]  /*9ec0*/  LOP3.LUT R92, R100, R92, RZ, 0x3c, !PT ;  /* 0x0000005c645c7212 */ /* 0x000fe400078e3cff */
[----:B------:R-:W-:Y:S02]  /*9ed0*/  @P3 LOP3.LUT R20, R122, R120, RZ, 0x3c, !PT ;  /* 0x000000787a143212 */ /* 0x000fe400078e3cff */
[C---:B------:R-:W-:Y:S02]  /*9ee0*/  SHF.L.U32 R120, R94.reuse, UR54, RZ ;  /* 0x000000365e787c19 */ /* 0x040fe400080006ff */
[C-C-:B------:R-:W-:Y:S02]  /*9ef0*/  SHF.R.U64 R114, R94.reuse, UR58, R92.reuse ;  /* 0x0000003a5e727c19 */ /* 0x140fe4000800125c */
[----:B------:R-:W-:-:S02]  /*9f00*/  SHF.L.U64.HI R122, R94, UR54, R92 ;  /* 0x000000365e7a7c19 */ /* 0x000fc4000801025c */
[----:B------:R-:W-:Y:S02]  /*9f10*/  @P4 LOP3.LUT R94, R114, R120, RZ, 0x3c, !PT ;  /* 0x00000078725e4212 */ /* 0x000fe400078e3cff */
[----:B------:R-:W-:Y:S02]  /*9f20*/  SHF.R.U32.HI R114, RZ, UR58, R92 ;  /* 0x0000003aff727c19 */ /* 0x000fe4000801165c */
[----:B------:R-:W-:Y:S02]  /*9f30*/  LOP3.LUT R124, R141, R85, R158, 0x96, !PT ;  /* 0x000000558d7c7212 */ /* 0x000fe400078e969e */
[----:B------:R-:W-:Y:S02]  /*9f40*/  @P4 LOP3.LUT R92, R114, R122, RZ, 0x3c, !PT ;  /* 0x0000007a725c4212 */ /* 0x000fe400078e3cff */
[----:B------:R-:W-:Y:S02]  /*9f50*/  LOP3.LUT R122, R142, R5, R159, 0x96, !PT ;  /* 0x000000058e7a7212 */ /* 0x000fe400078e969f */
[----:B------:R-:W-:-:S02]  /*9f60*/  LOP3.LUT R96, R134, R99, R96, 0x96, !PT ;  /* 0x0000006386607212 */ /* 0x000fc400078e9660 */
[----:B------:R-:W-:Y:S02]  /*9f70*/  LOP3.LUT R124, R117, R124, R125, 0x96, !PT ;  /* 0x0000007c757c7212 */ /* 0x000fe400078e967d */
[----:B------:R-:W-:Y:S02]  /*9f80*/  LOP3.LUT R122, R153, R122, R126, 0x96, !PT ;  /* 0x0000007a997a7212 */ /* 0x000fe400078e967e */
[----:B------:R-:W-:Y:S02]  /*9f90*/  LOP3.LUT R111, R111, R96, R100, 0x96, !PT ;  /* 0x000000606f6f7212 */ /* 0x000fe400078e9664 */
[----:B------:R-:W-:Y:S02]  /*9fa0*/  SHF.L.W.U32.HI R99, R122, 0x1, R124 ;  /* 0x000000017a637819 */ /* 0x000fe40000010e7c */
[----:B------:R-:W-:Y:S02]  /*9fb0*/  SHF.L.W.U32.HI R96, R124, 0x1, R122 ;  /* 0x000000017c607819 */ /* 0x000fe40000010e7a */
[----:B------:R-:W-:-:S02]  /*9fc0*/  LOP3.LUT R100, R99, R112, RZ, 0x3c, !PT ;  /* 0x0000007063647212 */ /* 0x000fc400078e3cff */
[----:B------:R-:W-:Y:S02]  /*9fd0*/  LOP3.LUT R99, R96, R111, RZ, 0x3c, !PT ;  /* 0x0000006f60637212 */ /* 0x000fe400078e3cff */
[----:B------:R-:W-:Y:S02]  /*9fe0*/  LOP3.LUT R96, R97, R100, RZ, 0x3c, !PT ;  /* 0x0000006461607212 */ /* 0x000fe400078e3cff */
[----:B------:R-:W-:Y:S02]  /*9ff0*/  LOP3.LUT R97, R110, R99, RZ, 0x3c, !PT ;  /* 0x000000636e617212 */ /* 0x000fe400078e3cff */
[C---:B------:R-:W-:Y:S02]  /*a000*/  SHF.L.U32 R120, R96.reuse, UR57, RZ ;  /* 0x0000003960787c19 */ /* 0x040fe400080006ff */
[C-C-:B------:R-:W-:Y:S02]  /*a010*/  SHF.R.U64 R114, R96.reuse, UR8, R97.reuse ;  /* 0x0000000860727c19 */ /* 0x140fe40008001261 */
[----:B------:R-:W-:-:S02]  /*a020*/  SHF.L.U64.HI R110, R96, UR57, R97 ;  /* 0x00000039606e7c19 */ /* 0x000fc40008010261 */
[----:B------:R-:W-:Y:S02]  /*a030*/  @P6 LOP3.LUT R96, R114, R120, RZ, 0x3c, !PT ;  /* 0x0000007872606212 */ /* 0x000fe400078e3cff */
[----:B------:R-:W-:Y:S01]  /*a040*/  SHF.R.U32.HI R114, RZ, UR8, R97 ;  /* 0x00000008ff727c19 */ /* 0x000fe20008011661 */
[----:B------:R-:W2:Y:S01]  /*a050*/  LDCU.64 UR8, c[0x3][0x118] ;  /* 0x00c02300ff0877ac */ /* 0x000ea20008000a00 */
[----:B------:R-:W-:Y:S02]  /*a060*/  LOP3.LUT R12, R12, R100, RZ, 0x3c, !PT ;  /* 0x000000640c0c7212 */ /* 0x000fe400078e3cff */
[----:B------:R-:W-:Y:S02]  /*a070*/  LOP3.LUT R103, R103, R99, RZ, 0x3c, !PT ;  /* 0x0000006367677212 */ /* 0x000fe400078e3cff */
[----:B------:R-:W-:Y:S02]  /*a080*/  @P6 LOP3.LUT R97, R114, R110, RZ, 0x3c, !PT ;  /* 0x0000006e72616212 */ /* 0x000fe400078e3cff */
[----:B------:R-:W-:-:S02]  /*a090*/  SHF.L.U32 R120, R12, UR12, RZ ;  /* 0x0000000c0c787c19 */ /* 0x000fc400080006ff */
[--C-:B------:R-:W-:Y:S02]  /*a0a0*/  SHF.R.U64 R114, R12, UR67, R103.reuse ;  /* 0x000000430c727c19 */ /* 0x100fe40008001267 */
[----:B------:R-:W-:Y:S02]  /*a0b0*/  LOP3.LUT P0, RZ, R78, 0x1, RZ, 0xc0, !PT ;  /* 0x000000014eff7812 */ /* 0x000fe4000780c0ff */
[----:B------:R-:W-:Y:S02]  /*a0c0*/  LOP3.LUT R89, R89, R90, RZ, 0x30, !PT ;  /* 0x0000005a59597212 */ /* 0x000fe400078e30ff */
[--C-:B------:R-:W-:Y:S01]  /*a0d0*/  SHF.L.U64.HI R110, R12, UR12, R103.reuse ;  /* 0x0000000c0c6e7c19 */ /* 0x100fe20008010267 */
[----:B------:R-:W3:Y:S01]  /*a0e0*/  LDCU.64 UR12, c[0x3][0xe0] ;  /* 0x00c01c00ff0c77ac */ /* 0x000ee20008000a00 */
[----:B------:R-:W-:Y:S02]  /*a0f0*/  @P5 LOP3.LUT R12, R114, R120, RZ, 0x3c, !PT ;  /* 0x00000078720c5212 */ /* 0x000fe400078e3cff */
[----:B------:R-:W-:Y:S01]  /*a100*/  SHF.R.U32.HI R114, RZ, UR67, R103 ;  /* 0x00000043ff727c19 */ /* 0x000fe20008011667 */
[----:B--2---:R-:W-:Y:S01]  /*a110*/  UIADD3 UR8, UPT, UPT, -UR8, 0x40, URZ ;  /* 0x0000004008087890 */ /* 0x004fe2000fffe1ff */
[----:B------:R-:W-:Y:S01]  /*a120*/  LOP3.LUT R138, R89, R138, RZ, 0x3c, !PT ;  /* 0x0000008a598a7212 */ /* 0x000fe200078e3cff */
[----:B------:R-:W-:Y:S01]  /*a130*/  UIADD3 UR9, UPT, UPT, -UR9, 0x40, URZ ;  /* 0x0000004009097890 */ /* 0x000fe2000fffe1ff */
[----:B------:R-:W-:-:S02]  /*a140*/  LOP3.LUT R89, R156, R100, RZ, 0x3c, !PT ;  /* 0x000000649c597212 */ /* 0x000fc400078e3cff */
[----:B------:R-:W-:Y:S02]  /*a150*/  LOP3.LUT R90, R157, R99, RZ, 0x3c, !PT ;  /* 0x000000639d5a7212 */ /* 0x000fe400078e3cff */
[----:B------:R-:W-:Y:S02]  /*a160*/  @P5 LOP3.LUT R103, R114, R110, RZ, 0x3c, !PT ;  /* 0x0000006e72675212 */ /* 0x000fe400078e3cff */
[C---:B------:R-:W-:Y:S02]  /*a170*/  SHF.L.U32 R120, R89.reuse, UR53, RZ ;  /* 0x0000003559787c19 */ /* 0x040fe400080006ff */
[C-C-:B------:R-:W-:Y:S02]  /*a180*/  SHF.R.U64 R114, R89.reuse, UR23, R90.reuse ;  /* 0x0000001759727c19 */ /* 0x140fe4000800125a */
[----:B------:R-:W-:Y:S01]  /*a190*/  LOP3.LUT P2, RZ, R78, 0x2, RZ, 0xc0, !PT ;  /* 0x000000024eff7812 */ /* 0x000fe2000784c0ff */
[----:B---3--:R-:W-:Y:S01]  /*a1a0*/  UIADD3 UR12, UPT, UPT, -UR12, 0x40, URZ ;  /* 0x000000400c0c7890 */ /* 0x008fe2000fffe1ff */
[----:B------:R-:W-:Y:S01]  /*a1b0*/  SHF.L.U64.HI R110, R89, UR53, R90 ;  /* 0x00000035596e7c19 */ /* 0x000fe2000801025a */
[----:B------:R-:W-:Y:S01]  /*a1c0*/  UIADD3 UR13, UPT, UPT, -UR13, 0x40, URZ ;  /* 0x000000400d0d7890 */ /* 0x000fe2000fffe1ff */
[----:B------:R-:W-:-:S02]  /*a1d0*/  @P0 LOP3.LUT R89, R114, R120, RZ, 0x3c, !PT ;  /* 0x0000007872590212 */ /* 0x000fc400078e3cff */
[----:B------:R-:W-:Y:S02]  /*a1e0*/  SHF.R.U32.HI R114, RZ, UR23, R90 ;  /* 0x00000017ff727c19 */ /* 0x000fe4000801165a */
[-C--:B------:R-:W-:Y:S02]  /*a1f0*/  LOP3.LUT R14, R14, R100.reuse, RZ, 0x3c, !PT ;  /* 0x000000640e0e7212 */ /* 0x080fe400078e3cff */
[-C--:B------:R-:W-:Y:S02]  /*a200*/  LOP3.LUT R13, R13, R99.reuse, RZ, 0x3c, !PT ;  /* 0x000000630d0d7212 */ /* 0x080fe400078e3cff */
[----:B------:R-:W-:Y:S02]  /*a210*/  LOP3.LUT R100, R127, R100, RZ, 0x3c, !PT ;  /* 0x000000647f647212 */ /* 0x000fe400078e3cff */
[----:B------:R-:W-:Y:S02]  /*a220*/  LOP3.LUT R99, R128, R99, RZ, 0x3c, !PT ;  /* 0x0000006380637212 */ /* 0x000fe400078e3cff */
[----:B------:R-:W-:-:S02]  /*a230*/  @P0 LOP3.LUT R90, R114, R110, RZ, 0x3c, !PT ;  /* 0x0000006e725a0212 */ /* 0x000fc400078e3cff */
[C---:B------:R-:W-:Y:S02]  /*a240*/  SHF.L.U32 R120, R100.reuse, UR28, RZ ;  /* 0x0000001c64787c19 */ /* 0x040fe400080006ff */
[--C-:B------:R-:W-:Y:S02]  /*a250*/  SHF.R.U64 R114, R100, UR46, R99.reuse ;  /* 0x0000002e64727c19 */ /* 0x100fe40008001263 */
[----:B------:R-:W-:Y:S02]  /*a260*/  LOP3.LUT P1, RZ, R78, 0x4, RZ, 0xc0, !PT ;  /* 0x000000044eff7812 */ /* 0x000fe4000782c0ff */
[--C-:B------:R-:W-:Y:S02]  /*a270*/  SHF.L.U64.HI R110, R100, UR28, R99.reuse ;  /* 0x0000001c646e7c19 */ /* 0x100fe40008010263 */
[----:B------:R-:W-:Y:S02]  /*a280*/  @P2 LOP3.LUT R100, R114, R120, RZ, 0x3c, !PT ;  /* 0x0000007872642212 */ /* 0x000fe400078e3cff */
[----:B------:R-:W-:-:S02]  /*a290*/  SHF.R.U32.HI R114, RZ, UR46, R99 ;  /* 0x0000002eff727c19 */ /* 0x000fc40008011663 */
[----:B------:R-:W-:Y:S02]  /*a2a0*/  SHF.L.U32 R120, R14, UR55, RZ ;  /* 0x000000370e787c19 */ /* 0x000fe400080006ff */
[----:B------:R-:W-:Y:S02]  /*a2b0*/  @P2 LOP3.LUT R99, R114, R110, RZ, 0x3c, !PT ;  /* 0x0000006e72632212 */ /* 0x000fe400078e3cff */
[C-C-:B------:R-:W-:Y:S02]  /*a2c0*/  SHF.R.U64 R114, R14.reuse, UR59, R13.reuse ;  /* 0x0000003b0e727c19 */ /* 0x140fe4000800120d */
[--C-:B------:R-:W-:Y:S02]  /*a2d0*/  SHF.L.U64.HI R110, R14, UR55, R13.reuse ;  /* 0x000000370e6e7c19 */ /* 0x100fe4000801020d */
[----:B------:R-:W-:Y:S02]  /*a2e0*/  @P1 LOP3.LUT R14, R114, R120, RZ, 0x3c, !PT ;  /* 0x00000078720e1212 */ /* 0x000fe400078e3cff */
[----:B------:R-:W-:-:S02]  /*a2f0*/  SHF.R.U32.HI R114, RZ, UR59, R13 ;  /* 0x0000003bff727c19 */ /* 0x000fc4000801160d */
[----:B------:R-:W-:Y:S02]  /*a300*/  LOP3.LUT R113, R86, R113, RZ, 0x30, !PT ;  /* 0x0000007156717212 */ /* 0x000fe400078e30ff */
[----:B------:R-:W-:Y:S02]  /*a310*/  @P1 LOP3.LUT R13, R114, R110, RZ, 0x3c, !PT ;  /* 0x0000006e720d1212 */ /* 0x000fe400078e3cff */
[----:B------:R-:W-:Y:S01]  /*a320*/  LOP3.LUT R114, R119, R6, RZ, 0x30, !PT ;  /* 0x0000000677727212 */ /* 0x000fe200078e30ff */
[----:B------:R-:W-:Y:S01]  /*a330*/  IMAD.MOV.U32 R6, RZ, RZ, R0 ;  /* 0x000000ffff067224 */ /* 0x000fe200078e0000 */
[----:B------:R-:W-:Y:S02]  /*a340*/  LOP3.LUT R113, R113, R108, RZ, 0x3c, !PT ;  /* 0x0000006c71717212 */ /* 0x000fe400078e3cff */
[----:B------:R-:W-:Y:S02]  /*a350*/  LOP3.LUT R114, R114, R109, RZ, 0x3c, !PT ;  /* 0x0000006d72727212 */ /* 0x000fe400078e3cff */
[----:B------:R-:W-:-:S02]  /*a360*/  LOP3.LUT R109, R4, R143, RZ, 0x30, !PT ;  /* 0x0000008f046d7212 */ /* 0x000fc400078e30ff */
[----:B------:R-:W-:Y:S02]  /*a370*/  LOP3.LUT R108, R91, R144, RZ, 0x30, !PT ;  /* 0x000000905b6c7212 */ /* 0x000fe400078e30ff */
[----:B------:R-:W-:Y:S02]  /*a380*/  LOP3.LUT R109, R109, R152, RZ, 0x3c, !PT ;  /* 0x000000986d6d7212 */ /* 0x000fe400078e3cff */
[----:B------:R-:W-:Y:S02]  /*a390*/  LOP3.LUT R108, R108, R149, RZ, 0x3c, !PT ;  /* 0x000000956c6c7212 */ /* 0x000fe400078e3cff */
[----:B------:R-:W-:Y:S02]  /*a3a0*/  LOP3.LUT R110, R137, R162, R145, 0x96, !PT ;  /* 0x000000a2896e7212 */ /* 0x000fe400078e9691 */
[----:B------:R-:W-:Y:S02]  /*a3b0*/  LOP3.LUT R91, R138, R163, R146, 0x96, !PT ;  /* 0x000000a38a5b7212 */ /* 0x000fe400078e9692 */
[----:B------:R-:W-:-:S02]  /*a3c0*/  LOP3.LUT R110, R109, R110, R113, 0x96, !PT ;  /* 0x0000006e6d6e7212 */ /* 0x000fc400078e9671 */
[----:B------:R-:W-:Y:S02]  /*a3d0*/  LOP3.LUT R91, R108, R91, R114, 0x96, !PT ;  /* 0x0000005b6c5b7212 */ /* 0x000fe400078e9672 */
[----:B------:R-:W-:Y:S02]  /*a3e0*/  LOP3.LUT P0, RZ, R78, 0x8, RZ, 0xc0, !PT ;  /* 0x000000084eff7812 */ /* 0x000fe4000780c0ff */
[----:B------:R-:W-:Y:S02]  /*a3f0*/  SHF.L.W.U32.HI R120, R110, 0x1, R91 ;  /* 0x000000016e787819 */ /* 0x000fe40000010e5b */
[----:B------:R-:W-:Y:S02]  /*a400*/  ISETP.NE.AND P2, PT, RZ, UR27, PT ;  /* 0x0000001bff007c0c */ /* 0x000fe4000bf45270 */
[----:B------:R-:W-:Y:S02]  /*a410*/  LOP3.LUT R120, R120, R7, RZ, 0x3c, !PT ;  /* 0x0000000778787212 */ /* 0x000fe400078e3cff */
[----:B------:R-:W-:-:S02]  /*a420*/  SHF.L.W.U32.HI R7, R91, 0x1, R110 ;  /* 0x000000015b077819 */ /* 0x000fc40000010e6e */
[----:B------:R-:W-:Y:S02]  /*a430*/  LOP3.LUT R86, R5, R120, RZ, 0x3c, !PT ;  /* 0x0000007805567212 */ /* 0x000fe400078e3cff */
[----:B------:R-:W-:Y:S02]  /*a440*/  LOP3.LUT R118, R7, R118, RZ, 0x3c, !PT ;  /* 0x0000007607767212 */ /* 0x000fe400078e3cff */
[----:B------:R-:W-:Y:S02]  /*a450*/  LOP3.LUT P1, RZ, R78, 0x10, RZ, 0xc0, !PT ;  /* 0x000000104eff7812 */ /* 0x000fe4000782c0ff */
[-C--:B------:R-:W-:Y:S02]  /*a460*/  LOP3.LUT R85, R85, R118.reuse, RZ, 0x3c, !PT ;  /* 0x0000007655557212 */ /* 0x080fe400078e3cff */
[----:B------:R-:W-:Y:S02]  /*a470*/  LOP3.LUT R0, R158, R118, RZ, 0x3c, !PT ;  /* 0x000000769e007212 */ /* 0x000fe400078e3cff */
[----:B------:R-:W-:-:S02]  /*a480*/  SHF.L.U32 R5, R85, UR15, RZ ;  /* 0x0000000f55057c19 */ /* 0x000fc400080006ff */
[C-C-:B------:R-:W-:Y:S02]  /*a490*/  SHF.R.U64 R4, R85.reuse, UR4, R86.reuse ;  /* 0x0000000455047c19 */ /* 0x140fe40008001256 */
[----:B------:R-:W-:Y:S02]  /*a4a0*/  SHF.L.U64.HI R7, R85, UR15, R86 ;  /* 0x0000000f55077c19 */ /* 0x000fe40008010256 */
[----:B------:R-:W-:Y:S01]  /*a4b0*/  @P0 LOP3.LUT R85, R4, R5, RZ, 0x3c, !PT ;  /* 0x0000000504550212 */ /* 0x000fe200078e3cff */
[----:B------:R-:W-:Y:S01]  /*a4c0*/  IMAD.MOV.U32 R5, RZ, RZ, R116 ;  /* 0x000000ffff057224 */ /* 0x000fe200078e0074 */
[----:B------:R-:W-:Y:S01]  /*a4d0*/  SHF.R.U32.HI R4, RZ, UR4, R86 ;  /* 0x00000004ff047c19 */ /* 0x000fe20008011656 */
[----:B------:R-:W2:Y:S01]  /*a4e0*/  LDCU UR4, c[0x3][0xdc] ;  /* 0x00c01b80ff0477ac */ /* 0x000ea20008000800 */
[----:B------:R-:W-:Y:S02]  /*a4f0*/  SHF.L.U32 R116, R0, UR27, RZ ;  /* 0x0000001b00747c19 */ /* 0x000fe400080006ff */
[----:B------:R-:W-:Y:S01]  /*a500*/  @P0 LOP3.LUT R86, R4, R7, RZ, 0x3c, !PT ;  /* 0x0000000704560212 */ /* 0x000fe200078e3cff */
[----:B------:R-:W-:Y:S01]  /*a510*/  IMAD.MOV.U32 R7, RZ, RZ, R2 ;  /* 0x000000ffff077224 */ /* 0x000fe200078e0002 */
[----:B------:R-:W-:Y:S01]  /*a520*/  LOP3.LUT R2, R159, R120, RZ, 0x3c, !PT ;  /* 0x000000789f027212 */ /* 0x000fe200078e3cff */
[----:B------:R-:W-:Y:S01]  /*a530*/  IMAD.MOV.U32 R4, RZ, RZ, R115 ;  /* 0x000000ffff047224 */ /* 0x000fe200078e0073 */
[----:B------:R-:W-:-:S02]  /*a540*/  LOP3.LUT P0, RZ, R78, 0x20, RZ, 0xc0, !PT ;  /* 0x000000204eff7812 */ /* 0x000fc4000780c0ff */
[----:B------:R-:W-:Y:S02]  /*a550*/  SHF.L.U64.HI R119, R0, UR27, R2 ;  /* 0x0000001b00777c19 */ /* 0x000fe40008010202 */
[----:B------:R3:W-:Y:S01]  /*a560*/  STL.128 [R1+0x4080], R4 ;  /* 0x0040800401007387 */ /* 0x0007e20000100c00 */
[----:B------:R-:W-:Y:S02]  /*a570*/  LOP3.LUT R117, R117, R118, RZ, 0x3c, !PT ;  /* 0x0000007675757212 */ /* 0x000fe400078e3cff */
[C---:B------:R-:W-:Y:S02]  /*a580*/  LOP3.LUT P6, RZ, R78.reuse, 0x2000, RZ, 0xc0, !PT ;  /* 0x000020004eff7812 */ /* 0x040fe400078cc0ff */
[C---:B------:R-:W-:Y:S01]  /*a590*/  LOP3.LUT P3, RZ, R78.reuse, 0x8000, RZ, 0xc0, !PT ;  /* 0x000080004eff7812 */ /* 0x040fe2000786c0ff */
[----:B--2---:R-:W-:Y:S01]  /*a5a0*/  UIADD3 UR4, UPT, UPT, -UR4, 0x40, URZ ;  /* 0x0000004004047890 */ /* 0x004fe2000fffe1ff */
[----:B------:R-:W-:-:S05]  /*a5b0*/  LOP3.LUT P4, RZ, R78, 0x4000, RZ, 0xc0, !PT ;  /* 0x000040004eff7812 */ /* 0x000fca000788c0ff */
[----:B------:R-:W-:Y:S01]  /*a5c0*/  SHF.R.U64 R115, R0, UR4, R2 ;  /* 0x0000000400737c19 */ /* 0x000fe20008001202 */
[----:B---3--:R-:W-:-:S03]  /*a5d0*/  IMAD.MOV.U32 R6, RZ, RZ, R3 ;  /* 0x000000ffff067224 */ /* 0x008fc600078e0003 */
[----:B------:R-:W-:Y:S02]  /*a5e0*/  @P2 LOP3.LUT R0, R115, R116, RZ, 0x3c, !PT ;  /* 0x0000007473002212 */ /* 0x000fe400078e3cff */
[----:B------:R-:W-:Y:S01]  /*a5f0*/  SHF.R.U32.HI R115, RZ, UR4, R2 ;  /* 0x00000004ff737c19 */ /* 0x000fe20008011602 */
[----:B------:R-:W2:Y:S01]  /*a600*/  LDCU.64 UR4, c[0x3][0xf0] ;  /* 0x00c01e00ff0477ac */ /* 0x000ea20008000a00 */
[----:B------:R-:W-:Y:S02]  /*a610*/  LOP3.LUT R116, R142, R120, RZ, 0x3c, !PT ;  /* 0x000000788e747212 */ /* 0x000fe400078e3cff */
[----:B------:R-:W-:Y:S02]  /*a620*/  @P2 LOP3.LUT R2, R115, R119, RZ, 0x3c, !PT ;  /* 0x0000007773022212 */ /* 0x000fe400078e3cff */
[-C--:B------:R-:W-:Y:S02]  /*a630*/  LOP3.LUT R115, R141, R118.reuse, RZ, 0x3c, !PT ;  /* 0x000000768d737212 */ /* 0x080fe400078e3cff */
[----:B------:R-:W-:-:S02]  /*a640*/  LOP3.LUT R118, R125, R118, RZ, 0x3c, !PT ;  /* 0x000000767d767212 */ /* 0x000fc400078e3cff */
[C---:B-1----:R-:W-:Y:S02]  /*a650*/  SHF.L.U32 R5, R115.reuse, UR18, RZ ;  /* 0x0000001273057c19 */ /* 0x042fe400080006ff */
[----:B------:R-:W-:Y:S02]  /*a660*/  SHF.L.U64.HI R7, R115, UR18, R116 ;  /* 0x0000001273077c19 */ /* 0x000fe40008010274 */
[-C--:B------:R-:W-:Y:S02]  /*a670*/  LOP3.LUT R119, R126, R120.reuse, RZ, 0x3c, !PT ;  /* 0x000000787e777212 */ /* 0x080fe400078e3cff */
[----:B------:R-:W-:Y:S02]  /*a680*/  LOP3.LUT R120, R153, R120, RZ, 0x3c, !PT ;  /* 0x0000007899787212 */ /* 0x000fe400078e3cff */
[----:B------:R-:W-:Y:S01]  /*a690*/  ISETP.NE.AND P2, PT, RZ, UR16, PT ;  /* 0x00000010ff007c0c */ /* 0x000fe2000bf45270 */
[----:B--2---:R-:W-:Y:S02]  /*a6a0*/  UIADD3 UR4, UPT, UPT, -UR4, 0x40, URZ ;  /* 0x0000004004047890 */ /* 0x004fe4000fffe1ff */
[----:B------:R-:W-:-:S04]  /*a6b0*/  UIADD3 UR5, UPT, UPT, -UR5, 0x40, URZ ;  /* 0x0000004005057890 */ /* 0x000fc8000fffe1ff */
[----:B------:R-:W-:-:S04]  /*a6c0*/  SHF.R.U64 R4, R115, UR4, R116 ;  /* 0x0000000473047c19 */ /* 0x000fc80008001274 */
[----:B------:R-:W-:Y:S02]  /*a6d0*/  @P1 LOP3.LUT R115, R4, R5, RZ, 0x3c, !PT ;  /* 0x0000000504731212 */ /* 0x000fe400078e3cff */
[----:B------:R-:W-:Y:S01]  /*a6e0*/  SHF.R.U32.HI R4, RZ, UR4, R116 ;  /* 0x00000004ff047c19 */ /* 0x000fe20008011674 */
[----:B------:R-:W1:Y:S01]  /*a6f0*/  LDCU UR4, c[0x3][0x104] ;  /* 0x00c02080ff0477ac */ /* 0x000e620008000800 */
[----:B0-----:R-:W-:Y:S02]  /*a700*/  SHF.L.U32 R5, R118, UR6, RZ ;  /* 0x0000000676057c19 */ /* 0x001fe400080006ff */
[----:B------:R-:W-:Y:S02]  /*a710*/  @P1 LOP3.LUT R116, R4, R7, RZ, 0x3c, !PT ;  /* 0x0000000704741212 */ /* 0x000fe400078e3cff */
[----:B------:R-:W-:Y:S02]  /*a720*/  SHF.L.U64.HI R7, R118, UR6, R119 ;  /* 0x0000000676077c19 */ /* 0x000fe40008010277 */
[----:B------:R-:W-:Y:S01]  /*a730*/  LOP3.LUT P1, RZ, R78, 0x40, RZ, 0xc0, !PT ;  /* 0x000000404eff7812 */ /* 0x000fe2000782c0ff */
[----:B-1----:R-:W-:-:S06]  /*a740*/  UIADD3 UR4, UPT, UPT, -UR4, 0x40, URZ ;  /* 0x0000004004047890 */ /* 0x002fcc000fffe1ff */
[----:B------:R-:W-:-:S04]  /*a750*/  SHF.R.U64 R4, R118, UR4, R119 ;  /* 0x0000000476047c19 */ /* 0x000fc80008001277 */
[----:B------:R-:W-:Y:S02]  /*a760*/  @P0 LOP3.LUT R118, R4, R5, RZ, 0x3c, !PT ;  /* 0x0000000504760212 */ /* 0x000fe400078e3cff */
[----:B------:R-:W-:Y:S01]  /*a770*/  SHF.R.U32.HI R4, RZ, UR4, R119 ;  /* 0x00000004ff047c19 */ /* 0x000fe20008011677 */
[----:B------:R-:W0:Y:S01]  /*a780*/  LDCU UR4, c[0x3][0xcc] ;  /* 0x00c01980ff0477ac */ /* 0x000e220008000800 */
[C---:B------:R-:W-:Y:S02]  /*a790*/  SHF.L.U32 R5, R117.reuse, UR10, RZ ;  /* 0x0000000a75057c19 */ /* 0x040fe400080006ff */
[----:B------:R-:W-:Y:S02]  /*a7a0*/  @P0 LOP3.LUT R119, R4, R7, RZ, 0x3c, !PT ;  /* 0x0000000704770212 */ /* 0x000fe400078e3cff */
[----:B------:R-:W-:Y:S02]  /*a7b0*/  ISETP.NE.AND P0, PT, RZ, UR10, PT ;  /* 0x0000000aff007c0c */ /* 0x000fe4000bf05270 */
[----:B------:R-:W-:-:S02]  /*a7c0*/  SHF.R.U64 R4, R117, UR8, R120 ;  /* 0x0000000875047c19 */ /* 0x000fc40008001278 */
[----:B------:R-:W-:-:S09]  /*a7d0*/  SHF.L.U64.HI R7, R117, UR10, R120 ;  /* 0x0000000a75077c19 */ /* 0x000fd20008010278 */
[----:B------:R-:W-:Y:S01]  /*a7e0*/  @P0 LOP3.LUT R117, R4, R5, RZ, 0x3c, !PT ;  /* 0x0000000504750212 */ /* 0x000fe200078e3cff */
[----:B0-----:R-:W-:Y:S01]  /*a7f0*/  UIADD3 UR4, UPT, UPT, -UR4, 0x40, URZ ;  /* 0x0000004004047890 */ /* 0x001fe2000fffe1ff */
[----:B------:R-:W-:Y:S01]  /*a800*/  SHF.R.U32.HI R4, RZ, UR8, R120 ;  /* 0x00000008ff047c19 */ /* 0x000fe20008011678 */
[----:B------:R-:W0:Y:S01]  /*a810*/  LDCU UR8, c[0x3][0x120] ;  /* 0x00c02400ff0877ac */ /* 0x000e220008000800 */
[----:B------:R-:W-:Y:S02]  /*a820*/  SHF.L.W.U32.HI R5, R121, 0x1, R123 ;  /* 0x0000000179057819 */ /* 0x000fe40000010e7b */
[----:B------:R-:W-:Y:S02]  /*a830*/  SHF.L.W.U32.HI R121, R123, 0x1, R121 ;  /* 0x000000017b797819 */ /* 0x000fe40000010e79 */
[----:B------:R-:W-:Y:S02]  /*a840*/  @P0 LOP3.LUT R120, R4, R7, RZ, 0x3c, !PT ;  /* 0x0000000704780212 */ /* 0x000fe400078e3cff */
[----:B------:R-:W-:-:S02]  /*a850*/  ISETP.NE.AND P0, PT, RZ, UR7, PT ;  /* 0x00000007ff007c0c */ /* 0x000fc4000bf05270 */
[----:B------:R-:W-:Y:S02]  /*a860*/  LOP3.LUT R121, R121, R124, RZ, 0x3c, !PT ;  /* 0x0000007c79797212 */ /* 0x000fe400078e3cff */
[----:B------:R-:W-:Y:S02]  /*a870*/  LOP3.LUT R122, R5, R122, RZ, 0x3c, !PT ;  /* 0x0000007a057a7212 */ /* 0x000fe400078e3cff */
[----:B------:R-:W-:Y:S02]  /*a880*/  LOP3.LUT R123, R162, R121, RZ, 0x3c, !PT ;  /* 0x00000079a27b7212 */ /* 0x000fe400078e3cff */
[----:B------:R-:W-:Y:S02]  /*a890*/  LOP3.LUT R124, R163, R122, RZ, 0x3c, !PT ;  /* 0x0000007aa37c7212 */ /* 0x000fe400078e3cff */
[C---:B------:R-:W-:Y:S02]  /*a8a0*/  SHF.L.U32 R5, R123.reuse, UR7, RZ ;  /* 0x000000077b057c19 */ /* 0x040fe400080006ff */
[----:B------:R-:W-:-:S02]  /*a8b0*/  SHF.R.U64 R4, R123, UR4, R124 ;  /* 0x000000047b047c19 */ /* 0x000fc4000800127c */
[--C-:B------:R-:W-:Y:S01]  /*a8c0*/  SHF.L.U64.HI R7, R123, UR7, R124.reuse ;  /* 0x000000077b077c19 */ /* 0x100fe2000801027c */
[----:B------:R-:W1:Y:S01]  /*a8d0*/  LDCU.64 UR6, c[0x3][0x108] ;  /* 0x00c02100ff0677ac */ /* 0x000e620008000a00 */
[----:B------:R-:W-:Y:S01]  /*a8e0*/  @P0 LOP3.LUT R123, R4, R5, RZ, 0x3c, !PT ;  /* 0x00000005047b0212 */ /* 0x000fe200078e3cff */
[----:B------:R-:W-:Y:S01]  /*a8f0*/  IMAD.MOV.U32 R5, RZ, RZ, R129 ;  /* 0x000000ffff057224 */ /* 0x000fe200078e0081 */
[----:B------:R-:W-:Y:S01]  /*a900*/  SHF.R.U32.HI R4, RZ, UR4, R124 ;  /* 0x00000004ff047c19 */ /* 0x000fe2000801167c */
[----:B------:R-:W2:Y:S01]  /*a910*/  LDCU UR4, c[0x3][0xd0] ;  /* 0x00c01a00ff0477ac */ /* 0x000ea20008000800 */
[----:B------:R-:W-:Y:S02]  /*a920*/  LOP3.LUT R3, R145, R121, RZ, 0x3c, !PT ;  /* 0x0000007991037212 */ /* 0x000fe400078e3cff */
[----:B------:R-:W-:Y:S01]  /*a930*/  @P0 LOP3.LUT R124, R4, R7, RZ, 0x3c, !PT ;  /* 0x00000007047c0212 */ /* 0x000fe200078e3cff */
[----:B------:R-:W-:Y:S01]  /*a940*/  IMAD.MOV.U32 R7, RZ, RZ, R8 ;  /* 0x000000ffff077224 */ /* 0x000fe200078e0008 */
[----:B------:R-:W-:Y:S01]  /*a950*/  LOP3.LUT R8, R146, R122, RZ, 0x3c, !PT ;  /* 0x0000007a92087212 */ /* 0x000fe200078e3cff */
[----:B------:R-:W-:Y:S01]  /*a960*/  IMAD.MOV.U32 R4, RZ, RZ, R130 ;  /* 0x000000ffff047224 */ /* 0x000fe200078e0082 */
[----:B------:R-:W-:-:S02]  /*a970*/  SHF.L.U32 R130, R3, UR16, RZ ;  /* 0x0000001003827c19 */ /* 0x000fc400080006ff */
[C-C-:B------:R-:W-:Y:S02]  /*a980*/  SHF.R.U64 R129, R3.reuse, UR12, R8.reuse ;  /* 0x0000000c03817c19 */ /* 0x140fe40008001208 */
[--C-:B------:R-:W-:Y:S01]  /*a990*/  SHF.L.U64.HI R153, R3, UR16, R8.reuse ;  /* 0x0000001003997c19 */ /* 0x100fe20008010208 */
[----:B------:R3:W-:Y:S01]  /*a9a0*/  STL.128 [R1+0x4090], R4 ;  /* 0x0040900401007387 */ /* 0x0007e20000100c00 */
[----:B------:R-:W-:Y:S01]  /*a9b0*/  @P2 LOP3.LUT R3, R129, R130, RZ, 0x3c, !PT ;  /* 0x0000008281032212 */ /* 0x000fe200078e3cff */
[----:B-1----:R-:W-:Y:S01]  /*a9c0*/  UIADD3 UR6, UPT, UPT, -UR6, 0x40, URZ ;  /* 0x0000004006067890 */ /* 0x002fe2000fffe1ff */
[----:B------:R-:W-:Y:S01]  /*a9d0*/  SHF.R.U32.HI R129, RZ, UR12, R8 ;  /* 0x0000000cff817c19 */ /* 0x000fe20008011608 */
[----:B------:R-:W-:Y:S01]  /*a9e0*/  UIADD3 UR7, UPT, UPT, -UR7, 0x40, URZ ;  /* 0x0000004007077890 */ /* 0x000fe2000fffe1ff */
[----:B------:R-:W-:Y:S01]  /*a9f0*/  LOP3.LUT R130, R138, R122, RZ, 0x3c, !PT ;  /* 0x0000007a8a827212 */ /* 0x000fe200078e3cff */
[----:B--2---:R-:W-:Y:S01]  /*aa00*/  UIADD3 UR4, UPT, UPT, -UR4, 0x40, URZ ;  /* 0x0000004004047890 */ /* 0x004fe2000fffe1ff */
[----:B------:R-:W-:-:S02]  /*aa10*/  @P2 LOP3.LUT R8, R129, R153, RZ, 0x3c, !PT ;  /* 0x0000009981082212 */ /* 0x000fc400078e3cff */
[-C--:B------:R-:W-:Y:S02]  /*aa20*/  LOP3.LUT R129, R137, R121.reuse, RZ, 0x3c, !PT ;  /* 0x0000007989817212 */ /* 0x080fe400078e3cff */
[----:B------:R-:W-:Y:S02]  /*aa30*/  LOP3.LUT P0, RZ, R78, 0x80, RZ, 0xc0, !PT ;  /* 0x000000804eff7812 */ /* 0x000fe4000780c0ff */
[----:B------:R-:W-:Y:S02]  /*aa40*/  LOP3.LUT R109, R109, R121, RZ, 0x3c, !PT ;  /* 0x000000796d6d7212 */ /* 0x000fe400078e3cff */
[----:B------:R-:W-:Y:S01]  /*aa50*/  LOP3.LUT R108, R108, R122, RZ, 0x3c, !PT ;  /* 0x0000007a6c6c7212 */ /* 0x000fe200078e3cff */
[----:B---3--:R-:W-:Y:S01]  /*aa60*/  IMAD.MOV.U32 R6, RZ, RZ, R9 ;  /* 0x000000ffff067224 */ /* 0x008fe200078e0009 */
        /* <DEDUP_REMOVED lines=11> */
[----:B------:R-:W-:Y:S01]  /*ab20*/  LOP3.LUT P2, RZ, R78, 0x10000, RZ, 0xc0, !PT ;  /* 0x000100004eff7812 */ /* 0x000fe2000784c0ff */
[----:B------:R-:W-:Y:S01]  /*ab30*/  IMAD.MOV.U32 R7, RZ, RZ, R10 ;  /* 0x000000ffff077224 */ /* 0x000fe200078e000a */
[----:B------:R-:W-:-:S02]  /*ab40*/  LOP3.LUT R10, R114, R122, RZ, 0x3c, !PT ;  /* 0x0000007a720a7212 */ /* 0x000fc400078e3cff */
[----:B------:R-:W-:Y:S02]  /*ab50*/  LOP3.LUT P1, RZ, R78, 0x100, RZ, 0xc0, !PT ;  /* 0x000001004eff7812 */ /* 0x000fe4000782c0ff */
[----:B------:R3:W-:Y:S01]  /*ab60*/  STL.128 [R1+0x40a0], R4 ;  /* 0x0040a00401007387 */ /* 0x0007e20000100c00 */
[C-C-:B------:R-:W-:Y:S02]  /*ab70*/  SHF.R.U64 R147, R9.reuse, UR6, R10.reuse ;  /* 0x0000000609937c19 */ /* 0x140fe4000800120a */
[C---:B-1----:R-:W-:Y:S02]  /*ab80*/  SHF.L.U32 R148, R9.reuse, UR18, RZ ;  /* 0x0000001209947c19 */ /* 0x042fe400080006ff */
[--C-:B------:R-:W-:Y:S02]  /*ab90*/  SHF.L.U64.HI R153, R9, UR18, R10.reuse ;  /* 0x0000001209997c19 */ /* 0x100fe4000801020a */
[----:B------:R-:W-:Y:S01]  /*aba0*/  @P0 LOP3.LUT R9, R147, R148, RZ, 0x3c, !PT ;  /* 0x0000009493090212 */ /* 0x000fe200078e3cff */
[----:B--2---:R-:W-:Y:S01]  /*abb0*/  UIADD3 UR5, UPT, UPT, -UR5, 0x40, URZ ;  /* 0x0000004005057890 */ /* 0x004fe2000fffe1ff */
[----:B------:R-:W-:Y:S01]  /*abc0*/  SHF.R.U32.HI R147, RZ, UR6, R10 ;  /* 0x00000006ff937c19 */ /* 0x000fe2000801160a */
[----:B------:R-:W1:Y:S03]  /*abd0*/  LDCU UR6, c[0x3][0x120] ;  /* 0x00c02400ff0677ac */ /* 0x000e660008000800 */
[----:B------:R-:W-:-:S02]  /*abe0*/  @P0 LOP3.LUT R10, R147, R153, RZ, 0x3c, !PT ;  /* 0x00000099930a0212 */ /* 0x000fc400078e3cff */
[----:B------:R-:W-:Y:S01]  /*abf0*/  LOP3.LUT P0, RZ, R78, 0x20000, RZ, 0xc0, !PT ;  /* 0x000200004eff7812 */ /* 0x000fe2000780c0ff */
[----:B---3--:R-:W-:Y:S02]  /*ac00*/  IMAD.MOV.U32 R4, RZ, RZ, R140 ;  /* 0x000000ffff047224 */ /* 0x008fe400078e008c */
[----:B------:R-:W-:Y:S02]  /*ac10*/  IMAD.MOV.U32 R5, RZ, RZ, R139 ;  /* 0x000000ffff057224 */ /* 0x000fe400078e008b */
[----:B------:R-:W-:Y:S02]  /*ac20*/  IMAD.MOV.U32 R6, RZ, RZ, R135 ;  /* 0x000000ffff067224 */ /* 0x000fe400078e0087 */
[----:B------:R-:W-:-:S05]  /*ac30*/  IMAD.MOV.U32 R7, RZ, RZ, R136 ;  /* 0x000000ffff077224 */ /* 0x000fca00078e0088 */
[----:B------:R2:W-:Y:S01]  /*ac40*/  STL.128 [R1+0x40b0], R4 ;  /* 0x0040b00401007387 */ /* 0x0005e20000100c00 */
[----:B-1----:R-:W-:Y:S01]  /*ac50*/  UIADD3 UR6, UPT, UPT, -UR6, 0x40, URZ ;  /* 0x0000004006067890 */ /* 0x002fe2000fffe1ff */
[----:B--2---:R-:W-:Y:S02]  /*ac60*/  IMAD.MOV.U32 R4, RZ, RZ, R131 ;  /* 0x000000ffff047224 */ /* 0x004fe400078e0083 */
[----:B------:R-:W-:Y:S02]  /*ac70*/  IMAD.MOV.U32 R5, RZ, RZ, R132 ;  /* 0x000000ffff057224 */ /* 0x000fe400078e0084 */
[----:B------:R-:W-:Y:S02]  /*ac80*/  IMAD.MOV.U32 R6, RZ, RZ, R152 ;  /* 0x000000ffff067224 */ /* 0x000fe400078e0098 */
[----:B------:R-:W-:-:S05]  /*ac90*/  IMAD.MOV.U32 R7, RZ, RZ, R149 ;  /* 0x000000ffff077224 */ /* 0x000fca00078e0095 */
[----:B------:R1:W-:Y:S04]  /*aca0*/  STL.128 [R1+0x40c0], R4 ;  /* 0x0040c00401007387 */ /* 0x0003e80000100c00 */
[----:B------:R-:W-:Y:S01]  /*acb0*/  STL.64 [R1+0x4018], R154 ;  /* 0x0040189a01007387 */ /* 0x000fe20000100a00 */
[----:B-1----:R-:W-:Y:S02]  /*acc0*/  IMAD.MOV.U32 R4, RZ, RZ, R143 ;  /* 0x000000ffff047224 */ /* 0x002fe400078e008f */
[----:B------:R-:W-:Y:S02]  /*acd0*/  IMAD.MOV.U32 R5, RZ, RZ, R144 ;  /* 0x000000ffff057224 */ /* 0x000fe400078e0090 */
[----:B------:R-:W-:Y:S02]  /*ace0*/  IMAD.MOV.U32 R6, RZ, RZ, R87 ;  /* 0x000000ffff067224 */ /* 0x000fe400078e0057 */
[----:B------:R-:W-:Y:S01]  /*acf0*/  IMAD.MOV.U32 R7, RZ, RZ, R11 ;  /* 0x000000ffff077224 */ /* 0x000fe200078e000b */
[----:B------:R1:W-:Y:S02]  /*ad00*/  STL.64 [R1+0x40d0], R4 ;  /* 0x0040d00401007387 */ /* 0x0003e40000100a00 */
[----:B-1----:R-:W-:-:S02]  /*ad10*/  IMAD.MOV.U32 R4, RZ, RZ, R145 ;  /* 0x000000ffff047224 */ /* 0x002fc400078e0091 */
[----:B------:R-:W-:-:S05]  /*ad20*/  IMAD.MOV.U32 R5, RZ, RZ, R146 ;  /* 0x000000ffff057224 */ /* 0x000fca00078e0092 */
[----:B------:R1:W-:Y:S02]  /*ad30*/  STL.128 [R1+0x4050], R4 ;  /* 0x0040500401007387 */ /* 0x0003e40000100c00 */
[----:B-1----:R-:W-:Y:S02]  /*ad40*/  IMAD.MOV.U32 R4, RZ, RZ, R141 ;  /* 0x000000ffff047224 */ /* 0x002fe400078e008d */
[----:B------:R-:W-:Y:S02]  /*ad50*/  IMAD.MOV.U32 R5, RZ, RZ, R142 ;  /* 0x000000ffff057224 */ /* 0x000fe400078e008e */
[----:B------:R-:W-:Y:S02]  /*ad60*/  IMAD.MOV.U32 R6, RZ, RZ, R137 ;  /* 0x000000ffff067224 */ /* 0x000fe400078e0089 */
[----:B------:R-:W-:-:S05]  /*ad70*/  IMAD.MOV.U32 R7, RZ, RZ, R138 ;  /* 0x000000ffff077224 */ /* 0x000fca00078e008a */
[----:B------:R1:W-:Y:S02]  /*ad80*/  STL.128 [R1+0x4070], R4 ;  /* 0x0040700401007387 */ /* 0x0003e40000100c00 */
[----:B-1----:R-:W-:Y:S02]  /*ad90*/  IMAD.MOV.U32 R6, RZ, RZ, R133 ;  /* 0x000000ffff067224 */ /* 0x002fe400078e0085 */
[----:B------:R-:W-:Y:S02]  /*ada0*/  IMAD.MOV.U32 R7, RZ, RZ, R134 ;  /* 0x000000ffff077224 */ /* 0x000fe400078e0086 */
[----:B------:R-:W-:Y:S02]  /*adb0*/  IMAD.MOV.U32 R4, RZ, RZ, R98 ;  /* 0x000000ffff047224 */ /* 0x000fe400078e0062 */
[----:B------:R-:W-:-:S05]  /*adc0*/  IMAD.MOV.U32 R5, RZ, RZ, R104 ;  /* 0x000000ffff057224 */ /* 0x000fca00078e0068 */
[----:B------:R1:W-:Y:S02]  /*add0*/  STL.128 [R1+0x4080], R4 ;  /* 0x0040800401007387 */ /* 0x0003e40000100c00 */
[----:B-1----:R-:W-:Y:S01]  /*ade0*/  IMAD.MOV.U32 R4, RZ, RZ, R127 ;  /* 0x000000ffff047224 */ /* 0x002fe200078e007f */
[----:B------:R-:W-:Y:S01]  /*adf0*/  LOP3.LUT R127, R3, R85, RZ, 0x30, !PT ;  /* 0x00000055037f7212 */ /* 0x000fe200078e30ff */
[----:B------:R-:W-:Y:S02]  /*ae00*/  IMAD.MOV.U32 R5, RZ, RZ, R128 ;  /* 0x000000ffff057224 */ /* 0x000fe400078e0080 */
[----:B------:R-:W-:Y:S02]  /*ae10*/  IMAD.MOV.U32 R6, RZ, RZ, R125 ;  /* 0x000000ffff067224 */ /* 0x000fe400078e007d */
[----:B------:R-:W-:Y:S01]  /*ae20*/  IMAD.MOV.U32 R7, RZ, RZ, R126 ;  /* 0x000000ffff077224 */ /* 0x000fe200078e007e */
[----:B------:R-:W-:-:S04]  /*ae30*/  SHF.L.U64.HI R126, R109, UR11, R108 ;  /* 0x0000000b6d7e7c19 */ /* 0x000fc8000801026c */
[----:B------:R1:W-:Y:S02]  /*ae40*/  STL.128 [R1+0x4090], R4 ;  /* 0x0040900401007387 */ /* 0x0003e40000100c00 */
[----:B-1----:R-:W-:Y:S01]  /*ae50*/  IMAD.MOV.U32 R4, RZ, RZ, R113 ;  /* 0x000000ffff047224 */ /* 0x002fe200078e0071 */
[----:B------:R-:W-:Y:S01]  /*ae60*/  SHF.L.W.U32.HI R113, R111, 0x1, R112 ;  /* 0x000000016f717819 */ /* 0x000fe20000010e70 */
[----:B------:R-:W-:Y:S01]  /*ae70*/  IMAD.MOV.U32 R5, RZ, RZ, R114 ;  /* 0x000000ffff057224 */ /* 0x000fe200078e0072 */
[----:B------:R-:W-:Y:S01]  /*ae80*/  SHF.L.W.U32.HI R112, R112, 0x1, R111 ;  /* 0x0000000170707819 */ /* 0x000fe20000010e6f */
[----:B------:R-:W-:Y:S01]  /*ae90*/  IMAD.MOV.U32 R6, RZ, RZ, R84 ;  /* 0x000000ffff067224 */ /* 0x000fe200078e0054 */
[----:B------:R-:W-:Y:S01]  /*aea0*/  LOP3.LUT R113, R113, R110, RZ, 0x3c, !PT ;  /* 0x0000006e71717212 */ /* 0x000fe200078e3cff */
[----:B------:R-:W-:Y:S01]  /*aeb0*/  IMAD.MOV.U32 R7, RZ, RZ, R21 ;  /* 0x000000ffff077224 */ /* 0x000fe200078e0015 */
[----:B------:R-:W-:Y:S02]  /*aec0*/  LOP3.LUT R112, R112, R91, RZ, 0x3c, !PT ;  /* 0x0000005b70707212 */ /* 0x000fe400078e3cff */
[----:B------:R-:W-:-:S02]  /*aed0*/  SHF.L.U32 R91, R109, UR11, RZ ;  /* 0x0000000b6d5b7c19 */ /* 0x000fc400080006ff */
[----:B------:R1:W-:Y:S01]  /*aee0*/  STL.128 [R1+0x40a0], R4 ;  /* 0x0040a00401007387 */ /* 0x0003e20000100c00 */
[-C--:B------:R-:W-:Y:S02]  /*aef0*/  LOP3.LUT R110, R87, R113.reuse, RZ, 0x3c, !PT ;  /* 0x00000071576e7212 */ /* 0x080fe400078e3cff */
[-C--:B------:R-:W-:Y:S01]  /*af00*/  LOP3.LUT R98, R98, R113.reuse, RZ, 0x3c, !PT ;  /* 0x0000007162627212 */ /* 0x080fe200078e3cff */
[----:B------:R-:W-:Y:S01]  /*af10*/  STL.64 [R1+0x4010], R164 ;  /* 0x004010a401007387 */ /* 0x000fe20000100a00 */
[-C--:B------:R-:W-:Y:S02]  /*af20*/  LOP3.LUT R84, R84, R113.reuse, RZ, 0x3c, !PT ;  /* 0x0000007154547212 */ /* 0x080fe400078e3cff */
[----:B------:R-:W-:Y:S01]  /*af30*/  LOP3.LUT R128, R95, R113, RZ, 0x3c, !PT ;  /* 0x000000715f807212 */ /* 0x000fe200078e3cff */
[----:B------:R-:W-:Y:S01]  /*af40*/  STL.64 [R1+0x4068], R156 ;  /* 0x0040689c01007387 */ /* 0x000fe20000100a00 */
[-C--:B------:R-:W-:Y:S02]  /*af50*/  LOP3.LUT R111, R104, R112.reuse, RZ, 0x3c, !PT ;  /* 0x00000070686f7212 */ /* 0x080fe400078e3cff */
[----:B------:R-:W-:Y:S01]  /*af60*/  LOP3.LUT R21, R21, R112, RZ, 0x3c, !PT ;  /* 0x0000007015157212 */ /* 0x000fe200078e3cff */
[----:B------:R-:W-:Y:S01]  /*af70*/  STL.64 [R1+0x4048], R158 ;  /* 0x0040489e01007387 */ /* 0x000fe20000100a00 */
[----:B------:R-:W-:-:S02]  /*af80*/  SHF.R.U32.HI R87, RZ, UR9, R108 ;  /* 0x00000009ff577c19 */ /* 0x000fc4000801166c */
[----:B------:R-:W-:Y:S01]  /*af90*/  SHF.L.U64.HI R104, R98, UR14, R111 ;  /* 0x0000000e62687c19 */ /* 0x000fe2000801026f */
[----:B------:R-:W-:Y:S01]  /*afa0*/  STL.64 [R1+0x4028], R162 ;  /* 0x004028a201007387 */ /* 0x000fe20000100a00 */
[----:B-1----:R-:W-:Y:S02]  /*afb0*/  SHF.R.U64 R4, R109, UR9, R108 ;  /* 0x000000096d047c19 */ /* 0x002fe4000800126c */
[----:B------:R-:W-:Y:S01]  /*afc0*/  LOP3.LUT R7, R11, R112, RZ, 0x3c, !PT ;  /* 0x000000700b077212 */ /* 0x000fe200078e3cff */
[----:B------:R1:W-:Y:S01]  /*afd0*/  STL.64 [R1+0x4030], R160 ;  /* 0x004030a001007387 */ /* 0x0003e20000100a00 */
[----:B------:R-:W-:Y:S02]  /*afe0*/  @P6 LOP3.LUT R109, R4, R91, RZ, 0x3c, !PT ;  /* 0x0000005b046d6212 */ /* 0x000fe400078e3cff */
[C---:B------:R-:W-:Y:S02]  /*aff0*/  SHF.L.U32 R5, R110.reuse, UR17, RZ ;  /* 0x000000116e057c19 */ /* 0x040fe400080006ff */
[----:B------:R-:W-:-:S02]  /*b000*/  SHF.R.U64 R4, R110, UR13, R7 ;  /* 0x0000000d6e047c19 */ /* 0x000fc40008001207 */
[----:B------:R-:W-:Y:S02]  /*b010*/  LOP3.LUT R6, R160, R113, RZ, 0x3c, !PT ;  /* 0x00000071a0067212 */ /* 0x000fe400078e3cff */
[----:B------:R-:W-:Y:S02]  /*b020*/  LOP3.LUT R113, R107, R112, RZ, 0x3c, !PT ;  /* 0x000000706b717212 */ /* 0x000fe400078e3cff */
[----:B------:R-:W-:Y:S02]  /*b030*/  @P6 LOP3.LUT R108, R87, R126, RZ, 0x3c, !PT ;  /* 0x0000007e576c6212 */ /* 0x000fe400078e3cff */
[----:B-1----:R-:W-:Y:S02]  /*b040*/  LOP3.LUT R161, R161, R112, RZ, 0x3c, !PT ;  /* 0x00000070a1a17212 */ /* 0x002fe400078e3cff */
[----:B------:R-:W-:Y:S02]  /*b050*/  SHF.L.U64.HI R112, R110, UR17, R7 ;  /* 0x000000116e707c19 */ /* 0x000fe40008010207 */
[----:B------:R-:W-:-:S02]  /*b060*/  @P3 LOP3.LUT R110, R4, R5, RZ, 0x3c, !PT ;  /* 0x00000005046e3212 */ /* 0x000fc400078e3cff */
[----:B------:R-:W-:Y:S02]  /*b070*/  SHF.R.U32.HI R5, RZ, UR5, R111 ;  /* 0x00000005ff057c19 */ /* 0x000fe4000801166f */
[C---:B------:R-:W-:Y:S02]  /*b080*/  SHF.L.U32 R114, R6.reuse, UR24, RZ ;  /* 0x0000001806727c19 */ /* 0x040fe400080006ff */
[----:B------:R-:W-:Y:S02]  /*b090*/  SHF.R.U64 R87, R6, UR4, R161 ;  /* 0x0000000406577c19 */ /* 0x000fe400080012a1 */
[C---:B------:R-:W-:Y:S02]  /*b0a0*/  SHF.L.U32 R11, R98.reuse, UR14, RZ ;  /* 0x0000000e620b7c19 */ /* 0x040fe400080006ff */
[----:B------:R-:W-:Y:S02]  /*b0b0*/  SHF.R.U64 R4, R98, UR5, R111 ;  /* 0x0000000562047c19 */ /* 0x000fe4000800126f */
[----:B------:R-:W-:-:S02]  /*b0c0*/  @P2 LOP3.LUT R111, R5, R104, RZ, 0x3c, !PT ;  /* 0x00000068056f2212 */ /* 0x000fc400078e3cff */
[----:B------:R-:W-:Y:S02]  /*b0d0*/  SHF.L.U64.HI R122, R6, UR24, R161 ;  /* 0x00000018067a7c19 */ /* 0x000fe400080102a1 */
[--C-:B0-----:R-:W-:Y:S02]  /*b0e0*/  SHF.L.U64.HI R104, R128, UR8, R113.reuse ;  /* 0x0000000880687c19 */ /* 0x101fe40008010271 */
[----:B------:R-:W-:Y:S02]  /*b0f0*/  SHF.R.U32.HI R5, RZ, UR6, R113 ;  /* 0x00000006ff057c19 */ /* 0x000fe40008011671 */
[----:B------:R-:W-:Y:S02]  /*b100*/  @P4 LOP3.LUT R6, R87, R114, RZ, 0x3c, !PT ;  /* 0x0000007257064212 */ /* 0x000fe400078e3cff */
[----:B------:R-:W-:Y:S02]  /*b110*/  SHF.R.U32.HI R87, RZ, UR13, R7 ;  /* 0x0000000dff577c19 */ /* 0x000fe40008011607 */
[----:B------:R-:W-:-:S02]  /*b120*/  @P2 LOP3.LUT R98, R4, R11, RZ, 0x3c, !PT ;  /* 0x0000000b04622212 */ /* 0x000fc400078e3cff */
[C---:B------:R-:W-:Y:S02]  /*b130*/  SHF.R.U64 R4, R128.reuse, UR6, R113 ;  /* 0x0000000680047c19 */ /* 0x040fe40008001271 */
[----:B------:R-:W-:Y:S02]  /*b140*/  SHF.L.U32 R11, R128, UR8, RZ ;  /* 0x00000008800b7c19 */ /* 0x000fe400080006ff */
[----:B------:R-:W-:Y:S02]  /*b150*/  @P0 LOP3.LUT R113, R5, R104, RZ, 0x3c, !PT ;  /* 0x0000006805710212 */ /* 0x000fe400078e3cff */
[----:B------:R-:W-:Y:S02]  /*b160*/  LOP3.LUT R5, R9, R115, RZ, 0x30, !PT ;  /* 0x0000007309057212 */ /* 0x000fe400078e30ff */
[----:B------:R-:W-:Y:S02]  /*b170*/  @P3 LOP3.LUT R7, R87, R112, RZ, 0x3c, !PT ;  /* 0x0000007057073212 */ /* 0x000fe400078e3cff */
[----:B------:R-:W-:-:S02]  /*b180*/  SHF.L.U32 R112, R84, UR19, RZ ;  /* 0x0000001354707c19 */ /* 0x000fc400080006ff */
[----:B------:R-:W-:Y:S02]  /*b190*/  SHF.R.U64 R87, R84, UR7, R21 ;  /* 0x0000000754577c19 */ /* 0x000fe40008001215 */
[----:B------:R-:W-:Y:S02]  /*b1a0*/  @P0 LOP3.LUT R128, R4, R11, RZ, 0x3c, !PT ;  /* 0x0000000b04800212 */ /* 0x000fe400078e3cff */
[----:B------:R-:W-:Y:S02]  /*b1b0*/  LOP3.LUT R95, R12, R106, RZ, 0x30, !PT ;  /* 0x0000006a0c5f7212 */ /* 0x000fe400078e30ff */
[-C--:B------:R-:W-:Y:S02]  /*b1c0*/  LOP3.LUT R4, R5, R12.reuse, RZ, 0x3c, !PT ;  /* 0x0000000c05047212 */ /* 0x080fe400078e3cff */
[----:B------:R-:W-:Y:S02]  /*b1d0*/  LOP3.LUT R107, R115, R12, RZ, 0x30, !PT ;  /* 0x0000000c736b7212 */ /* 0x000fe400078e30ff */
[----:B------:R-:W-:Y:S01]  /*b1e0*/  SHF.R.U32.HI R91, RZ, UR4, R161 ;  /* 0x00000004ff5b7c19 */ /* 0x000fe200080116a1 */
[----:B------:R-:W0:Y:S01]  /*b1f0*/  LDCU.64 UR4, c[0x3][0x10] ;  /* 0x00c00200ff0477ac */ /* 0x000e220008000a00 */
[----:B------:R-:W-:-:S02]  /*b200*/  SHF.L.U64.HI R114, R84, UR19, R21 ;  /* 0x0000001354727c19 */ /* 0x000fc40008010215 */
[----:B------:R-:W-:Y:S02]  /*b210*/  LOP3.LUT R12, R10, R116, RZ, 0x30, !PT ;  /* 0x000000740a0c7212 */ /* 0x000fe400078e30ff */
[----:B------:R-:W-:Y:S02]  /*b220*/  @P1 LOP3.LUT R84, R87, R112, RZ, 0x3c, !PT ;  /* 0x0000007057541212 */ /* 0x000fe400078e3cff */
[----:B------:R-:W-:Y:S02]  /*b230*/  LOP3.LUT R87, R113, R10, RZ, 0x30, !PT ;  /* 0x0000000a71577212 */ /* 0x000fe400078e30ff */
[----:B------:R-:W-:Y:S02]  /*b240*/  @P4 LOP3.LUT R161, R91, R122, RZ, 0x3c, !PT ;  /* 0x0000007a5ba14212 */ /* 0x000fe400078e3cff */
[----:B------:R-:W-:Y:S02]  /*b250*/  LOP3.LUT R5, R12, R103, RZ, 0x3c, !PT ;  /* 0x000000670c057212 */ /* 0x000fe400078e3cff */
[----:B------:R-:W-:-:S02]  /*b260*/  SHF.R.U32.HI R91, RZ, UR7, R21 ;  /* 0x00000007ff5b7c19 */ /* 0x000fc40008011615 */
[----:B------:R-:W-:Y:S02]  /*b270*/  LOP3.LUT R12, R116, R103, RZ, 0x30, !PT ;  /* 0x00000067740c7212 */ /* 0x000fe400078e30ff */
[----:B------:R-:W-:Y:S02]  /*b280*/  LOP3.LUT R116, R87, R116, RZ, 0x3c, !PT ;  /* 0x0000007457747212 */ /* 0x000fe400078e3cff */
[----:B------:R-:W-:Y:S02]  /*b290*/  LOP3.LUT R87, R123, R117, RZ, 0x30, !PT ;  /* 0x000000757b577212 */ /* 0x000fe400078e30ff */
[----:B------:R-:W-:Y:S02]  /*b2a0*/  LOP3.LUT R112, R128, R9, RZ, 0x30, !PT ;  /* 0x0000000980707212 */ /* 0x000fe400078e30ff */
        /* <DEDUP_REMOVED lines=42> */
[-C--:B------:R-:W-:Y:S02]  /*b550*/  LOP3.LUT R112, R112, R97.reuse, RZ, 0x3c, !PT ;  /* 0x0000006170707212 */ /* 0x080fe400078e3cff */
        /* <DEDUP_REMOVED lines=38> */
[----:B0-----:R-:W-:Y:S02]  /*b7c0*/  LOP3.LUT R106, R106, UR4, R107, 0x96, !PT ;  /* 0x000000046a6a7c12 */ /* 0x001fe4000f8e966b */
[----:B------:R-:W-:Y:S01]  /*b7d0*/  LOP3.LUT R0, R0, R15, RZ, 0x3c, !PT ;  /* 0x0000000f00007212 */ /* 0x000fe200078e3cff */
[----:B------:R-:W-:Y:S01]  /*b7e0*/  IMAD.MOV.U32 R15, RZ, RZ, R11 ;  /* 0x000000ffff0f7224 */ /* 0x000fe200078e000b */
[----:B------:R-:W-:Y:S01]  /*b7f0*/  LOP3.LUT R2, R127, R14, RZ, 0x3c, !PT ;  /* 0x0000000e7f027212 */ /* 0x000fe200078e3cff */
[----:B------:R-:W-:Y:S01]  /*b800*/  IMAD.MOV.U32 R14, RZ, RZ, R9 ;  /* 0x000000ffff0e7224 */ /* 0x000fe200078e0009 */
[----:B------:R-:W-:Y:S01]  /*b810*/  LOP3.LUT R3, R86, R13, RZ, 0x3c, !PT ;  /* 0x0000000d56037212 */ /* 0x000fe200078e3cff */
[----:B------:R-:W-:Y:S01]  /*b820*/  IMAD.MOV.U32 R13, RZ, RZ, R116 ;  /* 0x000000ffff0d7224 */ /* 0x000fe200078e0074 */
[----:B------:R-:W-:Y:S01]  /*b830*/  LOP3.LUT R107, R105, UR5, R12, 0x96, !PT ;  /* 0x00000005696b7c12 */ /* 0x000fe2000f8e960c */
[----:B------:R-:W-:Y:S01]  /*b840*/  IMAD.MOV.U32 R12, RZ, RZ, R115 ;  /* 0x000000ffff0c7224 */ /* 0x000fe200078e0073 */
[----:B------:R-:W-:-:S02]  /*b850*/  LOP3.LUT R95, R95, R128, RZ, 0x3c, !PT ;  /* 0x000000805f5f7212 */ /* 0x000fc400078e3cff */
[----:B------:R-:W-:Y:S02]  /*b860*/  LOP3.LUT R108, R161, R108, RZ, 0x3c, !PT ;  /* 0x0000006ca16c7212 */ /* 0x000fe400078e3cff */
[----:B------:R0:W-:Y:S01]  /*b870*/  STL.128 [R1+0x4020], R12 ;  /* 0x0040200c01007387 */ /* 0x0001e20000100c00 */
[----:B------:R-:W-:Y:S02]  /*b880*/  LOP3.LUT R85, R85, R20, RZ, 0x3c, !PT ;  /* 0x0000001455557212 */ /* 0x000fe400078e3cff */
[----:B------:R-:W-:Y:S02]  /*b890*/  ISETP.NE.U32.AND P0, PT, R4, 0x572983a8, PT ;  /* 0x572983a80400780c */ /* 0x000fe40003f05070 */
[----:B------:R-:W-:Y:S02]  /*b8a0*/  ISETP.NE.U32.AND P1, PT, R106, -0x5a274ebc, PT ;  /* 0xa5d8b1446a00780c */ /* 0x000fe40003f25070 */
[----:B------:R-:W-:Y:S02]  /*b8b0*/  ISETP.NE.AND.EX P0, PT, R5, 0x60f6c316, PT, P0 ;  /* 0x60f6c3160500780c */ /* 0x000fe40003f05300 */
[----:B------:R-:W-:-:S02]  /*b8c0*/  ISETP.NE.U32.AND P2, PT, R115, -0x761a0769, PT ;  /* 0x89e5f8977300780c */ /* 0x000fc40003f45070 */
[----:B------:R-:W-:-:S04]  /*b8d0*/  ISETP.NE.OR.EX P0, PT, R107, -0xb018332, P0, P1 ;  /* 0xf4fe7cce6b00780c */ /* 0x000fc80000705710 */
[----:B------:R-:W-:Y:S01]  /*b8e0*/  ISETP.NE.OR.EX P0, PT, R116, -0x5da9b35e, P0, P2 ;  /* 0xa2564ca27400780c */ /* 0x000fe20000705720 */
        /* <DEDUP_REMOVED lines=49> */
[----:B------:R0:W-:Y:S04]  /*bc00*/  STL.128 [R1+0x40c0], R12 ;  /* 0x0040c00c01007387 */ /* 0x0001e80000100c00 */
[----:B------:R0:W-:Y:S04]  /*bc10*/  STL.64 [R1+0x40d0], R2 ;  /* 0x0040d00201007387 */ /* 0x0001e80000100a00 */
[----:B------:R0:W-:Y:S04]  /*bc20*/  STL.64 [R1+0x4018], R4 ;  /* 0x0040180401007387 */ /* 0x0001e80000100a00 */
[----:B------:R0:W-:Y:S01]  /*bc30*/  STL.64 [R1+0x4010], R106 ;  /* 0x0040106a01007387 */ /* 0x0001e20000100a00 */
[----:B------:R-:W-:Y:S05]  /*bc40*/  @P0 BRA `(.L_x_79) ;  /* 0x0000000c00f80947 */ /* 0x000fea0003800000 */
[----:B------:R-:W-:-:S04]  /*bc50*/  LOP3.LUT R10, R9, 0xca30db85, RZ, 0x3c, !PT ;  /* 0xca30db85090a7812 */ /* 0x000fc800078e3cff */
[----:B------:R-:W-:Y:S01]  /*bc60*/  ISETP.NE.AND P0, PT, R10, RZ, PT ;  /* 0x000000ff0a00720c */ /* 0x000fe20003f05270 */
[----:B------:R1:W-:-:S12]  /*bc70*/  STL.64 [R1+0x4028], R10 ;  /* 0x0040280a01007387 */ /* 0x0003d80000100a00 */
[----:B-1----:R-:W-:Y:S05]  /*bc80*/  @P0 BRA `(.L_x_79) ;  /* 0x0000000c00e80947 */ /* 0x002fea0003800000 */
[----:B0-----:R-:W-:Y:S01]  /*bc90*/  MOV R2, 0x0 ;  /* 0x0000000000027802 */ /* 0x001fe20000000f00 */
[----:B------:R0:W-:Y:S01]  /*bca0*/  STL.64 [R1+0x40d8], R74 ;  /* 0x0040d84a01007387 */ /* 0x0001e20000100a00 */
[----:B------:R-:W1:Y:S01]  /*bcb0*/  LDCU.64 UR4, c[0x4][0x20] ;  /* 0x01000400ff0477ac */ /* 0x000e620008000a00 */
[----:B------:R-:W-:Y:S01]  /*bcc0*/  IMAD.U32 R84, RZ, RZ, UR38 ;  /* 0x00000026ff547e24 */ /* 0x000fe2000f8e00ff */
[----:B------:R0:W2:Y:S04]  /*bcd0*/  LDC.64 R8, c[0x4][R2] ;  /* 0x0100000002087b82 */ /* 0x0000a80000000a00 */
[----:B------:R-:W-:-:S05]  /*bce0*/  IADD3 R84, P0, PT, R84, 0x40d8, RZ ;  /* 0x000040d854547810 */ /* 0x000fca0007f1e0ff */
[----:B------:R-:W-:Y:S02]  /*bcf0*/  IMAD.X R85, RZ, RZ, UR39, P0 ;  /* 0x00000027ff557e24 */ /* 0x000fe400080e06ff */
[----:B------:R-:W-:Y:S02]  /*bd00*/  IMAD.MOV.U32 R6, RZ, RZ, R84 ;  /* 0x000000ffff067224 */ /* 0x000fe400078e0054 */
[----:B------:R-:W-:Y:S02]  /*bd10*/  IMAD.MOV.U32 R7, RZ, RZ, R85 ;  /* 0x000000ffff077224 */ /* 0x000fe400078e0055 */
[----:B-1----:R-:W-:Y:S02]  /*bd20*/  IMAD.U32 R4, RZ, RZ, UR4 ;  /* 0x00000004ff047e24 */ /* 0x002fe4000f8e00ff */
[----:B0-----:R-:W-:-:S07]  /*bd30*/  IMAD.U32 R5, RZ, RZ, UR5 ;  /* 0x00000005ff057e24 */ /* 0x001fce000f8e00ff */
[----:B------:R-:W-:-:S07]  /*bd40*/  LEPC R20, `(.L_x_80) ;  /* 0x000000001014794e */ /* 0x000fce0000000000 */
[----:B--2---:R-:W-:Y:S05]  /*bd50*/  CALL.ABS.NOINC R8 ;  /* 0x0000000008007343 */ /* 0x004fea0003c00000 */
.L_x_80:
[----:B------:R-:W0:Y:S01]  /*bd60*/  LDC.64 R8, c[0x0][0x3a0] ;  /* 0x0000e800ff087b82 */ /* 0x000e220000000a00 */
[----:B------:R1:W-:Y:S01]  /*bd70*/  STL.64 [R1+0x40d8], R16 ;  /* 0x0040d81001007387 */ /* 0x0003e20000100a00 */
[----:B------:R-:W2:Y:S01]  /*bd80*/  LDCU.64 UR4, c[0x4][0x28] ;  /* 0x01000500ff0477ac */ /* 0x000ea20008000a00 */
[----:B------:R-:W-:Y:S02]  /*bd90*/  IMAD.MOV.U32 R6, RZ, RZ, R84 ;  /* 0x000000ffff067224 */ /* 0x000fe400078e0054 */
[----:B------:R-:W-:-:S03]  /*bda0*/  IMAD.MOV.U32 R7, RZ, RZ, R85 ;  /* 0x000000ffff077224 */ /* 0x000fc600078e0055 */
[----:B------:R1:W3:Y:S01]  /*bdb0*/  LDC.64 R10, c[0x4][R2] ;  /* 0x01000000020a7b82 */ /* 0x0002e20000000a00 */
[----:B--2---:R-:W-:Y:S02]  /*bdc0*/  IMAD.U32 R4, RZ, RZ, UR4 ;  /* 0x00000004ff047e24 */ /* 0x004fe4000f8e00ff */
[----:B------:R-:W-:Y:S01]  /*bdd0*/  IMAD.U32 R5, RZ, RZ, UR5 ;  /* 0x00000005ff057e24 */ /* 0x000fe2000f8e00ff */
[----:B0-----:R1:W-:Y:S04]  /*bde0*/  STG.E.64 desc[UR36][R8.64+0x8], R70 ;  /* 0x0000084608007986 */ /* 0x0013e8000c101b24 */
[----:B------:R1:W-:Y:S04]  /*bdf0*/  STG.E.64 desc[UR36][R8.64+0x10], R68 ;  /* 0x0000104408007986 */ /* 0x0003e8000c101b24 */
[----:B------:R1:W-:Y:S04]  /*be00*/  STG.E.64 desc[UR36][R8.64], R74 ;  /* 0x0000004a08007986 */ /* 0x0003e8000c101b24 */
[----:B---3--:R1:W-:Y:S02]  /*be10*/  STG.E.64 desc[UR36][R8.64+0x18], R22 ;  /* 0x0000181608007986 */ /* 0x0083e4000c101b24 */
[----:B------:R-:W-:-:S07]  /*be20*/  LEPC R20, `(.L_x_81) ;  /* 0x000000001014794e */ /* 0x000fce0000000000 */
[----:B-1----:R-:W-:Y:S05]  /*be30*/  CALL.ABS.NOINC R10 ;  /* 0x000000000a007343 */ /* 0x002fea0003c00000 */
.L_x_81:
[----:B------:R0:W-:Y:S01]  /*be40*/  STL.64 [R1+0x40d8], R18 ;  /* 0x0040d81201007387 */ /* 0x0001e20000100a00 */
[----:B------:R0:W1:Y:S01]  /*be50*/  LDC.64 R8, c[0x4][R2] ;  /* 0x0100000002087b82 */ /* 0x0000620000000a00 */
[----:B------:R-:W2:Y:S01]  /*be60*/  LDCU.64 UR4, c[0x4][0x28] ;  /* 0x01000500ff0477ac */ /* 0x000ea20008000a00 */
[----:B------:R-:W-:Y:S02]  /*be70*/  IMAD.MOV.U32 R6, RZ, RZ, R84 ;  /* 0x000000ffff067224 */ /* 0x000fe400078e0054 */
[----:B------:R-:W-:Y:S02]  /*be80*/  IMAD.MOV.U32 R7, RZ, RZ, R85 ;  /* 0x000000ffff077224 */ /* 0x000fe400078e0055 */
[----:B--2---:R-:W-:Y:S02]  /*be90*/  IMAD.U32 R4, RZ, RZ, UR4 ;  /* 0x00000004ff047e24 */ /* 0x004fe4000f8e00ff */
[----:B0-----:R-:W-:-:S07]  /*bea0*/  IMAD.U32 R5, RZ, RZ, UR5 ;  /* 0x00000005ff057e24 */ /* 0x001fce000f8e00ff */
[----:B------:R-:W-:-:S07]  /*beb0*/  LEPC R20, `(.L_x_82) ;  /* 0x000000001014794e */ /* 0x000fce0000000000 */
[----:B-1----:R-:W-:Y:S05]  /*bec0*/  CALL.ABS.NOINC R8 ;  /* 0x0000000008007343 */ /* 0x002fea0003c00000 */
.L_x_82:
        /* <DEDUP_REMOVED lines=9> */
.L_x_83:
        /* <DEDUP_REMOVED lines=9> */
.L_x_84:
        /* <DEDUP_REMOVED lines=9> */
.L_x_85:
        /* <DEDUP_REMOVED lines=9> */
.L_x_86:
        /* <DEDUP_REMOVED lines=9> */
.L_x_87:
        /* <DEDUP_REMOVED lines=9> */
.L_x_88:
        /* <DEDUP_REMOVED lines=9> */
.L_x_89:
        /* <DEDUP_REMOVED lines=9> */
.L_x_90:
        /* <DEDUP_REMOVED lines=9> */
.L_x_91:
        /* <DEDUP_REMOVED lines=9> */
.L_x_92:
        /* <DEDUP_REMOVED lines=9> */
.L_x_93:
        /* <DEDUP_REMOVED lines=9> */
.L_x_94:
        /* <DEDUP_REMOVED lines=9> */
.L_x_95:
        /* <DEDUP_REMOVED lines=9> */
.L_x_96:
        /* <DEDUP_REMOVED lines=9> */
.L_x_97:
        /* <DEDUP_REMOVED lines=9> */
.L_x_98:
        /* <DEDUP_REMOVED lines=9> */
.L_x_99:
        /* <DEDUP_REMOVED lines=9> */
.L_x_100:
        /* <DEDUP_REMOVED lines=9> */
.L_x_101:
        /* <DEDUP_REMOVED lines=9> */
.L_x_102:
        /* <DEDUP_REMOVED lines=9> */
.L_x_103:
        /* <DEDUP_REMOVED lines=9> */
.L_x_104:
        /* <DEDUP_REMOVED lines=9> */
.L_x_105:
[----:B------:R-:W0:Y:S01]  /*cbc0*/  LDC.64 R2, c[0x4][R2] ;  /* 0x0100000002027b82 */ /* 0x000e220000000a00 */
[----:B------:R-:W1:Y:S01]  /*cbd0*/  LDCU.64 UR4, c[0x4][0x30] ;  /* 0x01000600ff0477ac */ /* 0x000e620008000a00 */
[----:B------:R-:W-:Y:S01]  /*cbe0*/  CS2R R6, SRZ ;  /* 0x0000000000067805 */ /* 0x000fe2000001ff00 */
[----:B-1----:R-:W-:Y:S02]  /*cbf0*/  IMAD.U32 R4, RZ, RZ, UR4 ;  /* 0x00000004ff047e24 */ /* 0x002fe4000f8e00ff */
[----:B------:R-:W-:-:S07]  /*cc00*/  IMAD.U32 R5, RZ, RZ, UR5 ;  /* 0x00000005ff057e24 */ /* 0x000fce000f8e00ff */
[----:B------:R-:W-:-:S07]  /*cc10*/  LEPC R20, `(.L_x_79) ;  /* 0x000000001014794e */ /* 0x000fce0000000000 */
[----:B0-----:R-:W-:Y:S05]  /*cc20*/  CALL.ABS.NOINC R2 ;  /* 0x0000000002007343 */ /* 0x001fea0003c00000 */
.L_x_79:
[----:B------:R-:W-:Y:S05]  /*cc30*/  BSYNC.RECONVERGENT B6 ;  /* 0x0000000000067941 */ /* 0x000fea0003800200 */
.L_x_78:
[----:B------:R-:W-:-:S05]  /*cc40*/  IADD3 R82, P0, PT, R82, 0x1, RZ ;  /* 0x0000000152527810 */ /* 0x000fca0007f1e0ff */
[----:B------:R-:W-:Y:S01]  /*cc50*/  IMAD.X R83, RZ, RZ, R83, P0 ;  /* 0x000000ffff537224 */ /* 0x000fe200000e0653 */
[----:B------:R-:W-:-:S04]  /*cc60*/  ISETP.GT.U32.AND P0, PT, R79, R82, PT ;  /* 0x000000524f00720c */ /* 0x000fc80003f04070 */
[----:B------:R-:W-:-:S13]  /*cc70*/  ISETP.GT.AND.EX P0, PT, R80, R83, PT, P0 ;  /* 0x000000535000720c */ /* 0x000fda0003f04300 */
[----:B------:R-:W-:Y:S05]  /*cc80*/  @P0 BRA `(.L_x_106) ;  /* 0xffffff8800cc0947 */ /* 0x000fea000383ffff */
.L_x_73:
[----:B------:R-:W-:Y:S05]  /*cc90*/  BSYNC.RECONVERGENT B7 ;  /* 0x0000000000077941 */ /* 0x000fea0003800200 */
.L_x_72:
[----:B------:R-:W-:-:S13]  /*cca0*/  LOP3.LUT P0, RZ, R78, 0x40000, RZ, 0xc0, !PT ;  /* 0x000400004eff7812 */ /* 0x000fda000780c0ff */
[----:B------:R-:W-:Y:S05]  /*ccb0*/  @P0 BRA `(.L_x_107) ;  /* 0xffffff4000640947 */ /* 0x000fea000383ffff */
[----:B------:R-:W-:Y:S05]  /*ccc0*/  EXIT ;  /* 0x000000000000794d */ /* 0x000fea0003800000 */
.L_x_108:
[----:B------:R-:W-:-:S00]  /*ccd0*/  BRA `(.L_x_108) ;  /* 0xfffffffc00fc7947 */ /* 0x000fc0000383ffff */
[----:B------:R-:W-:-:S00]  /*cce0*/  NOP ;  /* 0x0000000000007918 */ /* 0x000fc00000000000 */
        /* <DEDUP_REMOVED lines=9> */
.L_x_109:


//--------------------- .nv.global.init           --------------------------
	.section	.nv.global.init,"aw",@progbits
.nv.global.init:
	.type		$str$6,@object
	.size		$str$6,($str$5 - $str$6)
$str$6:
        /*0000*/ 	.byte	0x0a, 0x00
	.type		$str$5,@object
	.size		$str$5,($str$4 - $str$5)
$str$5:
        /*0002*/ 	.byte	0x25, 0x6c, 0x6c, 0x78, 0x20, 0x00
	.type		$str$4,@object
	.size		$str$4,(.L_6 - $str$4)
$str$4:
        /*0008*/ 	.byte	0x46, 0x69, 0x6e, 0x64, 0x20, 0x50, 0x72, 0x65, 0x69, 0x6d, 0x61, 0x67, 0x65, 0x21, 0x21, 0x21
        /*0018*/ 	.byte	0x20, 0x76, 0x61, 0x6c, 0x20, 0x69, 0x73, 0x20, 0x25, 0x6c, 0x75, 0x2e, 0x0a, 0x00
.L_6:


//--------------------- .nv.shared.reserved.0     --------------------------
	.section	.nv.shared.reserved.0,"aw",@nobits
	.weak		__nv_reservedSMEM_offset_0_alias
	.size		__nv_reservedSMEM_offset_0_alias, 0, 64
	.other		__nv_reservedSMEM_offset_0_alias,@"STO_CUDA_RESERVED_SHARED STV_DEFAULT"
__nv_reservedSMEM_offset_0_alias:
	.zero		0
	.zero		64


//--------------------- .nv.global                --------------------------
	.section	.nv.global,"aw",@nobits
	.align	8
.nv.global:
	.type		d_var_all,@object
	.size		d_var_all,(d_square_mat - d_var_all)
d_var_all:
	.zero		20480
	.type		d_square_mat,@object
	.size		d_square_mat,(d_linear_mat - d_square_mat)
d_square_mat:
	.zero		24320
	.type		d_linear_mat,@object
	.size		d_linear_mat,(.L_3 - d_linear_mat)
d_linear_mat:
	.zero		72960
.L_3:


//--------------------- .nv.constant0._Z11solveLinearPKmS0_PlS1_S1_ --------------------------
	.section	.nv.constant0._Z11solveLinearPKmS0_PlS1_S1_,"a",@progbits
	.sectionflags	@""
	.align	4
.nv.constant0._Z11solveLinearPKmS0_PlS1_S1_:
	.zero		936


//--------------------- SYMBOLS --------------------------

	.type		.nv.reservedSmem.offset0,@object
	.size		.nv.reservedSmem.offset0,0x4
	.type		vprintf,@function
